def matmul_kernel(
    a_ptr,
    b_ptr,
    c_ptr,
    M,
    N,
    K,
    stride_am,
    stride_ak,
    stride_bk,
    stride_bn,
    stride_cm,
    stride_cn,
    BLOCK_M: tl.constexpr,
    BLOCK_N: tl.constexpr,
    BLOCK_K: tl.constexpr,
    GROUP_M: tl.constexpr,
):
    pid = tl.program_id(axis=0)
    num_pid_m = tl.cdiv(M, BLOCK_M)
    num_pid_n = tl.cdiv(N, BLOCK_N)
    num_pid_in_group = GROUP_M * num_pid_n
    group_id = pid // num_pid_in_group
    first_pid_m = group_id * GROUP_M
    group_size_m = min(num_pid_m - first_pid_m, GROUP_M)
    pid_m = first_pid_m + ((pid % num_pid_in_group) % group_size_m)
    pid_n = (pid % num_pid_in_group) // group_size_m

    offs_am = (pid_m * BLOCK_M + tl.arange(0, BLOCK_M)) % M
    offs_bn = (pid_n * BLOCK_N + tl.arange(0, BLOCK_N)) % N
    offs_k = tl.arange(0, BLOCK_K)
    a_ptrs = a_ptr + offs_am[:, None] * stride_am + offs_k[None, :] * stride_ak
    b_ptrs = b_ptr + offs_k[:, None] * stride_bk + offs_bn[None, :] * stride_bn

    acc = tl.zeros((BLOCK_M, BLOCK_N), dtype=tl.float32)
    for kk in range(0, tl.cdiv(K, BLOCK_K)):
        a = tl.load(a_ptrs, mask=offs_k[None, :] < K - kk * BLOCK_K, other=0.0)
        b = tl.load(b_ptrs, mask=offs_k[:, None] < K - kk * BLOCK_K, other=0.0)
        acc = tl.dot(a, b, acc)
        a_ptrs += BLOCK_K * stride_ak
        b_ptrs += BLOCK_K * stride_bk

    c = acc.to(c_ptr.dtype.element_ty)
    offs_cm = pid_m * BLOCK_M + tl.arange(0, BLOCK_M)
    offs_cn = pid_n * BLOCK_N + tl.arange(0, BLOCK_N)
    c_ptrs = c_ptr + offs_cm[:, None] * stride_cm + offs_cn[None, :] * stride_cn
    mask = (offs_cm[:, None] < M) & (offs_cn[None, :] < N)
    tl.store(c_ptrs, c, mask=mask)

# config = {"BLOCK_K": 128, "BLOCK_M": 512, "BLOCK_N": 256, "GROUP_M": 8, "arch": "sm_90", "dtype": "fp16", "num_ctas": 4, "num_stages": 3, "num_warps": 4}
# arch = sm_90


// ===== COMPILED SASS (sm_90a) =====

	.target	sm_90a

	.elftype	@"ET_EXEC"


//--------------------- .note.nv.tkinfo           --------------------------
	.section	.note.nv.tkinfo,"",@"SHT_NOTE"
	.sectionflags	@"SHF_NOTE_NV_TKINFO"
	.tkinfo
        /*0018*/ 	.word	0x00000002
        /*0030*/ 	.string	""
        /*0030*/ 	.string	"ptxas"
        /*0030*/ 	.string	"Cuda compilation tools, release 13.0, V13.0.88"
        /*0030*/ 	.string	"Build cuda_13.0.r13.0/compiler.36424714_0"
        /*0030*/ 	.string	"-v  -suppress-debug-info  -lineinfo  -arch sm_90a "



//--------------------- .note.nv.cuinfo           --------------------------
	.section	.note.nv.cuinfo,"",@"SHT_NOTE"
	.sectionflags	@"SHF_NOTE_NV_CUINFO"
        /*0018*/ 	.short	0x0002
        /*001a*/ 	.short	0x005a
        /*001c*/ 	.short	0x0082
	.zero		2


//--------------------- .nv.info                  --------------------------
	.section	.nv.info,"",@"SHT_CUDA_INFO"
	.align	4


	//----- nvinfo : EIATTR_REGCOUNT
	.align		4
        /*0000*/ 	.byte	0x04, 0x2f
        /*0002*/ 	.short	(.L_1 - .L_0)
	.align		4
.L_0:
        /*0004*/ 	.word	index@(matmul_kernel)
        /*0008*/ 	.word	0x000000ff


	//----- nvinfo : EIATTR_FRAME_SIZE
	.align		4
.L_1:
        /*000c*/ 	.byte	0x04, 0x11
        /*000e*/ 	.short	(.L_3 - .L_2)
	.align		4
.L_2:
        /*0010*/ 	.word	index@(matmul_kernel)
        /*0014*/ 	.word	0x00001450


	//----- nvinfo : EIATTR_MIN_STACK_SIZE
	.align		4
.L_3:
        /*0018*/ 	.byte	0x04, 0x12
        /*001a*/ 	.short	(.L_5 - .L_4)
	.align		4
.L_4:
        /*001c*/ 	.word	index@(matmul_kernel)
        /*0020*/ 	.word	0x00001450
.L_5:


//--------------------- .nv.compat                --------------------------
	.section	.nv.compat,"",@"SHT_CUDA_COMPAT_INFO"
	.align	4
        /*0000*/ 	.byte	0x02, 0x09, 0x01, 0x00, 0x02, 0x02, 0x04, 0x00, 0x02, 0x05, 0x05, 0x00, 0x03, 0x07, 0x01, 0x01
        /*0010*/ 	.byte	0x02, 0x03, 0x00, 0x00, 0x02, 0x06, 0x01, 0x00, 0x04, 0x0b, 0x08, 0x00, 0x00, 0x00, 0x00, 0x00
        /*0020*/ 	.byte	0x00, 0x00, 0x00, 0x00


//--------------------- .nv.info.matmul_kernel    --------------------------
	.section	.nv.info.matmul_kernel,"",@"SHT_CUDA_INFO"
	.sectionflags	@""
	.align	4


	//----- nvinfo : EIATTR_CUDA_API_VERSION
	.align		4
        /*0000*/ 	.byte	0x04, 0x37
        /*0002*/ 	.short	(.L_7 - .L_6)
.L_6:
        /*0004*/ 	.word	0x00000082


	//----- nvinfo : EIATTR_KPARAM_INFO
	.align		4
.L_7:
        /*0008*/ 	.byte	0x04, 0x17
        /*000a*/ 	.short	(.L_9 - .L_8)
.L_8:
        /*000c*/ 	.word	0x00000000
        /*0010*/ 	.short	0x000d
        /*0012*/ 	.short	0x0048
        /*0014*/ 	.byte	0x00, 0xf4, 0x21, 0x00


	//----- nvinfo : EIATTR_KPARAM_INFO
	.align		4
.L_9:
        /*0018*/ 	.byte	0x04, 0x17
        /*001a*/ 	.short	(.L_11 - .L_10)
.L_10:
        /*001c*/ 	.word	0x00000000
        /*0020*/ 	.short	0x000c
        /*0022*/ 	.short	0x0040
        /*0024*/ 	.byte	0x00, 0xf4, 0x21, 0x00


	//----- nvinfo : EIATTR_KPARAM_INFO
	.align		4
.L_11:
        /*0028*/ 	.byte	0x04, 0x17
        /*002a*/ 	.short	(.L_13 - .L_12)
.L_12:
        /*002c*/ 	.word	0x00000000
        /*0030*/ 	.short	0x000b
        /*0032*/ 	.short	0x0038
        /*0034*/ 	.byte	0x00, 0xf0, 0x11, 0x00


	//----- nvinfo : EIATTR_KPARAM_INFO
	.align		4
.L_13:
        /*0038*/ 	.byte	0x04, 0x17
        /*003a*/ 	.short	(.L_15 - .L_14)
.L_14:
        /*003c*/ 	.word	0x00000000
        /*0040*/ 	.short	0x000a
        /*0042*/ 	.short	0x0034
        /*0044*/ 	.byte	0x00, 0xf0, 0x11, 0x00


	//----- nvinfo : EIATTR_KPARAM_INFO
	.align		4
.L_15:
        /*0048*/ 	.byte	0x04, 0x17
        /*004a*/ 	.short	(.L_17 - .L_16)
.L_16:
        /*004c*/ 	.word	0x00000000
        /*0050*/ 	.short	0x0009
        /*0052*/ 	.short	0x0030
        /*0054*/ 	.byte	0x00, 0xf0, 0x11, 0x00


	//----- nvinfo : EIATTR_KPARAM_INFO
	.align		4
.L_17:
        /*0058*/ 	.byte	0x04, 0x17
        /*005a*/ 	.short	(.L_19 - .L_18)
.L_18:
        /*005c*/ 	.word	0x00000000
        /*0060*/ 	.short	0x0008
        /*0062*/ 	.short	0x002c
        /*0064*/ 	.byte	0x00, 0xf0, 0x11, 0x00


	//----- nvinfo : EIATTR_KPARAM_INFO
	.align		4
.L_19:
        /*0068*/ 	.byte	0x04, 0x17
        /*006a*/ 	.short	(.L_21 - .L_20)
.L_20:
        /*006c*/ 	.word	0x00000000
        /*0070*/ 	.short	0x0007
        /*0072*/ 	.short	0x0028
        /*0074*/ 	.byte	0x00, 0xf0, 0x11, 0x00


	//----- nvinfo : EIATTR_KPARAM_INFO
	.align		4
.L_21:
        /*0078*/ 	.byte	0x04, 0x17
        /*007a*/ 	.short	(.L_23 - .L_22)
.L_22:
        /*007c*/ 	.word	0x00000000
        /*0080*/ 	.short	0x0006
        /*0082*/ 	.short	0x0024
        /*0084*/ 	.byte	0x00, 0xf0, 0x11, 0x00


	//----- nvinfo : EIATTR_KPARAM_INFO
	.align		4
.L_23:
        /*0088*/ 	.byte	0x04, 0x17
        /*008a*/ 	.short	(.L_25 - .L_24)
.L_24:
        /*008c*/ 	.word	0x00000000
        /*0090*/ 	.short	0x0005
        /*0092*/ 	.short	0x0020
        /*0094*/ 	.byte	0x00, 0xf0, 0x11, 0x00


	//----- nvinfo : EIATTR_KPARAM_INFO
	.align		4
.L_25:
        /*0098*/ 	.byte	0x04, 0x17
        /*009a*/ 	.short	(.L_27 - .L_26)
.L_26:
        /*009c*/ 	.word	0x00000000
        /*00a0*/ 	.short	0x0004
        /*00a2*/ 	.short	0x001c
        /*00a4*/ 	.byte	0x00, 0xf0, 0x11, 0x00


	//----- nvinfo : EIATTR_KPARAM_INFO
	.align		4
.L_27:
        /*00a8*/ 	.byte	0x04, 0x17
        /*00aa*/ 	.short	(.L_29 - .L_28)
.L_28:
        /*00ac*/ 	.word	0x00000000
        /*00b0*/ 	.short	0x0003
        /*00b2*/ 	.short	0x0018
        /*00b4*/ 	.byte	0x00, 0xf0, 0x11, 0x00


	//----- nvinfo : EIATTR_KPARAM_INFO
	.align		4
.L_29:
        /*00b8*/ 	.byte	0x04, 0x17
        /*00ba*/ 	.short	(.L_31 - .L_30)
.L_30:
        /*00bc*/ 	.word	0x00000000
        /*00c0*/ 	.short	0x0002
        /*00c2*/ 	.short	0x0010
        /*00c4*/ 	.byte	0x00, 0xf4, 0x21, 0x00


	//----- nvinfo : EIATTR_KPARAM_INFO
	.align		4
.L_31:
        /*00c8*/ 	.byte	0x04, 0x17
        /*00ca*/ 	.short	(.L_33 - .L_32)
.L_32:
        /*00cc*/ 	.word	0x00000000
        /*00d0*/ 	.short	0x0001
        /*00d2*/ 	.short	0x0008
        /*00d4*/ 	.byte	0x00, 0xf4, 0x21, 0x00


	//----- nvinfo : EIATTR_KPARAM_INFO
	.align		4
.L_33:
        /*00d8*/ 	.byte	0x04, 0x17
        /*00da*/ 	.short	(.L_35 - .L_34)
.L_34:
        /*00dc*/ 	.word	0x00000000
        /*00e0*/ 	.short	0x0000
        /*00e2*/ 	.short	0x0000
        /*00e4*/ 	.byte	0x00, 0xf4, 0x21, 0x00


	//----- nvinfo : EIATTR_EXPLICIT_CLUSTER
	.align		4
.L_35:
        /*00e8*/ 	.byte	0x01, 0x3e
	.zero		2


	//----- nvinfo : EIATTR_CTA_PER_CLUSTER
	.align		4
        /*00ec*/ 	.byte	0x04, 0x3d
        /*00ee*/ 	.short	(.L_37 - .L_36)
.L_36:
        /*00f0*/ 	.word	0x00000004
        /*00f4*/ 	.word	0x00000001
        /*00f8*/ 	.word	0x00000001


	//----- nvinfo : EIATTR_SPARSE_MMA_MASK
	.align		4
.L_37:
        /*00fc*/ 	.byte	0x03, 0x50
        /*00fe*/ 	.short	0x0000


	//----- nvinfo : EIATTR_MAXREG_COUNT
	.align		4
        /*0100*/ 	.byte	0x03, 0x1b
        /*0102*/ 	.short	0x00ff


	//----- nvinfo : EIATTR_NUM_BARRIERS
	.align		4
        /*0104*/ 	.byte	0x02, 0x4c
        /*0106*/ 	.byte	0x01
	.zero		1


	//----- nvinfo : EIATTR_ANNOTATIONS
	.align		4
        /*0108*/ 	.byte	0x04, 0x55
        /*010a*/ 	.short	(.L_39 - .L_38)


	//   ....[0]....
.L_38:
        /*010c*/ 	.word	0x00000001
        /*0110*/ 	.byte	0x30, 0x0f, 0x00, 0x00, 0x01, 0x00, 0x00, 0x00, 0xf0, 0x19, 0x00, 0x00, 0x01, 0x00, 0x00, 0x00
        /* <DEDUP_REMOVED lines=2074> */
        /*82c0*/ 	.byte	0x90, 0xf9, 0x02, 0x00, 0x01, 0x00, 0x00, 0x00, 0x40, 0x01, 0x03, 0x00


	//----- nvinfo : EIATTR_MERCURY_ISA_VERSION
	.align		4
.L_39:
        /*82cc*/ 	.byte	0x03, 0x5f
        /*82ce*/ 	.short	0x0101


	//----- nvinfo : EIATTR_EXIT_INSTR_OFFSETS
	.align		4
        /*82d0*/ 	.byte	0x04, 0x1c
        /*82d2*/ 	.short	(.L_41 - .L_40)


	//   ....[0]....
.L_40:
        /*82d4*/ 	.word	0x00038940


	//   ....[1]....
        /*82d8*/ 	.word	0x00038970


	//----- nvinfo : EIATTR_REQNTID
	.align		4
.L_41:
        /*82dc*/ 	.byte	0x04, 0x10
        /*82de*/ 	.short	(.L_43 - .L_42)
.L_42:
        /*82e0*/ 	.word	0x00000080
        /*82e4*/ 	.word	0x00000001
        /*82e8*/ 	.word	0x00000001


	//----- nvinfo : EIATTR_CBANK_PARAM_SIZE
	.align		4
.L_43:
        /*82ec*/ 	.byte	0x03, 0x19
        /*82ee*/ 	.short	0x0050


	//----- nvinfo : EIATTR_PARAM_CBANK
	.align		4
        /*82f0*/ 	.byte	0x04, 0x0a
        /*82f2*/ 	.short	(.L_45 - .L_44)
	.align		4
.L_44:
        /*82f4*/ 	.word	index@(.nv.constant0.matmul_kernel)
        /*82f8*/ 	.short	0x0210
        /*82fa*/ 	.short	0x0050


	//----- nvinfo : EIATTR_SW_WAR
	.align		4
.L_45:
        /*82fc*/ 	.byte	0x04, 0x36
        /*82fe*/ 	.short	(.L_47 - .L_46)
.L_46:
        /*8300*/ 	.word	0x00000008
.L_47:


//--------------------- .nv.callgraph             --------------------------
	.section	.nv.callgraph,"",@"SHT_CUDA_CALLGRAPH"
	.align	4
	.sectionentsize	8
	.align		4
        /*0000*/ 	.word	0x00000000
	.align		4
        /*0004*/ 	.word	0xffffffff
	.align		4
        /*0008*/ 	.word	0x00000000
	.align		4
        /*000c*/ 	.word	0xfffffffe
	.align		4
        /*0010*/ 	.word	0x00000000
	.align		4
        /*0014*/ 	.word	0xfffffffd
	.align		4
        /*0018*/ 	.word	0x00000000
	.align		4
        /*001c*/ 	.word	0xfffffffc


//--------------------- .text.matmul_kernel       --------------------------
	.section	.text.matmul_kernel,"ax",@progbits
	.align	128
        .global         matmul_kernel
        .type           matmul_kernel,@function
        .size           matmul_kernel,(.L_x_3 - matmul_kernel)
        .other          matmul_kernel,@"STO_CUDA_ENTRY STV_DEFAULT"
matmul_kernel:
.text.matmul_kernel:
[----:B------:R-:W0:Y:S08]  /*0000*/  LDC R1, c[0x0][0x28] ;  /* 0x00000a00ff017b82 */ /* 0x000e300000000800 */
[----:B------:R-:W1:Y:S01]  /*0010*/  LDC.64 R6, c[0x0][0x228] ;  /* 0x00008a00ff067b82 */ /* 0x000e620000000a00 */
[----:B------:R-:W2:Y:S01]  /*0020*/  S2R R14, SR_TID.X ;  /* 0x00000000000e7919 */ /* 0x000ea20000002100 */
[----:B0-----:R-:W-:Y:S01]  /*0030*/  VIADD R1, R1, 0xffffebb0 ;  /* 0xffffebb001017836 */ /* 0x001fe20000000000 */
[----:B------:R-:W-:-:S02]  /*0040*/  CS2R R176, SRZ ;  /* 0x0000000000b07805 */ /* 0x000fc4000001ff00 */
[----:B------:R-:W-:Y:S02]  /*0050*/  CS2R R178, SRZ ;  /* 0x0000000000b27805 */ /* 0x000fe4000001ff00 */
[----:B------:R-:W-:Y:S02]  /*0060*/  CS2R R168, SRZ ;  /* 0x0000000000a87805 */ /* 0x000fe4000001ff00 */
[----:B------:R-:W-:Y:S02]  /*0070*/  CS2R R170, SRZ ;  /* 0x0000000000aa7805 */ /* 0x000fe4000001ff00 */
[----:B------:R-:W-:Y:S01]  /*0080*/  CS2R R160, SRZ ;  /* 0x0000000000a07805 */ /* 0x000fe2000001ff00 */
[----:B------:R-:W0:Y:S01]  /*0090*/  S2UR UR4, SR_CTAID.X ;  /* 0x00000000000479c3 */ /* 0x000e220000002500 */
[----:B------:R-:W-:Y:S02]  /*00a0*/  CS2R R162, SRZ ;  /* 0x0000000000a27805 */ /* 0x000fe4000001ff00 */
[----:B------:R-:W-:-:S02]  /*00b0*/  CS2R R156, SRZ ;  /* 0x00000000009c7805 */ /* 0x000fc4000001ff00 */
[----:B------:R-:W-:Y:S02]  /*00c0*/  CS2R R158, SRZ ;  /* 0x00000000009e7805 */ /* 0x000fe4000001ff00 */
[----:B------:R-:W-:Y:S02]  /*00d0*/  CS2R R40, SRZ ;  /* 0x0000000000287805 */ /* 0x000fe4000001ff00 */
[----:B------:R-:W-:Y:S02]  /*00e0*/  CS2R R42, SRZ ;  /* 0x00000000002a7805 */ /* 0x000fe4000001ff00 */
[----:B------:R-:W-:Y:S02]  /*00f0*/  CS2R R44, SRZ ;  /* 0x00000000002c7805 */ /* 0x000fe4000001ff00 */
[----:B------:R-:W-:Y:S01]  /*0100*/  CS2R R46, SRZ ;  /* 0x00000000002e7805 */ /* 0x000fe2000001ff00 */
[----:B------:R-:W3:Y:S01]  /*0110*/  S2UR UR7, SR_CgaCtaId ;  /* 0x00000000000779c3 */ /* 0x000ee20000008800 */
[----:B------:R-:W-:-:S02]  /*0120*/  CS2R R48, SRZ ;  /* 0x0000000000307805 */ /* 0x000fc4000001ff00 */
[----:B------:R-:W-:Y:S02]  /*0130*/  CS2R R50, SRZ ;  /* 0x0000000000327805 */ /* 0x000fe4000001ff00 */
[----:B------:R-:W-:Y:S02]  /*0140*/  CS2R R52, SRZ ;  /* 0x0000000000347805 */ /* 0x000fe4000001ff00 */
[----:B------:R-:W-:Y:S02]  /*0150*/  CS2R R54, SRZ ;  /* 0x0000000000367805 */ /* 0x000fe4000001ff00 */
[----:B------:R-:W-:Y:S02]  /*0160*/  CS2R R56, SRZ ;  /* 0x0000000000387805 */ /* 0x000fe4000001ff00 */
[----:B------:R-:W-:Y:S02]  /*0170*/  CS2R R58, SRZ ;  /* 0x00000000003a7805 */ /* 0x000fe4000001ff00 */
[----:B------:R-:W-:Y:S01]  /*0180*/  CS2R R60, SRZ ;  /* 0x00000000003c7805 */ /* 0x000fe2000001ff00 */
[----:B-1----:R-:W-:Y:S01]  /*0190*/  VIADD R0, R7, 0xff ;  /* 0x000000ff07007836 */ /* 0x002fe20000000000 */
[----:B------:R-:W-:-:S02]  /*01a0*/  CS2R R62, SRZ ;  /* 0x00000000003e7805 */ /* 0x000fc4000001ff00 */
[----:B------:R-:W-:Y:S02]  /*01b0*/  CS2R R64, SRZ ;  /* 0x0000000000407805 */ /* 0x000fe4000001ff00 */
[----:B------:R-:W-:Y:S02]  /*01c0*/  CS2R R66, SRZ ;  /* 0x0000000000427805 */ /* 0x000fe4000001ff00 */
[----:B------:R-:W-:Y:S02]  /*01d0*/  CS2R R68, SRZ ;  /* 0x0000000000447805 */ /* 0x000fe4000001ff00 */
[----:B------:R-:W-:Y:S02]  /*01e0*/  SHF.R.S32.HI R3, RZ, 0x1f, R0 ;  /* 0x0000001fff037819 */ /* 0x000fe40000011400 */
[----:B------:R-:W-:Y:S02]  /*01f0*/  CS2R R70, SRZ ;  /* 0x0000000000467805 */ /* 0x000fe4000001ff00 */
[----:B------:R-:W-:-:S02]  /*0200*/  CS2R R72, SRZ ;  /* 0x0000000000487805 */ /* 0x000fc4000001ff00 */
[----:B0-----:R-:W-:Y:S01]  /*0210*/  I2FP.F32.U32 R5, UR4 ;  /* 0x0000000400057c45 */ /* 0x001fe20008201000 */
[----:B------:R-:W-:Y:S01]  /*0220*/  ULDC UR4, c[0x0][0x150] ;  /* 0x0000540000047ab9 */ /* 0x000fe20000000800 */
[----:B------:R-:W-:Y:S02]  /*0230*/  LEA.HI R3, R3, R0, RZ, 0x8 ;  /* 0x0000000003037211 */ /* 0x000fe400078f40ff */
[----:B------:R-:W-:Y:S02]  /*0240*/  CS2R R74, SRZ ;  /* 0x00000000004a7805 */ /* 0x000fe4000001ff00 */
[----:B------:R-:W-:Y:S01]  /*0250*/  CS2R R76, SRZ ;  /* 0x00000000004c7805 */ /* 0x000fe2000001ff00 */
[----:B------:R-:W-:Y:S01]  /*0260*/  FMUL R5, R5, UR4 ;  /* 0x0000000405057c20 */ /* 0x000fe20008400000 */
[----:B------:R-:W-:Y:S01]  /*0270*/  SHF.R.S32.HI R3, RZ, 0x8, R3 ;  /* 0x00000008ff037819 */ /* 0x000fe20000011403 */
[----:B------:R-:W-:Y:S01]  /*0280*/  UMOV UR4, 0x400 ;  /* 0x0000040000047882 */ /* 0x000fe20000000000 */
[----:B---3--:R-:W-:Y:S01]  /*0290*/  USHF.L.U32 UR6, UR7, 0x7, URZ ;  /* 0x0000000707067899 */ /* 0x008fe2000800063f */
[----:B------:R-:W-:Y:S01]  /*02a0*/  CS2R R78, SRZ ;  /* 0x00000000004e7805 */ /* 0x000fe2000001ff00 */
[----:B------:R-:W-:Y:S01]  /*02b0*/  ULEA UR4, UR7, UR4, 0x18 ;  /* 0x0000000407047291 */ /* 0x000fe2000f8ec03f */
[----:B------:R-:W-:Y:S01]  /*02c0*/  IMAD.SHL.U32 R4, R3, 0x8, RZ ;  /* 0x0000000803047824 */ /* 0x000fe200078e00ff */
[----:B------:R-:W0:Y:S01]  /*02d0*/  F2I.U32.TRUNC.NTZ R5, R5 ;  /* 0x0000000500057305 */ /* 0x000e22000020f000 */
[----:B------:R-:W-:Y:S01]  /*02e0*/  ULOP3.LUT UR6, UR6, 0x180, URZ, 0xc0, !UPT ;  /* 0x0000018006067892 */ /* 0x000fe2000f8ec03f */
[----:B------:R-:W-:-:S02]  /*02f0*/  CS2R R80, SRZ ;  /* 0x0000000000507805 */ /* 0x000fc4000001ff00 */
[----:B------:R-:W-:Y:S02]  /*0300*/  CS2R R82, SRZ ;  /* 0x0000000000527805 */ /* 0x000fe4000001ff00 */
[----:B------:R-:W-:Y:S02]  /*0310*/  IABS R9, R4 ;  /* 0x0000000400097213 */ /* 0x000fe40000000000 */
[----:B------:R-:W-:Y:S02]  /*0320*/  CS2R R84, SRZ ;  /* 0x0000000000547805 */ /* 0x000fe4000001ff00 */
[----:B------:R-:W-:Y:S02]  /*0330*/  CS2R R86, SRZ ;  /* 0x0000000000567805 */ /* 0x000fe4000001ff00 */
[----:B------:R-:W-:Y:S01]  /*0340*/  CS2R R88, SRZ ;  /* 0x0000000000587805 */ /* 0x000fe2000001ff00 */
[----:B------:R-:W1:Y:S01]  /*0350*/  I2F.RP R0, R9 ;  /* 0x0000000900007306 */ /* 0x000e620000209400 */
[----:B------:R-:W-:-:S02]  /*0360*/  CS2R R90, SRZ ;  /* 0x00000000005a7805 */ /* 0x000fc4000001ff00 */
[----:B------:R-:W-:Y:S02]  /*0370*/  CS2R R92, SRZ ;  /* 0x00000000005c7805 */ /* 0x000fe4000001ff00 */
[----:B------:R-:W-:Y:S02]  /*0380*/  CS2R R94, SRZ ;  /* 0x00000000005e7805 */ /* 0x000fe4000001ff00 */
[----:B------:R-:W-:Y:S02]  /*0390*/  CS2R R96, SRZ ;  /* 0x0000000000607805 */ /* 0x000fe4000001ff00 */
[----:B------:R-:W-:Y:S02]  /*03a0*/  CS2R R98, SRZ ;  /* 0x0000000000627805 */ /* 0x000fe4000001ff00 */
[----:B------:R-:W-:Y:S02]  /*03b0*/  CS2R R100, SRZ ;  /* 0x0000000000647805 */ /* 0x000fe4000001ff00 */
[----:B0-----:R-:W-:-:S02]  /*03c0*/  IABS R13, R5 ;  /* 0x00000005000d7213 */ /* 0x001fc40000000000 */
[----:B------:R-:W-:Y:S02]  /*03d0*/  CS2R R102, SRZ ;  /* 0x0000000000667805 */ /* 0x000fe4000001ff00 */
[----:B------:R-:W-:Y:S02]  /*03e0*/  CS2R R104, SRZ ;  /* 0x0000000000687805 */ /* 0x000fe4000001ff00 */
[----:B------:R-:W-:Y:S02]  /*03f0*/  CS2R R106, SRZ ;  /* 0x00000000006a7805 */ /* 0x000fe4000001ff00 */
[----:B------:R-:W-:Y:S02]  /*0400*/  CS2R R108, SRZ ;  /* 0x00000000006c7805 */ /* 0x000fe4000001ff00 */
[----:B------:R-:W-:Y:S02]  /*0410*/  CS2R R110, SRZ ;  /* 0x00000000006e7805 */ /* 0x000fe4000001ff00 */
[----:B------:R-:W-:-:S02]  /*0420*/  CS2R R112, SRZ ;  /* 0x0000000000707805 */ /* 0x000fc4000001ff00 */
[----:B------:R-:W-:Y:S01]  /*0430*/  CS2R R114, SRZ ;  /* 0x0000000000727805 */ /* 0x000fe2000001ff00 */
[----:B-1----:R-:W0:Y:S01]  /*0440*/  MUFU.RCP R0, R0 ;  /* 0x0000000000007308 */ /* 0x002e220000001000 */
[----:B------:R-:W-:Y:S02]  /*0450*/  CS2R R116, SRZ ;  /* 0x0000000000747805 */ /* 0x000fe4000001ff00 */
[----:B------:R-:W-:Y:S02]  /*0460*/  CS2R R118, SRZ ;  /* 0x0000000000767805 */ /* 0x000fe4000001ff00 */
[----:B------:R-:W-:Y:S02]  /*0470*/  CS2R R120, SRZ ;  /* 0x0000000000787805 */ /* 0x000fe4000001ff00 */
[----:B------:R-:W-:Y:S02]  /*0480*/  CS2R R122, SRZ ;  /* 0x00000000007a7805 */ /* 0x000fe4000001ff00 */
[----:B------:R-:W-:-:S02]  /*0490*/  CS2R R124, SRZ ;  /* 0x00000000007c7805 */ /* 0x000fc4000001ff00 */
[----:B------:R-:W-:Y:S02]  /*04a0*/  CS2R R126, SRZ ;  /* 0x00000000007e7805 */ /* 0x000fe4000001ff00 */
        /* <DEDUP_REMOVED lines=9> */
[----:B------:R-:W-:Y:S01]  /*0540*/  CS2R R146, SRZ ;  /* 0x0000000000927805 */ /* 0x000fe2000001ff00 */
[----:B0-----:R-:W-:Y:S01]  /*0550*/  VIADD R2, R0, 0xffffffe ;  /* 0x0ffffffe00027836 */ /* 0x001fe20000000000 */
[----:B------:R-:W-:-:S02]  /*0560*/  IABS R0, R4 ;  /* 0x0000000400007213 */ /* 0x000fc40000000000 */
[----:B------:R-:W-:Y:S02]  /*0570*/  CS2R R148, SRZ ;  /* 0x0000000000947805 */ /* 0x000fe4000001ff00 */
[----:B------:R-:W-:Y:S01]  /*0580*/  CS2R R150, SRZ ;  /* 0x0000000000967805 */ /* 0x000fe2000001ff00 */
[----:B------:R0:W1:Y:S01]  /*0590*/  F2I.FTZ.U32.TRUNC.NTZ R3, R2 ;  /* 0x0000000200037305 */ /* 0x000062000021f000 */
[----:B------:R-:W-:Y:S02]  /*05a0*/  IMAD.MOV R0, RZ, RZ, -R0 ;  /* 0x000000ffff007224 */ /* 0x000fe400078e0a00 */
[----:B0-----:R-:W-:Y:S02]  /*05b0*/  IMAD.MOV.U32 R2, RZ, RZ, RZ ;  /* 0x000000ffff027224 */ /* 0x001fe400078e00ff */
[----:B-1----:R-:W-:-:S04]  /*05c0*/  IMAD.MOV R8, RZ, RZ, -R3 ;  /* 0x000000ffff087224 */ /* 0x002fc800078e0a03 */
[----:B------:R-:W-:-:S04]  /*05d0*/  IMAD R11, R8, R9, RZ ;  /* 0x00000009080b7224 */ /* 0x000fc800078e02ff */
[----:B------:R-:W-:-:S06]  /*05e0*/  IMAD.HI.U32 R2, R3, R11, R2 ;  /* 0x0000000b03027227 */ /* 0x000fcc00078e0002 */
[----:B------:R-:W-:-:S04]  /*05f0*/  IMAD.HI.U32 R2, R2, R13, RZ ;  /* 0x0000000d02027227 */ /* 0x000fc800078e00ff */
[----:B------:R-:W-:-:S05]  /*0600*/  IMAD R0, R2, R0, R13 ;  /* 0x0000000002007224 */ /* 0x000fca00078e020d */
[----:B------:R-:W-:-:S13]  /*0610*/  ISETP.GT.U32.AND P1, PT, R9, R0, PT ;  /* 0x000000000900720c */ /* 0x000fda0003f24070 */
[----:B------:R-:W-:Y:S02]  /*0620*/  @!P1 IMAD.IADD R0, R0, 0x1, -R9 ;  /* 0x0000000100009824 */ /* 0x000fe400078e0a09 */
[----:B------:R-:W-:Y:S01]  /*0630*/  @!P1 VIADD R2, R2, 0x1 ;  /* 0x0000000102029836 */ /* 0x000fe20000000000 */
[----:B------:R-:W-:Y:S02]  /*0640*/  ISETP.NE.AND P1, PT, R4, RZ, PT ;  /* 0x000000ff0400720c */ /* 0x000fe40003f25270 */
[----:B------:R-:W-:Y:S02]  /*0650*/  ISETP.GE.U32.AND P0, PT, R0, R9, PT ;  /* 0x000000090000720c */ /* 0x000fe40003f06070 */
[----:B------:R-:W-:-:S04]  /*0660*/  LOP3.LUT R0, R5, R4, RZ, 0x3c, !PT ;  /* 0x0000000405007212 */ /* 0x000fc800078e3cff */
[----:B------:R-:W-:Y:S01]  /*0670*/  ISETP.GE.AND P2, PT, R0, RZ, PT ;  /* 0x000000ff0000720c */ /* 0x000fe20003f46270 */
[----:B------:R-:W-:-:S05]  /*0680*/  VIADD R0, R6, 0x1ff ;  /* 0x000001ff06007836 */ /* 0x000fca0000000000 */
[----:B------:R-:W-:Y:S01]  /*0690*/  SHF.R.S32.HI R3, RZ, 0x1f, R0 ;  /* 0x0000001fff037819 */ /* 0x000fe20000011400 */
[----:B------:R-:W-:-:S03]  /*06a0*/  @P0 VIADD R2, R2, 0x1 ;  /* 0x0000000102020836 */ /* 0x000fc60000000000 */
[----:B------:R-:W-:-:S03]  /*06b0*/  LEA.HI R3, R3, R0, RZ, 0x9 ;  /* 0x0000000003037211 */ /* 0x000fc600078f48ff */
[----:B------:R-:W-:Y:S01]  /*06c0*/  @!P2 IMAD.MOV R2, RZ, RZ, -R2 ;  /* 0x000000ffff02a224 */ /* 0x000fe200078e0a02 */
[----:B------:R-:W-:-:S05]  /*06d0*/  @!P1 LOP3.LUT R2, RZ, R4, RZ, 0x33, !PT ;  /* 0x00000004ff029212 */ /* 0x000fca00078e33ff */
[----:B------:R-:W-:Y:S02]  /*06e0*/  IMAD.SHL.U32 R8, R2, 0x8, RZ ;  /* 0x0000000802087824 */ /* 0x000fe400078e00ff */
[----:B------:R-:W-:-:S03]  /*06f0*/  IMAD.MOV R2, RZ, RZ, -R2 ;  /* 0x000000ffff027224 */ /* 0x000fc600078e0a02 */
[----:B------:R-:W-:Y:S01]  /*0700*/  LEA.HI.SX32 R3, R3, -R8, 0x17 ;  /* 0x8000000803037211 */ /* 0x000fe200078fbaff */
[----:B------:R-:W-:-:S03]  /*0710*/  IMAD R4, R4, R2, R5 ;  /* 0x0000000204047224 */ /* 0x000fc600078e0205 */
[----:B------:R-:W-:Y:S02]  /*0720*/  VIMNMX R13, R3, 0x8, PT ;  /* 0x00000008030d7848 */ /* 0x000fe40003fe0100 */
[----:B------:R-:W-:Y:S02]  /*0730*/  IABS R11, R4 ;  /* 0x00000004000b7213 */ /* 0x000fe40000000000 */
[----:B------:R-:W-:-:S04]  /*0740*/  IABS R9, R13 ;  /* 0x0000000d00097213 */ /* 0x000fc80000000000 */
[----:B------:R-:W0:Y:S08]  /*0750*/  I2F.RP R0, R9 ;  /* 0x0000000900007306 */ /* 0x000e300000209400 */
[----:B0-----:R-:W0:Y:S02]  /*0760*/  MUFU.RCP R0, R0 ;  /* 0x0000000000007308 */ /* 0x001e240000001000 */
[----:B0-----:R-:W-:-:S06]  /*0770*/  VIADD R3, R0, 0xffffffe ;  /* 0x0ffffffe00037836 */ /* 0x001fcc0000000000 */
[----:B------:R-:W0:Y:S02]  /*0780*/  F2I.FTZ.U32.TRUNC.NTZ R3, R3 ;  /* 0x0000000300037305 */ /* 0x000e24000021f000 */
[----:B0-----:R-:W-:-:S04]  /*0790*/  IMAD.MOV R10, RZ, RZ, -R3 ;  /* 0x000000ffff0a7224 */ /* 0x001fc800078e0a03 */
[----:B------:R-:W-:Y:S01]  /*07a0*/  IMAD.MOV.U32 R2, RZ, RZ, R10 ;  /* 0x000000ffff027224 */ /* 0x000fe200078e000a */
[----:B------:R-:W-:-:S03]  /*07b0*/  IABS R10, R13 ;  /* 0x0000000d000a7213 */ /* 0x000fc60000000000 */
[----:B------:R-:W-:Y:S02]  /*07c0*/  IMAD R5, R2, R9, RZ ;  /* 0x0000000902057224 */ /* 0x000fe400078e02ff */
[----:B------:R-:W-:Y:S02]  /*07d0*/  IMAD.MOV.U32 R2, RZ, RZ, RZ ;  /* 0x000000ffff027224 */ /* 0x000fe400078e00ff */
[----:B------:R-:W-:Y:S02]  /*07e0*/  IMAD.MOV R0, RZ, RZ, -R10 ;  /* 0x000000ffff007224 */ /* 0x000fe400078e0a0a */
[----:B------:R-:W-:Y:S01]  /*07f0*/  IMAD.HI.U32 R2, R3, R5, R2 ;  /* 0x0000000503027227 */ /* 0x000fe200078e0002 */
[----:B--2---:R-:W-:-:S05]  /*0800*/  LOP3.LUT R5, R14, 0x7f, RZ, 0xc0, !PT ;  /* 0x0000007f0e057812 */ /* 0x004fca00078ec0ff */
        /* <DEDUP_REMOVED lines=8> */
[----:B------:R-:W-:-:S07]  /*0890*/  ISETP.GE.AND P2, PT, R0, RZ, PT ;  /* 0x000000ff0000720c */ /* 0x000fce0003f46270 */
[----:B------:R-:W-:-:S06]  /*08a0*/  @P0 VIADD R2, R2, 0x1 ;  /* 0x0000000102020836 */ /* 0x000fcc0000000000 */
[----:B------:R-:W-:Y:S01]  /*08b0*/  @!P2 IMAD.MOV R2, RZ, RZ, -R2 ;  /* 0x000000ffff02a224 */ /* 0x000fe200078e0a02 */
[----:B------:R-:W-:-:S05]  /*08c0*/  @!P1 LOP3.LUT R2, RZ, R13, RZ, 0x33, !PT ;  /* 0x0000000dff029212 */ /* 0x000fca00078e33ff */
[----:B------:R-:W-:-:S04]  /*08d0*/  IMAD.MOV R0, RZ, RZ, -R2 ;  /* 0x000000ffff007224 */ /* 0x000fc800078e0a02 */
[----:B------:R-:W-:Y:S02]  /*08e0*/  IMAD R0, R13, R0, R4 ;  /* 0x000000000d007224 */ /* 0x000fe400078e0204 */
[----:B------:R-:W-:Y:S02]  /*08f0*/  IMAD.SHL.U32 R4, R2, 0x100, RZ ;  /* 0x0000010002047824 */ /* 0x000fe400078e00ff */
[----:B------:R-:W-:Y:S02]  /*0900*/  IMAD.IADD R0, R8, 0x1, R0 ;  /* 0x0000000108007824 */ /* 0x000fe400078e0200 */
[C---:B------:R-:W-:Y:S02]  /*0910*/  VIADD R2, R4.reuse, 0x2 ;  /* 0x0000000204027836 */ /* 0x040fe40000000000 */
[----:B------:R-:W-:Y:S01]  /*0920*/  VIADD R2, R4, 0x5 ;  /* 0x0000000504027836 */ /* 0x000fe20000000000 */
[----:B------:R-:W-:Y:S01]  /*0930*/  R2UR UR5, R0 ;  /* 0x00000000000572ca */ /* 0x000fe200000e0000 */
[C---:B------:R-:W-:Y:S01]  /*0940*/  VIADD R2, R4.reuse, 0x8 ;  /* 0x0000000804027836 */ /* 0x040fe20000000000 */
[----:B------:R-:W0:Y:S01]  /*0950*/  LDC R0, c[0x0][0x230] ;  /* 0x00008c00ff007b82 */ /* 0x000e220000000800 */
[----:B------:R-:W-:-:S02]  /*0960*/  VIADD R2, R4, 0xb ;  /* 0x0000000b04027836 */ /* 0x000fc40000000000 */
[C---:B------:R-:W-:Y:S02]  /*0970*/  VIADD R2, R4.reuse, 0xe ;  /* 0x0000000e04027836 */ /* 0x040fe40000000000 */
[C---:B------:R-:W-:Y:S02]  /*0980*/  VIADD R2, R4.reuse, 0x11 ;  /* 0x0000001104027836 */ /* 0x040fe40000000000 */
[C---:B------:R-:W-:Y:S02]  /*0990*/  VIADD R2, R4.reuse, 0x14 ;  /* 0x0000001404027836 */ /* 0x040fe40000000000 */
[C---:B------:R-:W-:Y:S02]  /*09a0*/  VIADD R2, R4.reuse, 0x17 ;  /* 0x0000001704027836 */ /* 0x040fe40000000000 */
[C---:B------:R-:W-:Y:S01]  /*09b0*/  VIADD R2, R4.reuse, 0x1a ;  /* 0x0000001a04027836 */ /* 0x040fe20000000000 */
[----:B------:R-:W-:Y:S01]  /*09c0*/  ULEA UR5, UR5, UR6, 0x9 ;  /* 0x0000000605057291 */ /* 0x000fe2000f8e483f */
[----:B------:R-:W-:-:S02]  /*09d0*/  VIADD R2, R4, 0x1d ;  /* 0x0000001d04027836 */ /* 0x000fc40000000000 */
[C---:B------:R-:W-:Y:S01]  /*09e0*/  VIADD R2, R4.reuse, 0x20 ;  /* 0x0000002004027836 */ /* 0x040fe20000000000 */
[----:B------:R-:W-:Y:S01]  /*09f0*/  ULDC.64 UR6, c[0x0][0x208] ;  /* 0x0000820000067ab9 */ /* 0x000fe20000000a00 */
[C---:B------:R-:W-:Y:S02]  /*0a00*/  VIADD R2, R4.reuse, 0x23 ;  /* 0x0000002304027836 */ /* 0x040fe40000000000 */
[C---:B------:R-:W-:Y:S02]  /*0a10*/  VIADD R2, R4.reuse, 0x26 ;  /* 0x0000002604027836 */ /* 0x040fe40000000000 */
[C---:B------:R-:W-:Y:S02]  /*0a20*/  VIADD R2, R4.reuse, 0x29 ;  /* 0x0000002904027836 */ /* 0x040fe40000000000 */
[C---:B------:R-:W-:Y:S02]  /*0a30*/  VIADD R2, R4.reuse, 0x2c ;  /* 0x0000002c04027836 */ /* 0x040fe40000000000 */
[----:B------:R-:W-:-:S02]  /*0a40*/  VIADD R2, R4, 0x2f ;  /* 0x0000002f04027836 */ /* 0x000fc40000000000 */
[C---:B------:R-:W-:Y:S02]  /*0a50*/  VIADD R2, R4.reuse, 0x32 ;  /* 0x0000003204027836 */ /* 0x040fe40000000000 */
[C---:B------:R-:W-:Y:S02]  /*0a60*/  VIADD R2, R4.reuse, 0x35 ;  /* 0x0000003504027836 */ /* 0x040fe40000000000 */
[C---:B------:R-:W-:Y:S02]  /*0a70*/  VIADD R2, R4.reuse, 0x38 ;  /* 0x0000003804027836 */ /* 0x040fe40000000000 */
[C---:B------:R-:W-:Y:S02]  /*0a80*/  VIADD R2, R4.reuse, 0x3b ;  /* 0x0000003b04027836 */ /* 0x040fe40000000000 */
[C---:B------:R-:W-:Y:S02]  /*0a90*/  VIADD R2, R4.reuse, 0x3e ;  /* 0x0000003e04027836 */ /* 0x040fe40000000000 */
[----:B------:R-:W-:-:S02]  /*0aa0*/  VIADD R2, R4, 0x41 ;  /* 0x0000004104027836 */ /* 0x000fc40000000000 */
[C---:B------:R-:W-:Y:S02]  /*0ab0*/  VIADD R2, R4.reuse, 0x44 ;  /* 0x0000004404027836 */ /* 0x040fe40000000000 */
[C---:B------:R-:W-:Y:S02]  /*0ac0*/  VIADD R2, R4.reuse, 0x47 ;  /* 0x0000004704027836 */ /* 0x040fe40000000000 */
[----:B------:R-:W-:Y:S02]  /*0ad0*/  VIADD R2, R4, 0x4a ;  /* 0x0000004a04027836 */ /* 0x000fe40000000000 */
[----:B0-----:R-:W-:Y:S02]  /*0ae0*/  VIADD R12, R0, 0x7f ;  /* 0x0000007f000c7836 */ /* 0x001fe40000000000 */
[C---:B------:R-:W-:Y:S02]  /*0af0*/  VIADD R3, R4.reuse, 0x1 ;  /* 0x0000000104037836 */ /* 0x040fe40000000000 */
[----:B------:R-:W-:Y:S01]  /*0b00*/  VIADD R2, R4, 0x4d ;  /* 0x0000004d04027836 */ /* 0x000fe20000000000 */
[----:B------:R-:W-:Y:S01]  /*0b10*/  ISETP.GE.AND P0, PT, R12, 0x80, PT ;  /* 0x000000800c00780c */ /* 0x000fe20003f06270 */
        /* <DEDUP_REMOVED lines=62> */
[----:B------:R-:W-:Y:S02]  /*0f00*/  VIADD R2, R5, UR5 ;  /* 0x0000000505027c36 */ /* 0x000fe40008000000 */
[C---:B------:R-:W-:Y:S02]  /*0f10*/  VIADD R0, R4.reuse, 0x42 ;  /* 0x0000004204007836 */ /* 0x040fe40000000000 */
[C---:B------:R-:W-:Y:S01]  /*0f20*/  VIADD R3, R4.reuse, 0x43 ;  /* 0x0000004304037836 */ /* 0x040fe20000000000 */
[----:B------:R0:W-:Y:S01]  /*0f30*/  STL [R1+0xf4c], R2 ;  /* 0x000f4c0201007387 */ /* 0x0001e20000100800 */
        /* <DEDUP_REMOVED lines=163> */
[----:B------:R-:W-:Y:S01]  /*1970*/  VIADD R252, R4, 0xff ;  /* 0x000000ff04fc7836 */ /* 0x000fe20000000000 */
[----:B0-----:R-:W-:Y:S06]  /*1980*/  @!P0 BRA `(.L_x_0) ;  /* 0x000002e400ec8947 */ /* 0x001fec0003800000 */
[----:B------:R-:W-:Y:S01]  /*1990*/  IABS R8, R6 ;  /* 0x0000000600087213 */ /* 0x000fe20000000000 */
[----:B------:R-:W-:Y:S01]  /*19a0*/  IMAD.MOV.U32 R151, RZ, RZ, R2 ;  /* 0x000000ffff977224 */ /* 0x000fe200078e0002 */
[----:B------:R-:W-:Y:S01]  /*19b0*/  IABS R5, R7 ;  /* 0x0000000700057213 */ /* 0x000fe20000000000 */
[----:B------:R-:W-:Y:S01]  /*19c0*/  IMAD.MOV.U32 R40, RZ, RZ, RZ ;  /* 0x000000ffff287224 */ /* 0x000fe200078e00ff */
[----:B------:R-:W0:Y:S01]  /*19d0*/  I2F.RP R2, R8 ;  /* 0x0000000800027306 */ /* 0x000e220000209400 */
[----:B------:R-:W-:Y:S01]  /*19e0*/  ISETP.GE.AND P4, PT, R252, RZ, PT ;  /* 0x000000fffc00720c */ /* 0x000fe20003f86270 */
[----:B------:R1:W-:Y:S01]  /*19f0*/  STL [R1+0xf94], R7 ;  /* 0x000f940701007387 */ /* 0x0003e20000100800 */
[----:B------:R-:W-:Y:S01]  /*1a00*/  ISETP.GE.AND P1, PT, R151, RZ, PT ;  /* 0x000000ff9700720c */ /* 0x000fe20003f26270 */
[C---:B------:R-:W-:Y:S01]  /*1a10*/  VIADD R143, R4.reuse, 0x89 ;  /* 0x00000089048f7836 */ /* 0x040fe20000000000 */
[----:B------:R-:W-:Y:S01]  /*1a20*/  IABS R49, R21 ;  /* 0x0000001500317213 */ /* 0x000fe20000000000 */
[C---:B------:R-:W-:Y:S01]  /*1a30*/  VIADD R149, R4.reuse, 0x88 ;  /* 0x0000008804957836 */ /* 0x040fe20000000000 */
[----:B------:R-:W-:Y:S01]  /*1a40*/  IABS R52, R235 ;  /* 0x000000eb00347213 */ /* 0x000fe20000000000 */
[----:B------:R-:W2:Y:S01]  /*1a50*/  I2F.RP R42, R5 ;  /* 0x00000005002a7306 */ /* 0x000ea20000209400 */
[----:B------:R-:W-:Y:S01]  /*1a60*/  IABS R54, R236 ;  /* 0x000000ec00367213 */ /* 0x000fe20000000000 */
[C---:B------:R-:W-:Y:S01]  /*1a70*/  VIADD R145, R4.reuse, 0x86 ;  /* 0x0000008604917836 */ /* 0x040fe20000000000 */
[----:B------:R-:W-:Y:S01]  /*1a80*/  IABS R56, R237 ;  /* 0x000000ed00387213 */ /* 0x000fe20000000000 */
[C---:B------:R-:W-:Y:S01]  /*1a90*/  VIADD R147, R4.reuse, 0x85 ;  /* 0x0000008504937836 */ /* 0x040fe20000000000 */
[----:B------:R-:W-:Y:S01]  /*1aa0*/  IABS R58, R230 ;  /* 0x000000e6003a7213 */ /* 0x000fe20000000000 */
[C---:B------:R-:W-:Y:S01]  /*1ab0*/  VIADD R141, R4.reuse, 0x79 ;  /* 0x00000079048d7836 */ /* 0x040fe20000000000 */
[----:B------:R-:W-:Y:S01]  /*1ac0*/  IABS R60, R231 ;  /* 0x000000e7003c7213 */ /* 0x000fe20000000000 */
[----:B0-----:R-:W0:Y:S01]  /*1ad0*/  MUFU.RCP R2, R2 ;  /* 0x0000000200027308 */ /* 0x001e220000001000 */
[----:B------:R-:W-:Y:S01]  /*1ae0*/  IABS R66, R228 ;  /* 0x000000e400427213 */ /* 0x000fe20000000000 */
[C---:B------:R-:W-:Y:S01]  /*1af0*/  VIADD R139, R4.reuse, 0x5a ;  /* 0x0000005a048b7836 */ /* 0x040fe20000000000 */
[----:B------:R-:W-:Y:S01]  /*1b00*/  IABS R68, R229 ;  /* 0x000000e500447213 */ /* 0x000fe20000000000 */
[C---:B------:R-:W-:Y:S01]  /*1b10*/  VIADD R132, R4.reuse, 0x56 ;  /* 0x0000005604847836 */ /* 0x040fe20000000000 */
[----:B------:R-:W-:Y:S01]  /*1b20*/  IABS R70, R226 ;  /* 0x000000e200467213 */ /* 0x000fe20000000000 */
[C---:B------:R-:W-:Y:S01]  /*1b30*/  VIADD R128, R4.reuse, 0x4c ;  /* 0x0000004c04807836 */ /* 0x040fe20000000000 */
[----:B------:R-:W-:Y:S01]  /*1b40*/  IABS R72, R227 ;  /* 0x000000e300487213 */ /* 0x000fe20000000000 */
[----:B--2---:R-:W2:Y:S01]  /*1b50*/  MUFU.RCP R42, R42 ;  /* 0x0000002a002a7308 */ /* 0x004ea20000001000 */
[----:B------:R-:W-:Y:S01]  /*1b60*/  IABS R74, R225 ;  /* 0x000000e1004a7213 */ /* 0x000fe20000000000 */
[C---:B------:R-:W-:Y:S01]  /*1b70*/  VIADD R116, R4.reuse, 0x3c ;  /* 0x0000003c04747836 */ /* 0x040fe20000000000 */
[----:B------:R-:W-:Y:S01]  /*1b80*/  IABS R76, R221 ;  /* 0x000000dd004c7213 */ /* 0x000fe20000000000 */
[C---:B------:R-:W-:Y:S01]  /*1b90*/  VIADD R120, R4.reuse, 0x3b ;  /* 0x0000003b04787836 */ /* 0x040fe20000000000 */
[----:B------:R-:W-:Y:S01]  /*1ba0*/  IABS R78, R222 ;  /* 0x000000de004e7213 */ /* 0x000fe20000000000 */
[C---:B------:R-:W-:Y:S01]  /*1bb0*/  VIADD R124, R4.reuse, 0x39 ;  /* 0x00000039047c7836 */ /* 0x040fe20000000000 */
[----:B------:R-:W-:Y:S01]  /*1bc0*/  IABS R80, R223 ;  /* 0x000000df00507213 */ /* 0x000fe20000000000 */
[----:B------:R-:W-:Y:S01]  /*1bd0*/  VIADD R89, R4, 0x29 ;  /* 0x0000002904597836 */ /* 0x000fe20000000000 */
[----:B------:R-:W-:Y:S01]  /*1be0*/  IABS R82, R224 ;  /* 0x000000e000527213 */ /* 0x000fe20000000000 */
[----:B0-----:R-:W-:Y:S01]  /*1bf0*/  VIADD R2, R2, 0xffffffe ;  /* 0x0ffffffe02027836 */ /* 0x001fe20000000000 */
[----:B------:R-:W-:Y:S01]  /*1c00*/  IABS R84, R217 ;  /* 0x000000d900547213 */ /* 0x000fe20000000000 */
[C---:B------:R-:W-:Y:S01]  /*1c10*/  VIADD R97, R4.reuse, 0x28 ;  /* 0x0000002804617836 */ /* 0x040fe20000000000 */
[----:B------:R-:W-:Y:S01]  /*1c20*/  IABS R86, R218 ;  /* 0x000000da00567213 */ /* 0x000fe20000000000 */
[----:B------:R-:W0:Y:S01]  /*1c30*/  F2I.FTZ.U32.TRUNC.NTZ R41, R2 ;  /* 0x0000000200297305 */ /* 0x000e22000021f000 */
[----:B------:R-:W-:Y:S01]  /*1c40*/  IABS R92, R215 ;  /* 0x000000d7005c7213 */ /* 0x000fe20000000000 */
[----:B------:R-:W-:Y:S01]  /*1c50*/  VIADD R112, R4, 0x27 ;  /* 0x0000002704707836 */ /* 0x000fe20000000000 */
[----:B------:R-:W-:Y:S01]  /*1c60*/  IABS R94, R216 ;  /* 0x000000d8005e7213 */ /* 0x000fe20000000000 */
[----:B--2---:R-:W-:Y:S01]  /*1c70*/  VIADD R42, R42, 0xffffffe ;  /* 0x0ffffffe2a2a7836 */ /* 0x004fe20000000000 */
[----:B------:R-:W-:Y:S01]  /*1c80*/  IABS R96, R213 ;  /* 0x000000d500607213 */ /* 0x000fe20000000000 */
[----:B------:R-:W-:Y:S01]  /*1c90*/  VIADD R73, R4, 0x15 ;  /* 0x0000001504497836 */ /* 0x000fe20000000000 */
[----:B------:R-:W-:Y:S01]  /*1ca0*/  IABS R98, R214 ;  /* 0x000000d600627213 */ /* 0x000fe20000000000 */
[----:B------:R2:W3:Y:S01]  /*1cb0*/  F2I.FTZ.U32.TRUNC.NTZ R43, R42 ;  /* 0x0000002a002b7305 */ /* 0x0004e2000021f000 */
[----:B------:R-:W-:Y:S01]  /*1cc0*/  IABS R100, R212 ;  /* 0x000000d400647213 */ /* 0x000fe20000000000 */
[----:B------:R-:W-:Y:S01]  /*1cd0*/  ULDC UR60, c[0x0][0x23c] ;  /* 0x00008f00003c7ab9 */ /* 0x000fe20000000800 */
[----:B------:R-:W-:Y:S01]  /*1ce0*/  IABS R102, R208 ;  /* 0x000000d000667213 */ /* 0x000fe20000000000 */
[----:B------:R-:W-:Y:S01]  /*1cf0*/  ULDC.64 UR8, c[0x0][0x218] ;  /* 0x0000860000087ab9 */ /* 0x000fe20000000a00 */
[----:B------:R-:W-:Y:S01]  /*1d00*/  IABS R104, R209 ;  /* 0x000000d100687213 */ /* 0x000fe20000000000 */
[----:B------:R-:W-:Y:S01]  /*1d10*/  ULDC UR5, c[0x0][0x234] ;  /* 0x00008d0000057ab9 */ /* 0x000fe20000000800 */
[--C-:B0-----:R-:W-:Y:S01]  /*1d20*/  IMAD.MOV R2, RZ, RZ, -R41.reuse ;  /* 0x000000ffff027224 */ /* 0x101fe200078e0a29 */
[----:B------:R-:W-:Y:S01]  /*1d30*/  IABS R105, R210 ;  /* 0x000000d200697213 */ /* 0x000fe20000000000 */
[----:B------:R-:W-:Y:S01]  /*1d40*/  ULDC UR10, c[0x0][0x240] ;  /* 0x00009000000a7ab9 */ /* 0x000fe20000000800 */
[----:B--2---:R-:W-:Y:S01]  /*1d50*/  IABS R42, R151 ;  /* 0x00000097002a7213 */ /* 0x004fe20000000000 */
[----:B------:R-:W-:Y:S01]  /*1d60*/  IMAD R2, R2, R8, RZ ;  /* 0x0000000802027224 */ /* 0x000fe200078e02ff */
[----:B------:R-:W-:Y:S01]  /*1d70*/  IABS R107, R211 ;  /* 0x000000d3006b7213 */ /* 0x000fe20000000000 */
[----:B------:R-:W-:Y:S01]  /*1d80*/  VIADD R151, R4, 0x87 ;  /* 0x0000008704977836 */ /* 0x000fe20000000000 */
[----:B------:R-:W-:Y:S01]  /*1d90*/  IABS R109, R204 ;  /* 0x000000cc006d7213 */ /* 0x000fe20000000000 */
[----:B------:R-:W-:Y:S01]  /*1da0*/  IMAD.HI.U32 R2, R41, R2, R40 ;  /* 0x0000000229027227 */ /* 0x000fe200078e0028 */
[----:B------:R-:W-:-:S02]  /*1db0*/  IABS R40, R252 ;  /* 0x000000fc00287213 */ /* 0x000fc40000000000 */
[----:B------:R-:W-:Y:S02]  /*1dc0*/  IABS R41, R250 ;  /* 0x000000fa00297213 */ /* 0x000fe40000000000 */
[----:B------:R-:W-:Y:S01]  /*1dd0*/  IABS R111, R205 ;  /* 0x000000cd006f7213 */ /* 0x000fe20000000000 */
[----:B------:R-:W-:Y:S01]  /*1de0*/  IMAD.HI.U32 R44, R2, R42, RZ ;  /* 0x0000002a022c7227 */ /* 0x000fe200078e00ff */
[----:B------:R-:W-:Y:S02]  /*1df0*/  IABS R117, R202 ;  /* 0x000000ca00757213 */ /* 0x000fe40000000000 */
[----:B------:R-:W-:Y:S01]  /*1e00*/  IABS R119, R203 ;  /* 0x000000cb00777213 */ /* 0x000fe20000000000 */
[----:B------:R-:W-:Y:S01]  /*1e10*/  IMAD.MOV R44, RZ, RZ, -R44 ;  /* 0x000000ffff2c7224 */ /* 0x000fe200078e0a2c */
[----:B------:R-:W-:Y:S01]  /*1e20*/  IABS R121, R200 ;  /* 0x000000c800797213 */ /* 0x000fe20000000000 */
[----:B---3--:R-:W-:Y:S01]  /*1e30*/  IMAD.MOV R2, RZ, RZ, -R43 ;  /* 0x000000ffff027224 */ /* 0x008fe200078e0a2b */
[----:B------:R-:W-:Y:S01]  /*1e40*/  IABS R123, R201 ;  /* 0x000000c9007b7213 */ /* 0x000fe20000000000 */
[----:B------:R-:W-:Y:S01]  /*1e50*/  IMAD R44, R8, R44, R42 ;  /* 0x0000002c082c7224 */ /* 0x000fe200078e022a */
[----:B------:R-:W-:Y:S01]  /*1e60*/  IABS R125, R199 ;  /* 0x000000c7007d7213 */ /* 0x000fe20000000000 */
[----:B------:R-:W-:Y:S01]  /*1e70*/  IMAD R2, R2, R5, RZ ;  /* 0x0000000502027224 */ /* 0x000fe200078e02ff */
[----:B------:R-:W-:Y:S01]  /*1e80*/  IABS R127, R195 ;  /* 0x000000c3007f7213 */ /* 0x000fe20000000000 */
[----:B------:R-:W-:Y:S01]  /*1e90*/  IMAD.MOV.U32 R42, RZ, RZ, RZ ;  /* 0x000000ffff2a7224 */ /* 0x000fe200078e00ff */
[----:B------:R-:W-:-:S02]  /*1ea0*/  ISETP.GT.U32.AND P0, PT, R8, R44, PT ;  /* 0x0000002c0800720c */ /* 0x000fc40003f04070 */
[----:B------:R-:W-:Y:S01]  /*1eb0*/  IABS R129, R196 ;  /* 0x000000c400817213 */ /* 0x000fe20000000000 */
[----:B------:R-:W-:Y:S01]  /*1ec0*/  IMAD.HI.U32 R2, R43, R2, R42 ;  /* 0x000000022b027227 */ /* 0x000fe200078e002a */
[----:B------:R-:W-:Y:S02]  /*1ed0*/  IABS R42, R251 ;  /* 0x000000fb002a7213 */ /* 0x000fe40000000000 */
[----:B------:R-:W-:Y:S01]  /*1ee0*/  IABS R131, R197 ;  /* 0x000000c500837213 */ /* 0x000fe20000000000 */
[----:B------:R-:W-:Y:S01]  /*1ef0*/  IMAD.MOV.U32 R43, RZ, RZ, R40 ;  /* 0x000000ffff2b7224 */ /* 0x000fe200078e0028 */
[----:B------:R-:W-:Y:S01]  /*1f00*/  IABS R40, R246 ;  /* 0x000000f600287213 */ /* 0x000fe20000000000 */
[C---:B------:R-:W-:Y:S01]  /*1f10*/  IMAD.HI.U32 R48, R2.reuse, R42, RZ ;  /* 0x0000002a02307227 */ /* 0x040fe200078e00ff */
[----:B------:R-:W-:Y:S02]  /*1f20*/  IABS R133, R198 ;  /* 0x000000c600857213 */ /* 0x000fe40000000000 */
[----:B------:R-:W-:Y:S01]  /*1f30*/  IABS R135, R191 ;  /* 0x000000bf00877213 */ /* 0x000fe20000000000 */
[----:B------:R-:W-:Y:S01]  /*1f40*/  IMAD.HI.U32 R45, R2, R43, RZ ;  /* 0x0000002b022d7227 */ /* 0x000fe200078e00ff */
[----:B------:R-:W-:-:S02]  /*1f50*/  IABS R136, R192 ;  /* 0x000000c000887213 */ /* 0x000fc40000000000 */
[----:B------:R-:W-:Y:S01]  /*1f60*/  IABS R142, R189 ;  /* 0x000000bd008e7213 */ /* 0x000fe20000000000 */
[----:B------:R-:W-:Y:S01]  /*1f70*/  IMAD.MOV R45, RZ, RZ, -R45 ;  /* 0x000000ffff2d7224 */ /* 0x000fe200078e0a2d */
[----:B------:R-:W-:Y:S01]  /*1f80*/  IABS R144, R190 ;  /* 0x000000be00907213 */ /* 0x000fe20000000000 */
[----:B------:R-:W-:Y:S01]  /*1f90*/  @!P0 IMAD.IADD R44, R44, 0x1, -R8 ;  /* 0x000000012c2c8824 */ /* 0x000fe200078e0a08 */
[----:B------:R-:W-:Y:S01]  /*1fa0*/  IABS R146, R187 ;  /* 0x000000bb00927213 */ /* 0x000fe20000000000 */
[C---:B------:R-:W-:Y:S01]  /*1fb0*/  IMAD R43, R5.reuse, R45, R43 ;  /* 0x0000002d052b7224 */ /* 0x040fe200078e022b */
[----:B------:R-:W-:Y:S01]  /*1fc0*/  IABS R45, R247 ;  /* 0x000000f7002d7213 */ /* 0x000fe20000000000 */
[----:B------:R-:W-:Y:S01]  /*1fd0*/  IMAD.HI.U32 R47, R2, R41, RZ ;  /* 0x00000029022f7227 */ /* 0x000fe200078e00ff */
[----:B------:R-:W-:Y:S02]  /*1fe0*/  ISETP.GT.U32.AND P0, PT, R8, R44, PT ;  /* 0x0000002c0800720c */ /* 0x000fe40003f04070 */
[C---:B------:R-:W-:Y:S01]  /*1ff0*/  ISETP.GT.U32.AND P2, PT, R5.reuse, R43, PT ;  /* 0x0000002b0500720c */ /* 0x040fe20003f44070 */
[----:B------:R-:W-:Y:S01]  /*2000*/  IMAD.MOV R48, RZ, RZ, -R48 ;  /* 0x000000ffff307224 */ /* 0x000fe200078e0a30 */
[----:B------:R-:W-:Y:S01]  /*2010*/  IABS R148, R188 ;  /* 0x000000bc00947213 */ /* 0x000fe20000000000 */
[----:B------:R-:W-:Y:S01]  /*2020*/  IMAD.MOV R47, RZ, RZ, -R47 ;  /* 0x000000ffff2f7224 */ /* 0x000fe200078e0a2f */
[----:B------:R-:W-:Y:S01]  /*2030*/  IABS R150, R186 ;  /* 0x000000ba00967213 */ /* 0x000fe20000000000 */
[C---:B------:R-:W-:Y:S01]  /*2040*/  IMAD R42, R5.reuse, R48, R42 ;  /* 0x00000030052a7224 */ /* 0x040fe200078e022a */
[----:B------:R-:W-:Y:S01]  /*2050*/  IABS R156, R184 ;  /* 0x000000b8009c7213 */ /* 0x000fe20000000000 */
[C---:B------:R-:W-:Y:S01]  /*2060*/  IMAD R41, R5.reuse, R47, R41 ;  /* 0x0000002f05297224 */ /* 0x040fe200078e0229 */
[----:B------:R-:W-:Y:S01]  /*2070*/  IABS R158, R185 ;  /* 0x000000b9009e7213 */ /* 0x000fe20000000000 */
[----:B------:R-:W-:Y:S01]  /*2080*/  IMAD.HI.U32 R46, R2, R40, RZ ;  /* 0x00000028022e7227 */ /* 0x000fe200078e00ff */
[----:B------:R-:W-:-:S02]  /*2090*/  ISETP.GT.U32.AND P3, PT, R5, R42, PT ;  /* 0x0000002a0500720c */ /* 0x000fc40003f64070 */
[----:B------:R-:W-:Y:S01]  /*20a0*/  ISETP.GT.U32.AND P5, PT, R5, R41, PT ;  /* 0x000000290500720c */ /* 0x000fe20003fa4070 */
[----:B------:R-:W-:Y:S01]  /*20b0*/  @!P0 IMAD.IADD R44, R44, 0x1, -R8 ;  /* 0x000000012c2c8824 */ /* 0x000fe200078e0a08 */
[----:B------:R-:W-:Y:S01]  /*20c0*/  ISETP.NE.AND P0, PT, R6, RZ, PT ;  /* 0x000000ff0600720c */ /* 0x000fe20003f05270 */
[--C-:B------:R-:W-:Y:S01]  /*20d0*/  @!P2 IMAD.IADD R43, R43, 0x1, -R5.reuse ;  /* 0x000000012b2ba824 */ /* 0x100fe200078e0a05 */
[----:B------:R-:W-:Y:S01]  /*20e0*/  IABS R160, R180 ;  /* 0x000000b400a07213 */ /* 0x000fe20000000000 */
[----:B------:R-:W-:Y:S01]  /*20f0*/  IMAD.MOV R46, RZ, RZ, -R46 ;  /* 0x000000ffff2e7224 */ /* 0x000fe200078e0a2e */
[----:B------:R-:W-:Y:S01]  /*2100*/  IABS R162, R181 ;  /* 0x000000b500a27213 */ /* 0x000fe20000000000 */
[----:B------:R-:W-:Y:S01]  /*2110*/  IMAD.MOV.U32 R8, RZ, RZ, R44 ;  /* 0x000000ffff087224 */ /* 0x000fe200078e002c */
[C---:B------:R-:W-:Y:S01]  /*2120*/  ISETP.GT.U32.AND P2, PT, R5.reuse, R43, PT ;  /* 0x0000002b0500720c */ /* 0x040fe20003f44070 */
[C---:B------:R-:W-:Y:S01]  /*2130*/  IMAD R40, R5.reuse, R46, R40 ;  /* 0x0000002e05287224 */ /* 0x040fe200078e0228 */
[----:B------:R-:W-:Y:S01]  /*2140*/  IABS R46, R248 ;  /* 0x000000f8002e7213 */ /* 0x000fe20000000000 */
[----:B------:R-:W-:Y:S01]  /*2150*/  @!P3 IMAD.IADD R42, R42, 0x1, -R5 ;  /* 0x000000012a2ab824 */ /* 0x000fe200078e0a05 */
[----:B------:R-:W-:Y:S01]  /*2160*/  ISETP.GE.AND P3, PT, R250, RZ, PT ;  /* 0x000000fffa00720c */ /* 0x000fe20003f66270 */
[----:B------:R-:W-:Y:S01]  /*2170*/  IMAD.HI.U32 R47, R2, R45, RZ ;  /* 0x0000002d022f7227 */ /* 0x000fe200078e00ff */
[----:B------:R-:W-:-:S02]  /*2180*/  ISETP.GT.U32.AND P6, PT, R5, R40, PT ;  /* 0x000000280500720c */ /* 0x000fc40003fc4070 */
[----:B------:R-:W-:Y:S01]  /*2190*/  IABS R169, R175 ;  /* 0x000000af00a97213 */ /* 0x000fe20000000000 */
[----:B------:R-:W-:Y:S01]  /*21a0*/  @!P1 IMAD.MOV R8, RZ, RZ, -R8 ;  /* 0x000000ffff089224 */ /* 0x000fe200078e0a08 */
[----:B------:R-:W-:Y:S01]  /*21b0*/  @!P0 LOP3.LUT R8, RZ, R6, RZ, 0x33, !PT ;  /* 0x00000006ff088212 */ /* 0x000fe200078e33ff */
[----:B------:R-:W-:Y:S01]  /*21c0*/  @!P5 IMAD.IADD R41, R41, 0x1, -R5 ;  /* 0x000000012929d824 */ /* 0x000fe200078e0a05 */
[----:B------:R-:W-:Y:S01]  /*21d0*/  ISETP.GT.U32.AND P5, PT, R5, R42, PT ;  /* 0x0000002a0500720c */ /* 0x000fe20003fa4070 */
[----:B------:R-:W-:Y:S01]  /*21e0*/  IMAD.MOV R47, RZ, RZ, -R47 ;  /* 0x000000ffff2f7224 */ /* 0x000fe200078e0a2f */
[----:B------:R-:W-:Y:S01]  /*21f0*/  ISETP.GE.AND P1, PT, R251, RZ, PT ;  /* 0x000000fffb00720c */ /* 0x000fe20003f26270 */
[----:B------:R-:W-:Y:S01]  /*2200*/  IMAD.HI.U32 R6, R2, R46, RZ ;  /* 0x0000002e02067227 */ /* 0x000fe200078e00ff */
[----:B------:R-:W-:Y:S01]  /*2210*/  ISETP.GT.U32.AND P0, PT, R5, R41, PT ;  /* 0x000000290500720c */ /* 0x000fe20003f04070 */
[----:B------:R-:W-:Y:S01]  /*2220*/  STL [R1+0xf78], R8 ;  /* 0x000f780801007387 */ /* 0x000fe20000100800 */
[----:B------:R-:W-:Y:S01]  /*2230*/  IABS R171, R164 ;  /* 0x000000a400ab7213 */ /* 0x000fe20000000000 */
[----:B------:R-:W-:Y:S01]  /*2240*/  @!P2 IMAD.IADD R43, R43, 0x1, -R5 ;  /* 0x000000012b2ba824 */ /* 0x000fe200078e0a05 */
[----:B------:R-:W-:Y:S01]  /*2250*/  IABS R177, R155 ;  /* 0x0000009b00b17213 */ /* 0x000fe20000000000 */
[C---:B------:R-:W-:Y:S01]  /*2260*/  IMAD R44, R5.reuse, R47, R45 ;  /* 0x0000002f052c7224 */ /* 0x040fe200078e022d */
[----:B------:R-:W-:Y:S01]  /*2270*/  IABS R45, R249 ;  /* 0x000000f9002d7213 */ /* 0x000fe20000000000 */
[----:B------:R-:W-:Y:S01]  /*2280*/  IMAD.MOV R6, RZ, RZ, -R6 ;  /* 0x000000ffff067224 */ /* 0x000fe200078e0a06 */
[----:B------:R-:W-:Y:S01]  /*2290*/  IABS R47, R245 ;  /* 0x000000f5002f7213 */ /* 0x000fe20000000000 */
[----:B-1----:R-:W-:Y:S01]  /*22a0*/  IMAD.MOV.U32 R7, RZ, RZ, R43 ;  /* 0x000000ffff077224 */ /* 0x002fe200078e002b */
[C---:B------:R-:W-:Y:S01]  /*22b0*/  ISETP.GT.U32.AND P2, PT, R5.reuse, R44, PT ;  /* 0x0000002c0500720c */ /* 0x040fe20003f44070 */
[C---:B------:R-:W-:Y:S01]  /*22c0*/  IMAD R43, R5.reuse, R6, R46 ;  /* 0x00000006052b7224 */ /* 0x040fe200078e022e */
[----:B------:R-:W-:Y:S01]  /*22d0*/  IABS R46, R244 ;  /* 0x000000f4002e7213 */ /* 0x000fe20000000000 */
[--C-:B------:R-:W-:Y:S01]  /*22e0*/  @!P6 IMAD.IADD R40, R40, 0x1, -R5.reuse ;  /* 0x000000012828e824 */ /* 0x100fe200078e0a05 */
[----:B------:R-:W-:Y:S01]  /*22f0*/  IABS R179, R165 ;  /* 0x000000a500b37213 */ /* 0x000fe20000000000 */
[----:B------:R-:W-:Y:S01]  /*2300*/  @!P5 IMAD.IADD R42, R42, 0x1, -R5 ;  /* 0x000000012a2ad824 */ /* 0x000fe200078e0a05 */
[C---:B------:R-:W-:Y:S01]  /*2310*/  ISETP.GT.U32.AND P5, PT, R5.reuse, R43, PT ;  /* 0x0000002b0500720c */ /* 0x040fe20003fa4070 */
[----:B------:R-:W-:Y:S01]  /*2320*/  @!P4 IMAD.MOV R7, RZ, RZ, -R7 ;  /* 0x000000ffff07c224 */ /* 0x000fe200078e0a07 */
[----:B------:R-:W-:Y:S01]  /*2330*/  ISETP.GT.U32.AND P6, PT, R5, R40, PT ;  /* 0x000000280500720c */ /* 0x000fe20003fc4070 */
[----:B------:R-:W-:Y:S01]  /*2340*/  IMAD.HI.U32 R6, R2, R45, RZ ;  /* 0x0000002d02067227 */ /* 0x000fe200078e00ff */
[----:B------:R-:W-:-:S02]  /*2350*/  ISETP.GE.AND P4, PT, R246, RZ, PT ;  /* 0x000000fff600720c */ /* 0x000fc40003f86270 */
[----:B------:R0:W-:Y:S01]  /*2360*/  STL [R1+0x24], R7 ;  /* 0x0000240701007387 */ /* 0x0001e20000100800 */
[--C-:B------:R-:W-:Y:S01]  /*2370*/  @!P0 IMAD.IADD R41, R41, 0x1, -R5.reuse ;  /* 0x0000000129298824 */ /* 0x100fe200078e0a05 */
[----:B------:R-:W-:Y:S01]  /*2380*/  ISETP.GE.AND P0, PT, R247, RZ, PT ;  /* 0x000000fff700720c */ /* 0x000fe20003f06270 */
[--C-:B------:R-:W-:Y:S01]  /*2390*/  @!P2 IMAD.IADD R44, R44, 0x1, -R5.reuse ;  /* 0x000000012c2ca824 */ /* 0x100fe200078e0a05 */
[----:B------:R-:W-:Y:S01]  /*23a0*/  ISETP.GE.AND P2, PT, R249, RZ, PT ;  /* 0x000000fff900720c */ /* 0x000fe20003f46270 */
[----:B------:R-:W-:Y:S01]  /*23b0*/  IMAD.MOV R6, RZ, RZ, -R6 ;  /* 0x000000ffff067224 */ /* 0x000fe200078e0a06 */
[----:B------:R-:W-:Y:S01]  /*23c0*/  IABS R137, R139 ;  /* 0x0000008b00897213 */ /* 0x000fe20000000000 */
[----:B------:R-:W-:Y:S01]  /*23d0*/  @!P5 IMAD.IADD R43, R43, 0x1, -R5 ;  /* 0x000000012b2bd824 */ /* 0x000fe200078e0a05 */
[C---:B------:R-:W-:Y:S01]  /*23e0*/  ISETP.GT.U32.AND P5, PT, R5.reuse, R44, PT ;  /* 0x0000002c0500720c */ /* 0x040fe20003fa4070 */
[----:B------:R-:W-:Y:S01]  /*23f0*/  IMAD R6, R5, R6, R45 ;  /* 0x0000000605067224 */ /* 0x000fe200078e022d */
[----:B------:R-:W-:Y:S01]  /*2400*/  IABS R163, R112 ;  /* 0x0000007000a37213 */ /* 0x000fe20000000000 */
[----:B0-----:R-:W-:Y:S01]  /*2410*/  IMAD.MOV.U32 R7, RZ, RZ, R42 ;  /* 0x000000ffff077224 */ /* 0x001fe200078e002a */
[----:B------:R-:W-:Y:S01]  /*2420*/  IABS R246, R4 ;  /* 0x0000000400f67213 */ /* 0x000fe20000000000 */
[----:B------:R-:W-:-:S02]  /*2430*/  IMAD.MOV.U32 R8, RZ, RZ, R41 ;  /* 0x000000ffff087224 */ /* 0x000fc400078e0029 */
[----:B------:R-:W-:Y:S01]  /*2440*/  @!P1 IMAD.MOV R7, RZ, RZ, -R7 ;  /* 0x000000ffff079224 */ /* 0x000fe200078e0a07 */
[C---:B------:R-:W-:Y:S01]  /*2450*/  ISETP.GT.U32.AND P1, PT, R5.reuse, R43, PT ;  /* 0x0000002b0500720c */ /* 0x040fe20003f24070 */
[--C-:B------:R-:W-:Y:S01]  /*2460*/  @!P6 IMAD.IADD R40, R40, 0x1, -R5.reuse ;  /* 0x000000012828e824 */ /* 0x100fe200078e0a05 */
[----:B------:R-:W-:Y:S01]  /*2470*/  ISETP.GE.AND P6, PT, R248, RZ, PT ;  /* 0x000000fff800720c */ /* 0x000fe20003fc6270 */
[----:B------:R-:W-:Y:S01]  /*2480*/  @!P3 IMAD.MOV R8, RZ, RZ, -R8 ;  /* 0x000000ffff08b224 */ /* 0x000fe200078e0a08 */
[----:B------:R-:W-:Y:S01]  /*2490*/  ISETP.GT.U32.AND P3, PT, R5, R6, PT ;  /* 0x000000060500720c */ /* 0x000fe20003f64070 */
[----:B------:R0:W-:Y:S01]  /*24a0*/  STL [R1+0x20], R7 ;  /* 0x0000200701007387 */ /* 0x0001e20000100800 */
[----:B------:R-:W-:Y:S01]  /*24b0*/  @!P5 IMAD.IADD R44, R44, 0x1, -R5 ;  /* 0x000000012c2cd824 */ /* 0x000fe200078e0a05 */
[----:B------:R-:W-:Y:S01]  /*24c0*/  ISETP.GE.AND P5, PT, R245, RZ, PT ;  /* 0x000000fff500720c */ /* 0x000fe20003fa6270 */
[----:B------:R-:W-:Y:S01]  /*24d0*/  IMAD.MOV.U32 R42, RZ, RZ, R47 ;  /* 0x000000ffff2a7224 */ /* 0x000fe200078e002f */
[----:B------:R-:W-:Y:S01]  /*24e0*/  STL [R1+0x1c], R8 ;  /* 0x00001c0801007387 */ /* 0x000fe20000100800 */
[----:B------:R-:W-:Y:S01]  /*24f0*/  IMAD.HI.U32 R45, R2, R46, RZ ;  /* 0x0000002e022d7227 */ /* 0x000fe200078e00ff */
[----:B------:R-:W-:-:S03]  /*2500*/  IABS R47, R243 ;  /* 0x000000f3002f7213 */ /* 0x000fc60000000000 */
[----:B------:R-:W-:-:S04]  /*2510*/  IMAD.HI.U32 R41, R2, R42, RZ ;  /* 0x0000002a02297227 */ /* 0x000fc800078e00ff */
[----:B0-----:R-:W-:Y:S02]  /*2520*/  IMAD.MOV.U32 R7, RZ, RZ, R40 ;  /* 0x000000ffff077224 */ /* 0x001fe400078e0028 */
[----:B------:R-:W-:Y:S01]  /*2530*/  @!P3 IMAD.IADD R6, R6, 0x1, -R5 ;  /* 0x000000010606b824 */ /* 0x000fe200078e0a05 */
[----:B------:R-:W-:Y:S01]  /*2540*/  ISETP.GE.AND P3, PT, R243, RZ, PT ;  /* 0x000000fff300720c */ /* 0x000fe20003f66270 */
[----:B------:R-:W-:Y:S01]  /*2550*/  @!P4 IMAD.MOV R7, RZ, RZ, -R7 ;  /* 0x000000ffff07c224 */ /* 0x000fe200078e0a07 */
[----:B------:R-:W-:Y:S01]  /*2560*/  ISETP.GE.AND P4, PT, R244, RZ, PT ;  /* 0x000000fff400720c */ /* 0x000fe20003f86270 */
[----:B------:R-:W-:Y:S02]  /*2570*/  IMAD.MOV R45, RZ, RZ, -R45 ;  /* 0x000000ffff2d7224 */ /* 0x000fe400078e0a2d */
[----:B------:R-:W-:Y:S01]  /*2580*/  @!P1 IMAD.IADD R43, R43, 0x1, -R5 ;  /* 0x000000012b2b9824 */ /* 0x000fe200078e0a05 */
[----:B------:R0:W-:Y:S01]  /*2590*/  STL [R1+0x18], R7 ;  /* 0x0000180701007387 */ /* 0x0001e20000100800 */
[----:B------:R-:W-:Y:S01]  /*25a0*/  IMAD.MOV R41, RZ, RZ, -R41 ;  /* 0x000000ffff297224 */ /* 0x000fe200078e0a29 */
[----:B------:R-:W-:Y:S01]  /*25b0*/  ISETP.GE.AND P1, PT, R242, RZ, PT ;  /* 0x000000fff200720c */ /* 0x000fe20003f26270 */
[C---:B------:R-:W-:Y:S01]  /*25c0*/  IMAD R40, R5.reuse, R45, R46 ;  /* 0x0000002d05287224 */ /* 0x040fe200078e022e */
[----:B------:R-:W-:Y:S01]  /*25d0*/  IABS R46, R241 ;  /* 0x000000f1002e7213 */ /* 0x000fe20000000000 */
[----:B------:R-:W-:Y:S01]  /*25e0*/  IMAD R45, R5, R41, R42 ;  /* 0x00000029052d7224 */ /* 0x000fe200078e022a */
[----:B------:R-:W-:Y:S01]  /*25f0*/  IABS R41, R23 ;  /* 0x0000001700297213 */ /* 0x000fe20000000000 */
[----:B------:R-:W-:-:S04]  /*2600*/  IMAD.HI.U32 R42, R2, R47, RZ ;  /* 0x0000002f022a7227 */ /* 0x000fc800078e00ff */
[----:B0-----:R-:W-:Y:S01]  /*2610*/  IMAD.MOV.U32 R7, RZ, RZ, R44 ;  /* 0x000000ffff077224 */ /* 0x001fe200078e002c */
[----:B------:R-:W-:Y:S01]  /*2620*/  IABS R44, R242 ;  /* 0x000000f2002c7213 */ /* 0x000fe20000000000 */
[----:B------:R-:W-:Y:S02]  /*2630*/  IMAD.MOV R42, RZ, RZ, -R42 ;  /* 0x000000ffff2a7224 */ /* 0x000fe400078e0a2a */
[----:B------:R-:W-:Y:S01]  /*2640*/  @!P0 IMAD.MOV R7, RZ, RZ, -R7 ;  /* 0x000000ffff078224 */ /* 0x000fe200078e0a07 */
[----:B------:R-:W-:Y:S01]  /*2650*/  ISETP.GT.U32.AND P0, PT, R5, R6, PT ;  /* 0x000000060500720c */ /* 0x000fe20003f04070 */
[----:B------:R-:W-:-:S03]  /*2660*/  IMAD.HI.U32 R48, R2, R44, RZ ;  /* 0x0000002c02307227 */ /* 0x000fc600078e00ff */
[----:B------:R0:W-:Y:S01]  /*2670*/  STL [R1+0x14], R7 ;  /* 0x0000140701007387 */ /* 0x0001e20000100800 */
[----:B------:R-:W-:Y:S02]  /*2680*/  IMAD.MOV R48, RZ, RZ, -R48 ;  /* 0x000000ffff307224 */ /* 0x000fe400078e0a30 */
[C---:B------:R-:W-:Y:S02]  /*2690*/  IMAD R47, R5.reuse, R42, R47 ;  /* 0x0000002a052f7224 */ /* 0x040fe400078e022f */
[----:B------:R-:W-:Y:S02]  /*26a0*/  IMAD R44, R5, R48, R44 ;  /* 0x00000030052c7224 */ /* 0x000fe400078e022c */
[----:B------:R-:W-:-:S04]  /*26b0*/  IMAD.HI.U32 R42, R2, R41, RZ ;  /* 0x00000029022a7227 */ /* 0x000fc800078e00ff */
[----:B0-----:R-:W-:Y:S02]  /*26c0*/  IMAD.MOV.U32 R7, RZ, RZ, R43 ;  /* 0x000000ffff077224 */ /* 0x001fe400078e002b */
[----:B------:R-:W-:Y:S01]  /*26d0*/  @!P0 IMAD.IADD R6, R6, 0x1, -R5 ;  /* 0x0000000106068824 */ /* 0x000fe200078e0a05 */
[C---:B------:R-:W-:Y:S01]  /*26e0*/  ISETP.GT.U32.AND P0, PT, R5.reuse, R45, PT ;  /* 0x0000002d0500720c */ /* 0x040fe20003f04070 */
[----:B------:R-:W-:Y:S01]  /*26f0*/  @!P6 IMAD.MOV R7, RZ, RZ, -R7 ;  /* 0x000000ffff07e224 */ /* 0x000fe200078e0a07 */
[----:B------:R-:W-:Y:S01]  /*2700*/  ISETP.GT.U32.AND P6, PT, R5, R40, PT ;  /* 0x000000280500720c */ /* 0x000fe20003fc4070 */
[----:B------:R-:W-:Y:S02]  /*2710*/  IMAD.MOV.U32 R43, RZ, RZ, R49 ;  /* 0x000000ffff2b7224 */ /* 0x000fe400078e0031 */
[C---:B------:R-:W-:Y:S01]  /*2720*/  IMAD.HI.U32 R49, R2.reuse, R46, RZ ;  /* 0x0000002e02317227 */ /* 0x040fe200078e00ff */
[----:B------:R0:W-:Y:S03]  /*2730*/  STL [R1+0x10], R7 ;  /* 0x0000100701007387 */ /* 0x0001e60000100800 */
[----:B------:R-:W-:-:S04]  /*2740*/  IMAD.HI.U32 R48, R2, R43, RZ ;  /* 0x0000002b02307227 */ /* 0x000fc800078e00ff */
[--C-:B------:R-:W-:Y:S02]  /*2750*/  @!P0 IMAD.IADD R45, R45, 0x1, -R5.reuse ;  /* 0x000000012d2d8824 */ /* 0x100fe400078e0a05 */
[----:B------:R-:W-:Y:S01]  /*2760*/  @!P6 IMAD.IADD R40, R40, 0x1, -R5 ;  /* 0x000000012828e824 */ /* 0x000fe200078e0a05 */
[C---:B------:R-:W-:Y:S01]  /*2770*/  ISETP.GT.U32.AND P6, PT, R5.reuse, R44, PT ;  /* 0x0000002c0500720c */ /* 0x040fe20003fc4070 */
[----:B0-----:R-:W-:Y:S01]  /*2780*/  IMAD.MOV.U32 R7, RZ, RZ, R6 ;  /* 0x000000ffff077224 */ /* 0x001fe200078e0006 */
[----:B------:R-:W-:Y:S01]  /*2790*/  IABS R6, R29 ;  /* 0x0000001d00067213 */ /* 0x000fe20000000000 */
[----:B------:R-:W-:Y:S01]  /*27a0*/  IMAD.MOV R49, RZ, RZ, -R49 ;  /* 0x000000ffff317224 */ /* 0x000fe200078e0a31 */
[C---:B------:R-:W-:Y:S01]  /*27b0*/  ISETP.GT.U32.AND P0, PT, R5.reuse, R40, PT ;  /* 0x000000280500720c */ /* 0x040fe20003f04070 */
[----:B------:R-:W-:Y:S01]  /*27c0*/  @!P2 IMAD.MOV R7, RZ, RZ, -R7 ;  /* 0x000000ffff07a224 */ /* 0x000fe200078e0a07 */
[----:B------:R-:W-:Y:S01]  /*27d0*/  ISETP.GT.U32.AND P2, PT, R5, R45, PT ;  /* 0x0000002d0500720c */ /* 0x000fe20003f44070 */
[----:B------:R-:W-:-:S02]  /*27e0*/  IMAD.MOV R48, RZ, RZ, -R48 ;  /* 0x000000ffff307224 */ /* 0x000fc400078e0a30 */
[C---:B------:R-:W-:Y:S01]  /*27f0*/  IMAD R46, R5.reuse, R49, R46 ;  /* 0x00000031052e7224 */ /* 0x040fe200078e022e */
[----:B------:R0:W-:Y:S01]  /*2800*/  STL [R1+0xc], R7 ;  /* 0x00000c0701007387 */ /* 0x0001e20000100800 */
[----:B------:R-:W-:Y:S02]  /*2810*/  IMAD.MOV R42, RZ, RZ, -R42 ;  /* 0x000000ffff2a7224 */ /* 0x000fe400078e0a2a */
[----:B------:R-:W-:Y:S02]  /*2820*/  @!P6 IMAD.IADD R44, R44, 0x1, -R5 ;  /* 0x000000012c2ce824 */ /* 0x000fe400078e0a05 */
[C---:B------:R-:W-:Y:S01]  /*2830*/  IMAD R43, R5.reuse, R48, R43 ;  /* 0x00000030052b7224 */ /* 0x040fe200078e022b */
[----:B------:R-:W-:Y:S01]  /*2840*/  IABS R48, R27 ;  /* 0x0000001b00307213 */ /* 0x000fe20000000000 */
[----:B------:R-:W-:Y:S01]  /*2850*/  @!P0 IMAD.IADD R40, R40, 0x1, -R5 ;  /* 0x0000000128288824 */ /* 0x000fe200078e0a05 */
[C---:B------:R-:W-:Y:S01]  /*2860*/  ISETP.GT.U32.AND P6, PT, R5.reuse, R44, PT ;  /* 0x0000002c0500720c */ /* 0x040fe20003fc4070 */
[C---:B------:R-:W-:Y:S01]  /*2870*/  IMAD R41, R5.reuse, R42, R41 ;  /* 0x0000002a05297224 */ /* 0x040fe200078e0229 */
[----:B------:R-:W-:Y:S01]  /*2880*/  ISETP.GT.U32.AND P0, PT, R5, R47, PT ;  /* 0x0000002f0500720c */ /* 0x000fe20003f04070 */
[----:B0-----:R-:W-:Y:S01]  /*2890*/  IMAD.MOV.U32 R7, RZ, RZ, R40 ;  /* 0x000000ffff077224 */ /* 0x001fe200078e0028 */
[----:B------:R-:W-:Y:S01]  /*28a0*/  IABS R42, R25 ;  /* 0x00000019002a7213 */ /* 0x000fe20000000000 */
[----:B------:R-:W-:Y:S01]  /*28b0*/  @!P2 IMAD.IADD R45, R45, 0x1, -R5 ;  /* 0x000000012d2da824 */ /* 0x000fe200078e0a05 */
[C---:B------:R-:W-:Y:S01]  /*28c0*/  ISETP.GT.U32.AND P2, PT, R5.reuse, R43, PT ;  /* 0x0000002b0500720c */ /* 0x040fe20003f44070 */
[----:B------:R-:W-:Y:S01]  /*28d0*/  @!P4 IMAD.MOV R7, RZ, RZ, -R7 ;  /* 0x000000ffff07c224 */ /* 0x000fe200078e0a07 */
[----:B------:R-:W-:Y:S01]  /*28e0*/  ISETP.GT.U32.AND P4, PT, R5, R46, PT ;  /* 0x0000002e0500720c */ /* 0x000fe20003f84070 */
[----:B------:R-:W-:-:S03]  /*28f0*/  IMAD.HI.U32 R50, R2, R42, RZ ;  /* 0x0000002a02327227 */ /* 0x000fc600078e00ff */
[----:B------:R0:W-:Y:S01]  /*2900*/  STL [R1+0x8], R7 ;  /* 0x0000080701007387 */ /* 0x0001e20000100800 */
[--C-:B------:R-:W-:Y:S01]  /*2910*/  @!P6 IMAD.IADD R44, R44, 0x1, -R5.reuse ;  /* 0x000000012c2ce824 */ /* 0x100fe200078e0a05 */
[----:B------:R-:W-:Y:S01]  /*2920*/  ISETP.GT.U32.AND P6, PT, R5, R41, PT ;  /* 0x000000290500720c */ /* 0x000fe20003fc4070 */
[----:B------:R-:W-:Y:S01]  /*2930*/  @!P0 IMAD.IADD R47, R47, 0x1, -R5 ;  /* 0x000000012f2f8824 */ /* 0x000fe200078e0a05 */
[----:B------:R-:W-:Y:S01]  /*2940*/  ISETP.GE.AND P0, PT, R241, RZ, PT ;  /* 0x000000fff100720c */ /* 0x000fe20003f06270 */
[----:B------:R-:W-:Y:S01]  /*2950*/  IMAD.HI.U32 R40, R2, R48, RZ ;  /* 0x0000003002287227 */ /* 0x000fe200078e00ff */
[----:B------:R-:W-:-:S03]  /*2960*/  IABS R241, R147 ;  /* 0x0000009300f17213 */ /* 0x000fc60000000000 */
[--C-:B------:R-:W-:Y:S01]  /*2970*/  @!P4 IMAD.IADD R46, R46, 0x1, -R5.reuse ;  /* 0x000000012e2ec824 */ /* 0x100fe200078e0a05 */
[----:B------:R-:W-:Y:S01]  /*2980*/  ISETP.GT.U32.AND P4, PT, R5, R47, PT ;  /* 0x0000002f0500720c */ /* 0x000fe20003f84070 */
[----:B------:R-:W-:Y:S02]  /*2990*/  @!P2 IMAD.IADD R43, R43, 0x1, -R5 ;  /* 0x000000012b2ba824 */ /* 0x000fe400078e0a05 */
[----:B------:R-:W-:Y:S01]  /*29a0*/  IMAD.MOV R50, RZ, RZ, -R50 ;  /* 0x000000ffff327224 */ /* 0x000fe200078e0a32 */
[----:B------:R-:W-:Y:S01]  /*29b0*/  ISETP.GT.U32.AND P2, PT, R5, R46, PT ;  /* 0x0000002e0500720c */ /* 0x000fe20003f44070 */
[----:B0-----:R-:W-:Y:S01]  /*29c0*/  IMAD.MOV.U32 R7, RZ, RZ, R45 ;  /* 0x000000ffff077224 */ /* 0x001fe200078e002d */
[----:B------:R-:W-:Y:S01]  /*29d0*/  IABS R45, R33 ;  /* 0x00000021002d7213 */ /* 0x000fe20000000000 */
[----:B------:R-:W-:Y:S01]  /*29e0*/  @!P6 IMAD.IADD R41, R41, 0x1, -R5 ;  /* 0x000000012929e824 */ /* 0x000fe200078e0a05 */
[----:B------:R-:W-:Y:S01]  /*29f0*/  ISETP.GT.U32.AND P6, PT, R5, R43, PT ;  /* 0x0000002b0500720c */ /* 0x000fe20003fc4070 */
[----:B------:R-:W-:-:S02]  /*2a00*/  IMAD.MOV R40, RZ, RZ, -R40 ;  /* 0x000000ffff287224 */ /* 0x000fc400078e0a28 */
[C---:B------:R-:W-:Y:S01]  /*2a10*/  IMAD R42, R5.reuse, R50, R42 ;  /* 0x00000032052a7224 */ /* 0x040fe200078e022a */
[----:B------:R-:W-:Y:S01]  /*2a20*/  IABS R50, R234 ;  /* 0x000000ea00327213 */ /* 0x000fe20000000000 */
[----:B------:R-:W-:Y:S01]  /*2a30*/  @!P5 IMAD.MOV R7, RZ, RZ, -R7 ;  /* 0x000000ffff07d224 */ /* 0x000fe200078e0a07 */
[C---:B------:R-:W-:Y:S01]  /*2a40*/  ISETP.GT.U32.AND P5, PT, R5.reuse, R41, PT ;  /* 0x000000290500720c */ /* 0x040fe20003fa4070 */
[----:B------:R-:W-:Y:S01]  /*2a50*/  IMAD.MOV.U32 R8, RZ, RZ, R44 ;  /* 0x000000ffff087224 */ /* 0x000fe200078e002c */
[----:B------:R-:W-:Y:S01]  /*2a60*/  IABS R44, R31 ;  /* 0x0000001f002c7213 */ /* 0x000fe20000000000 */
[C---:B------:R-:W-:Y:S01]  /*2a70*/  IMAD R40, R5.reuse, R40, R48 ;  /* 0x0000002805287224 */ /* 0x040fe200078e0230 */
[----:B------:R-:W-:Y:S01]  /*2a80*/  IABS R48, R238 ;  /* 0x000000ee00307213 */ /* 0x000fe20000000000 */
[----:B------:R-:W-:Y:S01]  /*2a90*/  @!P1 IMAD.MOV R8, RZ, RZ, -R8 ;  /* 0x000000ffff089224 */ /* 0x000fe200078e0a08 */
[----:B------:R-:W-:Y:S01]  /*2aa0*/  ISETP.GT.U32.AND P1, PT, R5, R42, PT ;  /* 0x0000002a0500720c */ /* 0x000fe20003f24070 */
[--C-:B------:R-:W-:Y:S01]  /*2ab0*/  @!P4 IMAD.IADD R47, R47, 0x1, -R5.reuse ;  /* 0x000000012f2fc824 */ /* 0x100fe200078e0a05 */
[----:B------:R-:W-:Y:S01]  /*2ac0*/  ISETP.GT.U32.AND P4, PT, R5, R40, PT ;  /* 0x000000280500720c */ /* 0x000fe20003f84070 */
[----:B------:R-:W-:Y:S01]  /*2ad0*/  @!P2 IMAD.IADD R46, R46, 0x1, -R5 ;  /* 0x000000012e2ea824 */ /* 0x000fe200078e0a05 */
[----:B------:R-:W-:Y:S01]  /*2ae0*/  ISETP.GE.AND P2, PT, R21, RZ, PT ;  /* 0x000000ff1500720c */ /* 0x000fe20003f46270 */
[C---:B------:R-:W-:Y:S01]  /*2af0*/  IMAD.HI.U32 R21, R2.reuse, R44, RZ ;  /* 0x0000002c02157227 */ /* 0x040fe200078e00ff */
[----:B------:R0:W-:Y:S03]  /*2b00*/  STL [R1+0x4], R7 ;  /* 0x0000040701007387 */ /* 0x0001e60000100800 */
[----:B------:R-:W-:Y:S01]  /*2b10*/  IMAD.HI.U32 R49, R2, R6, RZ ;  /* 0x0000000602317227 */ /* 0x000fe200078e00ff */
[----:B------:R-:W-:Y:S03]  /*2b20*/  STL [R1+0xf7c], R8 ;  /* 0x000f7c0801007387 */ /* 0x000fe60000100800 */
[----:B------:R-:W-:-:S02]  /*2b30*/  IMAD.MOV R21, RZ, RZ, -R21 ;  /* 0x000000ffff157224 */ /* 0x000fc400078e0a15 */
[----:B------:R-:W-:Y:S02]  /*2b40*/  IMAD.MOV R49, RZ, RZ, -R49 ;  /* 0x000000ffff317224 */ /* 0x000fe400078e0a31 */
[----:B------:R-:W-:Y:S01]  /*2b50*/  @!P5 IMAD.IADD R41, R41, 0x1, -R5 ;  /* 0x000000012929d824 */ /* 0x000fe200078e0a05 */
[----:B------:R-:W-:Y:S01]  /*2b60*/  ISETP.GE.AND P5, PT, R23, RZ, PT ;  /* 0x000000ff1700720c */ /* 0x000fe20003fa6270 */
[----:B------:R-:W-:-:S04]  /*2b70*/  IMAD.HI.U32 R23, R2, R45, RZ ;  /* 0x0000002d02177227 */ /* 0x000fc800078e00ff */
[C---:B------:R-:W-:Y:S02]  /*2b80*/  IMAD R44, R5.reuse, R21, R44 ;  /* 0x00000015052c7224 */ /* 0x040fe400078e022c */
[----:B------:R-:W-:Y:S02]  /*2b90*/  IMAD R6, R5, R49, R6 ;  /* 0x0000003105067224 */ /* 0x000fe400078e0206 */
[----:B------:R-:W-:Y:S01]  /*2ba0*/  @!P1 IMAD.IADD R42, R42, 0x1, -R5 ;  /* 0x000000012a2a9824 */ /* 0x000fe200078e0a05 */
[----:B------:R-:W-:Y:S01]  /*2bb0*/  ISETP.GE.AND P1, PT, R25, RZ, PT ;  /* 0x000000ff1900720c */ /* 0x000fe20003f26270 */
[----:B------:R-:W-:Y:S02]  /*2bc0*/  IMAD.MOV.U32 R21, RZ, RZ, R47 ;  /* 0x000000ffff157224 */ /* 0x000fe400078e002f */
[----:B------:R-:W-:Y:S02]  /*2bd0*/  IMAD.MOV R47, RZ, RZ, -R23 ;  /* 0x000000ffff2f7224 */ /* 0x000fe400078e0a17 */
[--C-:B------:R-:W-:Y:S01]  /*2be0*/  @!P4 IMAD.IADD R40, R40, 0x1, -R5.reuse ;  /* 0x000000012828c824 */ /* 0x100fe200078e0a05 */
[----:B------:R-:W-:Y:S01]  /*2bf0*/  ISETP.GE.AND P4, PT, R27, RZ, PT ;  /* 0x000000ff1b00720c */ /* 0x000fe20003f86270 */
[----:B------:R-:W-:Y:S01]  /*2c00*/  IMAD.MOV.U32 R23, RZ, RZ, R46 ;  /* 0x000000ffff177224 */ /* 0x000fe200078e002e */
[----:B------:R-:W-:Y:S01]  /*2c10*/  IABS R46, R35 ;  /* 0x00000023002e7213 */ /* 0x000fe20000000000 */
[----:B------:R-:W-:Y:S01]  /*2c20*/  @!P6 IMAD.IADD R43, R43, 0x1, -R5 ;  /* 0x000000012b2be824 */ /* 0x000fe200078e0a05 */
[C---:B------:R-:W-:Y:S01]  /*2c30*/  ISETP.GT.U32.AND P6, PT, R5.reuse, R6, PT ;  /* 0x000000060500720c */ /* 0x040fe20003fc4070 */
[----:B------:R-:W-:Y:S01]  /*2c40*/  @!P3 IMAD.MOV R21, RZ, RZ, -R21 ;  /* 0x000000ffff15b224 */ /* 0x000fe200078e0a15 */
[C---:B------:R-:W-:Y:S01]  /*2c50*/  ISETP.GT.U32.AND P3, PT, R5.reuse, R42, PT ;  /* 0x0000002a0500720c */ /* 0x040fe20003f64070 */
[----:B------:R-:W-:Y:S01]  /*2c60*/  @!P0 IMAD.MOV R23, RZ, RZ, -R23 ;  /* 0x000000ffff178224 */ /* 0x000fe200078e0a17 */
[C---:B------:R-:W-:Y:S01]  /*2c70*/  ISETP.GT.U32.AND P0, PT, R5.reuse, R40, PT ;  /* 0x000000280500720c */ /* 0x040fe20003f04070 */
[----:B------:R-:W-:Y:S01]  /*2c80*/  IMAD.MOV.U32 R25, RZ, RZ, R43 ;  /* 0x000000ffff197224 */ /* 0x000fe200078e002b */
[----:B------:R-:W-:Y:S01]  /*2c90*/  IABS R43, R240 ;  /* 0x000000f0002b7213 */ /* 0x000fe20000000000 */
[C---:B------:R-:W-:Y:S01]  /*2ca0*/  IMAD R45, R5.reuse, R47, R45 ;  /* 0x0000002f052d7224 */ /* 0x040fe200078e022d */
[----:B------:R-:W-:Y:S01]  /*2cb0*/  STL [R1+0xf80], R21 ;  /* 0x000f801501007387 */ /* 0x000fe20000100800 */
[----:B------:R-:W-:Y:S01]  /*2cc0*/  @!P2 IMAD.MOV R25, RZ, RZ, -R25 ;  /* 0x000000ffff19a224 */ /* 0x000fe200078e0a19 */
[----:B------:R-:W-:Y:S01]  /*2cd0*/  ISETP.GT.U32.AND P2, PT, R5, R44, PT ;  /* 0x0000002c0500720c */ /* 0x000fe20003f44070 */
[----:B------:R-:W-:Y:S01]  /*2ce0*/  IMAD.MOV.U32 R27, RZ, RZ, R41 ;  /* 0x000000ffff1b7224 */ /* 0x000fe200078e0029 */
[----:B------:R-:W-:Y:S01]  /*2cf0*/  STL [R1+0xf84], R23 ;  /* 0x000f841701007387 */ /* 0x000fe20000100800 */
[----:B------:R-:W-:-:S02]  /*2d00*/  @!P6 IMAD.IADD R6, R6, 0x1, -R5 ;  /* 0x000000010606e824 */ /* 0x000fc400078e0a05 */
[--C-:B------:R-:W-:Y:S01]  /*2d10*/  @!P3 IMAD.IADD R42, R42, 0x1, -R5.reuse ;  /* 0x000000012a2ab824 */ /* 0x100fe200078e0a05 */
[----:B------:R-:W-:Y:S01]  /*2d20*/  ISETP.GT.U32.AND P3, PT, R5, R45, PT ;  /* 0x0000002d0500720c */ /* 0x000fe20003f64070 */
[----:B------:R-:W-:Y:S01]  /*2d30*/  @!P0 IMAD.IADD R40, R40, 0x1, -R5 ;  /* 0x0000000128288824 */ /* 0x000fe200078e0a05 */
[----:B------:R-:W-:Y:S01]  /*2d40*/  ISETP.GE.AND P0, PT, R31, RZ, PT ;  /* 0x000000ff1f00720c */ /* 0x000fe20003f06270 */
[----:B------:R-:W-:Y:S01]  /*2d50*/  IMAD.HI.U32 R31, R2, R43, RZ ;  /* 0x0000002b021f7227 */ /* 0x000fe200078e00ff */
[C---:B------:R-:W-:Y:S01]  /*2d60*/  ISETP.GT.U32.AND P6, PT, R5.reuse, R6, PT ;  /* 0x000000060500720c */ /* 0x040fe20003fc4070 */
[----:B------:R-:W-:Y:S02]  /*2d70*/  STL [R1+0xf88], R25 ;  /* 0x000f881901007387 */ /* 0x000fe40000100800 */
[----:B------:R-:W-:Y:S02]  /*2d80*/  IMAD.MOV R31, RZ, RZ, -R31 ;  /* 0x000000ffff1f7224 */ /* 0x000fe400078e0a1f */
[----:B------:R-:W-:Y:S01]  /*2d90*/  @!P2 IMAD.IADD R44, R44, 0x1, -R5 ;  /* 0x000000012c2ca824 */ /* 0x000fe200078e0a05 */
[----:B------:R-:W-:Y:S01]  /*2da0*/  ISETP.GE.AND P2, PT, R240, RZ, PT ;  /* 0x000000fff000720c */ /* 0x000fe20003f46270 */
[----:B------:R-:W-:-:S02]  /*2db0*/  IMAD R41, R5, R31, R43 ;  /* 0x0000001f05297224 */ /* 0x000fc400078e022b */
[----:B------:R-:W-:Y:S01]  /*2dc0*/  @!P3 IMAD.IADD R45, R45, 0x1, -R5 ;  /* 0x000000012d2db824 */ /* 0x000fe200078e0a05 */
[----:B------:R-:W-:Y:S01]  /*2dd0*/  ISETP.GT.U32.AND P3, PT, R5, R44, PT ;  /* 0x0000002c0500720c */ /* 0x000fe20003f64070 */
[----:B------:R-:W-:Y:S02]  /*2de0*/  IMAD.MOV.U32 R31, RZ, RZ, R40 ;  /* 0x000000ffff1f7224 */ /* 0x000fe400078e0028 */
[----:B------:R-:W-:Y:S01]  /*2df0*/  @!P5 IMAD.MOV R27, RZ, RZ, -R27 ;  /* 0x000000ffff1bd224 */ /* 0x000fe200078e0a1b */
[----:B------:R-:W-:Y:S01]  /*2e00*/  ISETP.GE.AND P5, PT, R29, RZ, PT ;  /* 0x000000ff1d00720c */ /* 0x000fe20003fa6270 */
[----:B------:R-:W-:Y:S01]  /*2e10*/  @!P6 IMAD.IADD R6, R6, 0x1, -R5 ;  /* 0x000000010606e824 */ /* 0x000fe200078e0a05 */
[----:B------:R-:W-:Y:S01]  /*2e20*/  ISETP.GE.AND P6, PT, R33, RZ, PT ;  /* 0x000000ff2100720c */ /* 0x000fe20003fc6270 */
[----:B------:R-:W-:Y:S01]  /*2e30*/  @!P4 IMAD.MOV R31, RZ, RZ, -R31 ;  /* 0x000000ffff1fc224 */ /* 0x000fe200078e0a1f */
[C---:B------:R-:W-:Y:S01]  /*2e40*/  ISETP.GT.U32.AND P4, PT, R5.reuse, R41, PT ;  /* 0x000000290500720c */ /* 0x040fe20003f84070 */
[----:B------:R-:W-:Y:S01]  /*2e50*/  IMAD.MOV.U32 R29, RZ, RZ, R42 ;  /* 0x000000ffff1d7224 */ /* 0x000fe200078e002a */
[----:B------:R-:W-:Y:S01]  /*2e60*/  IABS R33, R239 ;  /* 0x000000ef00217213 */ /* 0x000fe20000000000 */
[----:B------:R-:W-:Y:S01]  /*2e70*/  IMAD.HI.U32 R43, R2, R46, RZ ;  /* 0x0000002e022b7227 */ /* 0x000fe200078e00ff */
[----:B------:R1:W-:Y:S03]  /*2e80*/  STL [R1+0xf8c], R27 ;  /* 0x000f8c1b01007387 */ /* 0x0003e60000100800 */
[----:B------:R-:W-:Y:S01]  /*2e90*/  @!P1 IMAD.MOV R29, RZ, RZ, -R29 ;  /* 0x000000ffff1d9224 */ /* 0x000fe200078e0a1d */
[----:B------:R-:W-:Y:S01]  /*2ea0*/  ISETP.GT.U32.AND P1, PT, R5, R45, PT ;  /* 0x0000002d0500720c */ /* 0x000fe20003f24070 */
[----:B------:R-:W-:-:S02]  /*2eb0*/  IMAD.MOV.U32 R42, RZ, RZ, R33 ;  /* 0x000000ffff2a7224 */ /* 0x000fc400078e0021 */
[----:B------:R-:W-:Y:S01]  /*2ec0*/  IMAD.MOV.U32 R33, RZ, RZ, R6 ;  /* 0x000000ffff217224 */ /* 0x000fe200078e0006 */
[----:B------:R2:W-:Y:S01]  /*2ed0*/  STL [R1+0xf90], R29 ;  /* 0x000f901d01007387 */ /* 0x0005e20000100800 */
[----:B------:R-:W-:Y:S01]  /*2ee0*/  @!P3 IMAD.IADD R44, R44, 0x1, -R5 ;  /* 0x000000012c2cb824 */ /* 0x000fe200078e0a05 */
[----:B------:R-:W-:Y:S01]  /*2ef0*/  ISETP.GE.AND P3, PT, R239, RZ, PT ;  /* 0x000000ffef00720c */ /* 0x000fe20003f66270 */
[----:B------:R-:W-:Y:S01]  /*2f00*/  @!P5 IMAD.MOV R33, RZ, RZ, -R33 ;  /* 0x000000ffff21d224 */ /* 0x000fe200078e0a21 */
[----:B------:R-:W-:Y:S01]  /*2f10*/  ISETP.GE.AND P5, PT, R35, RZ, PT ;  /* 0x000000ff2300720c */ /* 0x000fe20003fa6270 */
[----:B------:R-:W-:Y:S01]  /*2f20*/  IMAD.MOV.U32 R35, RZ, RZ, R44 ;  /* 0x000000ffff237224 */ /* 0x000fe200078e002c */
[----:B------:R-:W-:Y:S01]  /*2f30*/  IABS R44, R37 ;  /* 0x00000025002c7213 */ /* 0x000fe20000000000 */
[----:B------:R-:W-:Y:S01]  /*2f40*/  @!P4 IMAD.IADD R41, R41, 0x1, -R5 ;  /* 0x000000012929c824 */ /* 0x000fe200078e0a05 */
[----:B------:R-:W-:Y:S01]  /*2f50*/  ISETP.GE.AND P4, PT, R39, RZ, PT ;  /* 0x000000ff2700720c */ /* 0x000fe20003f86270 */
[----:B------:R-:W-:Y:S01]  /*2f60*/  @!P0 IMAD.MOV R35, RZ, RZ, -R35 ;  /* 0x000000ffff238224 */ /* 0x000fe200078e0a23 */
[----:B------:R-:W-:Y:S01]  /*2f70*/  IABS R239, R145 ;  /* 0x0000009100ef7213 */ /* 0x000fe20000000000 */
[----:B------:R-:W-:Y:S01]  /*2f80*/  IMAD.HI.U32 R40, R2, R42, RZ ;  /* 0x0000002a02287227 */ /* 0x000fe200078e00ff */
[----:B------:R-:W-:-:S03]  /*2f90*/  ISETP.GT.U32.AND P0, PT, R5, R41, PT ;  /* 0x000000290500720c */ /* 0x000fc60003f04070 */
[----:B------:R-:W-:Y:S02]  /*2fa0*/  IMAD.MOV R43, RZ, RZ, -R43 ;  /* 0x000000ffff2b7224 */ /* 0x000fe400078e0a2b */
[----:B------:R-:W-:Y:S01]  /*2fb0*/  @!P1 IMAD.IADD R45, R45, 0x1, -R5 ;  /* 0x000000012d2d9824 */ /* 0x000fe200078e0a05 */
[----:B------:R-:W-:Y:S01]  /*2fc0*/  ISETP.GE.AND P1, PT, R37, RZ, PT ;  /* 0x000000ff2500720c */ /* 0x000fe20003f26270 */
[----:B------:R-:W-:Y:S02]  /*2fd0*/  IMAD.MOV R40, RZ, RZ, -R40 ;  /* 0x000000ffff287224 */ /* 0x000fe400078e0a28 */
[C---:B------:R-:W-:Y:S01]  /*2fe0*/  IMAD R6, R5.reuse, R43, R46 ;  /* 0x0000002b05067224 */ /* 0x040fe200078e022e */
[----:B------:R-:W-:Y:S01]  /*2ff0*/  IABS R46, R39 ;  /* 0x00000027002e7213 */ /* 0x000fe20000000000 */
[----:B------:R-:W-:Y:S02]  /*3000*/  IMAD.MOV.U32 R37, RZ, RZ, R45 ;  /* 0x000000ffff257224 */ /* 0x000fe400078e002d */
[----:B------:R-:W-:-:S02]  /*3010*/  IMAD R42, R5, R40, R42 ;  /* 0x00000028052a7224 */ /* 0x000fc400078e022a */
[----:B------:R-:W-:Y:S01]  /*3020*/  @!P6 IMAD.MOV R37, RZ, RZ, -R37 ;  /* 0x000000ffff25e224 */ /* 0x000fe200078e0a25 */
[----:B------:R-:W-:Y:S01]  /*3030*/  ISETP.GT.U32.AND P6, PT, R5, R6, PT ;  /* 0x000000060500720c */ /* 0x000fe20003fc4070 */
[----:B------:R-:W-:Y:S01]  /*3040*/  @!P0 IMAD.IADD R41, R41, 0x1, -R5 ;  /* 0x0000000129298824 */ /* 0x000fe200078e0a05 */
[----:B------:R-:W-:Y:S01]  /*3050*/  ISETP.GT.U32.AND P0, PT, R5, R42, PT ;  /* 0x0000002a0500720c */ /* 0x000fe20003f04070 */
[----:B------:R-:W-:-:S04]  /*3060*/  IMAD.HI.U32 R39, R2, R46, RZ ;  /* 0x0000002e02277227 */ /* 0x000fc800078e00ff */
[----:B------:R-:W-:-:S04]  /*3070*/  IMAD.HI.U32 R40, R2, R44, RZ ;  /* 0x0000002c02287227 */ /* 0x000fc800078e00ff */
[----:B------:R-:W-:Y:S02]  /*3080*/  IMAD.MOV R39, RZ, RZ, -R39 ;  /* 0x000000ffff277224 */ /* 0x000fe400078e0a27 */
[----:B------:R-:W-:Y:S02]  /*3090*/  IMAD.MOV R40, RZ, RZ, -R40 ;  /* 0x000000ffff287224 */ /* 0x000fe400078e0a28 */
[----:B------:R-:W-:Y:S02]  /*30a0*/  @!P6 IMAD.IADD R6, R6, 0x1, -R5 ;  /* 0x000000010606e824 */ /* 0x000fe400078e0a05 */
[----:B------:R-:W-:Y:S02]  /*30b0*/  IMAD R46, R5, R39, R46 ;  /* 0x00000027052e7224 */ /* 0x000fe400078e022e */
[----:B------:R-:W-:-:S04]  /*30c0*/  IMAD.HI.U32 R39, R2, R52, RZ ;  /* 0x0000003402277227 */ /* 0x000fc800078e00ff */
[C---:B------:R-:W-:Y:S02]  /*30d0*/  IMAD R44, R5.reuse, R40, R44 ;  /* 0x00000028052c7224 */ /* 0x040fe400078e022c */
[----:B------:R-:W-:Y:S01]  /*30e0*/  @!P0 IMAD.IADD R42, R42, 0x1, -R5 ;  /* 0x000000012a2a8824 */ /* 0x000fe200078e0a05 */
[C---:B------:R-:W-:Y:S01]  /*30f0*/  ISETP.GT.U32.AND P0, PT, R5.reuse, R6, PT ;  /* 0x000000060500720c */ /* 0x040fe20003f04070 */
[----:B------:R-:W-:Y:S01]  /*3100*/  IMAD.MOV R39, RZ, RZ, -R39 ;  /* 0x000000ffff277224 */ /* 0x000fe200078e0a27 */
[----:B------:R-:W-:Y:S01]  /*3110*/  ISETP.GT.U32.AND P6, PT, R5, R44, PT ;  /* 0x0000002c0500720c */ /* 0x000fe20003fc4070 */
[----:B------:R-:W-:-:S04]  /*3120*/  IMAD.HI.U32 R43, R2, R48, RZ ;  /* 0x00000030022b7227 */ /* 0x000fc800078e00ff */
[----:B------:R-:W-:Y:S02]  /*3130*/  IMAD R52, R5, R39, R52 ;  /* 0x0000002705347224 */ /* 0x000fe400078e0234 */
[----:B------:R-:W-:Y:S02]  /*3140*/  IMAD.MOV.U32 R39, RZ, RZ, R41 ;  /* 0x000000ffff277224 */ /* 0x000fe400078e0029 */
[----:B------:R-:W-:-:S04]  /*3150*/  IMAD.HI.U32 R40, R2, R50, RZ ;  /* 0x0000003202287227 */ /* 0x000fc800078e00ff */
[----:B------:R-:W-:Y:S01]  /*3160*/  @!P2 IMAD.MOV R39, RZ, RZ, -R39 ;  /* 0x000000ffff27a224 */ /* 0x000fe200078e0a27 */
[C---:B------:R-:W-:Y:S01]  /*3170*/  ISETP.GT.U32.AND P2, PT, R5.reuse, R42, PT ;  /* 0x0000002a0500720c */ /* 0x040fe20003f44070 */
[----:B------:R-:W-:Y:S02]  /*3180*/  IMAD.MOV R43, RZ, RZ, -R43 ;  /* 0x000000ffff2b7224 */ /* 0x000fe400078e0a2b */
[--C-:B------:R-:W-:Y:S01]  /*3190*/  @!P0 IMAD.IADD R6, R6, 0x1, -R5.reuse ;  /* 0x0000000106068824 */ /* 0x100fe200078e0a05 */
[C---:B------:R-:W-:Y:S01]  /*31a0*/  ISETP.GT.U32.AND P0, PT, R5.reuse, R46, PT ;  /* 0x0000002e0500720c */ /* 0x040fe20003f04070 */
[----:B------:R-:W-:Y:S02]  /*31b0*/  IMAD.MOV R40, RZ, RZ, -R40 ;  /* 0x000000ffff287224 */ /* 0x000fe400078e0a28 */
[----:B------:R-:W-:Y:S02]  /*31c0*/  IMAD R48, R5, R43, R48 ;  /* 0x0000002b05307224 */ /* 0x000fe400078e0230 */
[----:B------:R-:W-:-:S02]  /*31d0*/  @!P6 IMAD.IADD R44, R44, 0x1, -R5 ;  /* 0x000000012c2ce824 */ /* 0x000fc400078e0a05 */
[----:B------:R-:W-:Y:S02]  /*31e0*/  IMAD.MOV.U32 R41, RZ, RZ, R6 ;  /* 0x000000ffff297224 */ /* 0x000fe400078e0006 */
[C---:B------:R-:W-:Y:S01]  /*31f0*/  IMAD R50, R5.reuse, R40, R50 ;  /* 0x0000002805327224 */ /* 0x040fe200078e0232 */
[C---:B------:R-:W-:Y:S01]  /*3200*/  ISETP.GT.U32.AND P6, PT, R5.reuse, R44, PT ;  /* 0x0000002c0500720c */ /* 0x040fe20003fc4070 */
[----:B------:R-:W-:Y:S01]  /*3210*/  @!P5 IMAD.MOV R41, RZ, RZ, -R41 ;  /* 0x000000ffff29d224 */ /* 0x000fe200078e0a29 */
[C---:B------:R-:W-:Y:S01]  /*3220*/  ISETP.GT.U32.AND P5, PT, R5.reuse, R48, PT ;  /* 0x000000300500720c */ /* 0x040fe20003fa4070 */
[----:B------:R-:W-:Y:S01]  /*3230*/  @!P2 IMAD.IADD R42, R42, 0x1, -R5 ;  /* 0x000000012a2aa824 */ /* 0x000fe200078e0a05 */
[----:B------:R-:W-:Y:S01]  /*3240*/  ISETP.GT.U32.AND P2, PT, R5, R50, PT ;  /* 0x000000320500720c */ /* 0x000fe20003f44070 */
[----:B------:R-:W-:-:S04]  /*3250*/  IMAD.HI.U32 R43, R2, R54, RZ ;  /* 0x00000036022b7227 */ /* 0x000fc800078e00ff */
[----:B------:R-:W-:Y:S02]  /*3260*/  IMAD.MOV R43, RZ, RZ, -R43 ;  /* 0x000000ffff2b7224 */ /* 0x000fe400078e0a2b */
[--C-:B------:R-:W-:Y:S01]  /*3270*/  @!P0 IMAD.IADD R46, R46, 0x1, -R5.reuse ;  /* 0x000000012e2e8824 */ /* 0x100fe200078e0a05 */
[----:B------:R-:W-:Y:S01]  /*3280*/  ISETP.GE.AND P0, PT, R238, RZ, PT ;  /* 0x000000ffee00720c */ /* 0x000fe20003f06270 */
[--C-:B------:R-:W-:Y:S01]  /*3290*/  @!P6 IMAD.IADD R44, R44, 0x1, -R5.reuse ;  /* 0x000000012c2ce824 */ /* 0x100fe200078e0a05 */
[C---:B------:R-:W-:Y:S01]  /*32a0*/  ISETP.GT.U32.AND P6, PT, R5.reuse, R52, PT ;  /* 0x000000340500720c */ /* 0x040fe20003fc4070 */
[C---:B------:R-:W-:Y:S02]  /*32b0*/  IMAD R54, R5.reuse, R43, R54 ;  /* 0x0000002b05367224 */ /* 0x040fe400078e0236 */
[----:B------:R-:W-:Y:S01]  /*32c0*/  @!P5 IMAD.IADD R48, R48, 0x1, -R5 ;  /* 0x000000013030d824 */ /* 0x000fe200078e0a05 */
[----:B------:R-:W-:Y:S01]  /*32d0*/  ISETP.GT.U32.AND P5, PT, R5, R46, PT ;  /* 0x0000002e0500720c */ /* 0x000fe20003fa4070 */
[----:B------:R-:W-:-:S04]  /*32e0*/  IMAD.HI.U32 R40, R2, R56, RZ ;  /* 0x0000003802287227 */ /* 0x000fc800078e00ff */
[----:B------:R-:W-:Y:S01]  /*32f0*/  @!P2 IMAD.IADD R50, R50, 0x1, -R5 ;  /* 0x000000013232a824 */ /* 0x000fe200078e0a05 */
[C---:B------:R-:W-:Y:S01]  /*3300*/  ISETP.GT.U32.AND P2, PT, R5.reuse, R48, PT ;  /* 0x000000300500720c */ /* 0x040fe20003f44070 */
[----:B------:R-:W-:Y:S01]  /*3310*/  @!P1 IMAD.MOV R44, RZ, RZ, -R44 ;  /* 0x000000ffff2c9224 */ /* 0x000fe200078e0a2c */
[----:B------:R-:W-:Y:S01]  /*3320*/  ISETP.GT.U32.AND P1, PT, R5, R54, PT ;  /* 0x000000360500720c */ /* 0x000fe20003f24070 */
[----:B------:R-:W-:Y:S02]  /*3330*/  IMAD.MOV R40, RZ, RZ, -R40 ;  /* 0x000000ffff287224 */ /* 0x000fe400078e0a28 */
[----:B------:R-:W-:-:S04]  /*3340*/  IMAD.HI.U32 R6, R2, R58, RZ ;  /* 0x0000003a02067227 */ /* 0x000fc800078e00ff */
[C---:B------:R-:W-:Y:S02]  /*3350*/  IMAD R56, R5.reuse, R40, R56 ;  /* 0x0000002805387224 */ /* 0x040fe400078e0238 */
[----:B------:R-:W-:Y:S02]  /*3360*/  IMAD.MOV R6, RZ, RZ, -R6 ;  /* 0x000000ffff067224 */ /* 0x000fe400078e0a06 */
[--C-:B------:R-:W-:Y:S01]  /*3370*/  @!P6 IMAD.IADD R52, R52, 0x1, -R5.reuse ;  /* 0x000000013434e824 */ /* 0x100fe200078e0a05 */
[C---:B------:R-:W-:Y:S01]  /*3380*/  ISETP.GT.U32.AND P6, PT, R5.reuse, R50, PT ;  /* 0x000000320500720c */ /* 0x040fe20003fc4070 */
[--C-:B------:R-:W-:Y:S01]  /*3390*/  @!P5 IMAD.IADD R46, R46, 0x1, -R5.reuse ;  /* 0x000000012e2ed824 */ /* 0x100fe200078e0a05 */
[C---:B------:R-:W-:Y:S01]  /*33a0*/  ISETP.GT.U32.AND P5, PT, R5.reuse, R56, PT ;  /* 0x000000380500720c */ /* 0x040fe20003fa4070 */
[----:B------:R-:W-:Y:S01]  /*33b0*/  IMAD R58, R5, R6, R58 ;  /* 0x00000006053a7224 */ /* 0x000fe200078e023a */
[----:B------:R-:W-:Y:S01]  /*33c0*/  IABS R6, R232 ;  /* 0x000000e800067213 */ /* 0x000fe20000000000 */
[--C-:B------:R-:W-:Y:S01]  /*33d0*/  @!P2 IMAD.IADD R48, R48, 0x1, -R5.reuse ;  /* 0x000000013030a824 */ /* 0x100fe200078e0a05 */
[----:B------:R-:W-:Y:S01]  /*33e0*/  ISETP.GE.AND P2, PT, R234, RZ, PT ;  /* 0x000000ffea00720c */ /* 0x000fe20003f46270 */
[----:B------:R-:W-:Y:S01]  /*33f0*/  @!P1 IMAD.IADD R54, R54, 0x1, -R5 ;  /* 0x0000000136369824 */ /* 0x000fe200078e0a05 */
[----:B------:R-:W-:Y:S01]  /*3400*/  ISETP.GE.AND P1, PT, R236, RZ, PT ;  /* 0x000000ffec00720c */ /* 0x000fe20003f26270 */
[----:B------:R-:W-:-:S04]  /*3410*/  IMAD.HI.U32 R40, R2, R60, RZ ;  /* 0x0000003c02287227 */ /* 0x000fc800078e00ff */
[----:B------:R-:W-:Y:S01]  /*3420*/  @!P4 IMAD.MOV R46, RZ, RZ, -R46 ;  /* 0x000000ffff2ec224 */ /* 0x000fe200078e0a2e */
[----:B------:R-:W-:Y:S01]  /*3430*/  ISETP.GT.U32.AND P4, PT, R5, R54, PT ;  /* 0x000000360500720c */ /* 0x000fe20003f84070 */
[----:B------:R-:W-:Y:S02]  /*3440*/  IMAD.MOV R43, RZ, RZ, -R40 ;  /* 0x000000ffff2b7224 */ /* 0x000fe400078e0a28 */
[----:B------:R-:W-:-:S04]  /*3450*/  IMAD.HI.U32 R40, R2, R6, RZ ;  /* 0x0000000602287227 */ /* 0x000fc800078e00ff */
[--C-:B------:R-:W-:Y:S01]  /*3460*/  @!P6 IMAD.IADD R50, R50, 0x1, -R5.reuse ;  /* 0x000000013232e824 */ /* 0x100fe200078e0a05 */
[----:B------:R-:W-:Y:S01]  /*3470*/  ISETP.GT.U32.AND P6, PT, R5, R58, PT ;  /* 0x0000003a0500720c */ /* 0x000fe20003fc4070 */
[----:B------:R-:W-:Y:S01]  /*3480*/  @!P5 IMAD.IADD R56, R56, 0x1, -R5 ;  /* 0x000000013838d824 */ /* 0x000fe200078e0a05 */
[----:B------:R-:W-:Y:S01]  /*3490*/  ISETP.GE.AND P5, PT, R237, RZ, PT ;  /* 0x000000ffed00720c */ /* 0x000fe20003fa6270 */
[C---:B------:R-:W-:Y:S01]  /*34a0*/  IMAD R60, R5.reuse, R43, R60 ;  /* 0x0000002b053c7224 */ /* 0x040fe200078e023c */
[----:B------:R-:W-:Y:S01]  /*34b0*/  IABS R43, R233 ;  /* 0x000000e9002b7213 */ /* 0x000fe20000000000 */
[----:B------:R-:W-:Y:S01]  /*34c0*/  IMAD.MOV R40, RZ, RZ, -R40 ;  /* 0x000000ffff287224 */ /* 0x000fe200078e0a28 */
[----:B------:R-:W-:Y:S01]  /*34d0*/  IABS R237, R151 ;  /* 0x0000009700ed7213 */ /* 0x000fe20000000000 */
[----:B------:R-:W-:Y:S01]  /*34e0*/  @!P0 IMAD.MOV R48, RZ, RZ, -R48 ;  /* 0x000000ffff308224 */ /* 0x000fe200078e0a30 */
[C---:B------:R-:W-:Y:S01]  /*34f0*/  ISETP.GT.U32.AND P0, PT, R5.reuse, R56, PT ;  /* 0x000000380500720c */ /* 0x040fe20003f04070 */
[----:B------:R-:W-:Y:S01]  /*3500*/  @!P2 IMAD.MOV R50, RZ, RZ, -R50 ;  /* 0x000000ffff32a224 */ /* 0x000fe200078e0a32 */
[C---:B------:R-:W-:Y:S01]  /*3510*/  ISETP.GT.U32.AND P2, PT, R5.reuse, R60, PT ;  /* 0x0000003c0500720c */ /* 0x040fe20003f44070 */
[----:B------:R-:W-:-:S02]  /*3520*/  IMAD R6, R5, R40, R6 ;  /* 0x0000002805067224 */ /* 0x000fc400078e0206 */
[----:B------:R-:W-:Y:S02]  /*3530*/  @!P4 IMAD.IADD R54, R54, 0x1, -R5 ;  /* 0x000000013636c824 */ /* 0x000fe400078e0a05 */
[----:B------:R-:W-:Y:S01]  /*3540*/  IMAD.HI.U32 R40, R2, R43, RZ ;  /* 0x0000002b02287227 */ /* 0x000fe200078e00ff */
[----:B------:R-:W-:-:S03]  /*3550*/  ISETP.GT.U32.AND P4, PT, R5, R6, PT ;  /* 0x000000060500720c */ /* 0x000fc60003f84070 */
[----:B------:R-:W-:Y:S02]  /*3560*/  IMAD.MOV R40, RZ, RZ, -R40 ;  /* 0x000000ffff287224 */ /* 0x000fe400078e0a28 */
[--C-:B------:R-:W-:Y:S02]  /*3570*/  @!P6 IMAD.IADD R58, R58, 0x1, -R5.reuse ;  /* 0x000000013a3ae824 */ /* 0x100fe400078e0a05 */
[--C-:B------:R-:W-:Y:S01]  /*3580*/  @!P0 IMAD.IADD R56, R56, 0x1, -R5.reuse ;  /* 0x0000000138388824 */ /* 0x100fe200078e0a05 */
[----:B------:R-:W-:Y:S01]  /*3590*/  ISETP.GE.AND P0, PT, R231, RZ, PT ;  /* 0x000000ffe700720c */ /* 0x000fe20003f06270 */
[----:B------:R-:W-:Y:S01]  /*35a0*/  @!P2 IMAD.IADD R60, R60, 0x1, -R5 ;  /* 0x000000013c3ca824 */ /* 0x000fe200078e0a05 */
[C---:B------:R-:W-:Y:S01]  /*35b0*/  ISETP.GT.U32.AND P6, PT, R5.reuse, R58, PT ;  /* 0x0000003a0500720c */ /* 0x040fe20003fc4070 */
[----:B------:R-:W-:Y:S01]  /*35c0*/  IMAD R64, R5, R40, R43 ;  /* 0x0000002805407224 */ /* 0x000fe200078e022b */
[----:B------:R-:W-:Y:S01]  /*35d0*/  ISETP.GE.AND P2, PT, R233, RZ, PT ;  /* 0x000000ffe900720c */ /* 0x000fe20003f46270 */
[----:B------:R-:W-:Y:S01]  /*35e0*/  @!P4 IMAD.IADD R6, R6, 0x1, -R5 ;  /* 0x000000010606c824 */ /* 0x000fe200078e0a05 */
[C---:B------:R-:W-:Y:S01]  /*35f0*/  ISETP.GT.U32.AND P4, PT, R5.reuse, R60, PT ;  /* 0x0000003c0500720c */ /* 0x040fe20003f84070 */
[----:B------:R-:W-:Y:S01]  /*3600*/  @!P5 IMAD.MOV R56, RZ, RZ, -R56 ;  /* 0x000000ffff38d224 */ /* 0x000fe200078e0a38 */
[C---:B------:R-:W-:Y:S01]  /*3610*/  ISETP.GT.U32.AND P5, PT, R5.reuse, R64, PT ;  /* 0x000000400500720c */ /* 0x040fe20003fa4070 */
[----:B------:R-:W-:Y:S01]  /*3620*/  @!P1 IMAD.MOV R54, RZ, RZ, -R54 ;  /* 0x000000ffff369224 */ /* 0x000fe200078e0a36 */
[C---:B------:R-:W-:Y:S01]  /*3630*/  ISETP.GT.U32.AND P1, PT, R5.reuse, R6, PT ;  /* 0x000000060500720c */ /* 0x040fe20003f24070 */
[----:B------:R-:W-:Y:S01]  /*3640*/  @!P3 IMAD.MOV R42, RZ, RZ, -R42 ;  /* 0x000000ffff2ab224 */ /* 0x000fe200078e0a2a */
[----:B------:R-:W-:Y:S01]  /*3650*/  ISETP.GT.U32.AND P3, PT, R5, R52, PT ;  /* 0x000000340500720c */ /* 0x000fe20003f64070 */
[----:B------:R-:W-:Y:S01]  /*3660*/  IMAD.HI.U32 R40, R2, R66, RZ ;  /* 0x0000004202287227 */ /* 0x000fe200078e00ff */
[----:B------:R-:W-:-:S02]  /*3670*/  IABS R231, R0 ;  /* 0x0000000000e77213 */ /* 0x000fc40000000000 */
[----:B------:R-:W-:Y:S01]  /*3680*/  IABS R233, R143 ;  /* 0x0000008f00e97213 */ /* 0x000fe20000000000 */
[--C-:B------:R-:W-:Y:S01]  /*3690*/  @!P6 IMAD.IADD R58, R58, 0x1, -R5.reuse ;  /* 0x000000013a3ae824 */ /* 0x100fe200078e0a05 */
[----:B------:R-:W-:Y:S01]  /*36a0*/  ISETP.GE.AND P6, PT, R232, RZ, PT ;  /* 0x000000ffe800720c */ /* 0x000fe20003fc6270 */
[--C-:B------:R-:W-:Y:S01]  /*36b0*/  @!P4 IMAD.IADD R60, R60, 0x1, -R5.reuse ;  /* 0x000000013c3cc824 */ /* 0x100fe200078e0a05 */
[----:B------:R-:W-:Y:S01]  /*36c0*/  ISETP.GE.AND P4, PT, R229, RZ, PT ;  /* 0x000000ffe500720c */ /* 0x000fe20003f86270 */
[----:B------:R-:W-:Y:S01]  /*36d0*/  @!P5 IMAD.IADD R64, R64, 0x1, -R5 ;  /* 0x000000014040d824 */ /* 0x000fe200078e0a05 */
[----:B------:R-:W-:Y:S01]  /*36e0*/  ISETP.GE.AND P5, PT, R227, RZ, PT ;  /* 0x000000ffe300720c */ /* 0x000fe20003fa6270 */
[----:B------:R-:W-:Y:S01]  /*36f0*/  @!P0 IMAD.MOV R60, RZ, RZ, -R60 ;  /* 0x000000ffff3c8224 */ /* 0x000fe200078e0a3c */
[----:B------:R-:W-:Y:S01]  /*3700*/  IABS R227, R9 ;  /* 0x0000000900e37213 */ /* 0x000fe20000000000 */
[----:B------:R-:W-:Y:S01]  /*3710*/  IMAD.HI.U32 R43, R2, R68, RZ ;  /* 0x00000044022b7227 */ /* 0x000fe200078e00ff */
[----:B------:R-:W-:-:S02]  /*3720*/  ISETP.GT.U32.AND P0, PT, R5, R64, PT ;  /* 0x000000400500720c */ /* 0x000fc40003f04070 */
[----:B------:R-:W-:Y:S01]  /*3730*/  IABS R229, R3 ;  /* 0x0000000300e57213 */ /* 0x000fe20000000000 */
[----:B------:R-:W-:Y:S02]  /*3740*/  IMAD.MOV R40, RZ, RZ, -R40 ;  /* 0x000000ffff287224 */ /* 0x000fe400078e0a28 */
[--C-:B------:R-:W-:Y:S01]  /*3750*/  @!P1 IMAD.IADD R6, R6, 0x1, -R5.reuse ;  /* 0x0000000106069824 */ /* 0x100fe200078e0a05 */
[----:B------:R-:W-:Y:S01]  /*3760*/  ISETP.GE.AND P1, PT, R226, RZ, PT ;  /* 0x000000ffe200720c */ /* 0x000fe20003f26270 */
[----:B------:R-:W-:Y:S01]  /*3770*/  @!P3 IMAD.IADD R52, R52, 0x1, -R5 ;  /* 0x000000013434b824 */ /* 0x000fe200078e0a05 */
[----:B------:R-:W-:Y:S01]  /*3780*/  ISETP.GE.AND P3, PT, R235, RZ, PT ;  /* 0x000000ffeb00720c */ /* 0x000fe20003f66270 */
[----:B------:R-:W-:Y:S01]  /*3790*/  IMAD.MOV R43, RZ, RZ, -R43 ;  /* 0x000000ffff2b7224 */ /* 0x000fe200078e0a2b */
[----:B------:R-:W-:Y:S01]  /*37a0*/  IABS R235, R149 ;  /* 0x0000009500eb7213 */ /* 0x000fe20000000000 */
[----:B------:R-:W-:Y:S02]  /*37b0*/  IMAD R66, R5, R40, R66 ;  /* 0x0000002805427224 */ /* 0x000fe400078e0242 */
[----:B------:R-:W-:-:S02]  /*37c0*/  IMAD.MOV.U32 R62, RZ, RZ, R6 ;  /* 0x000000ffff3e7224 */ /* 0x000fc400078e0006 */
[C---:B------:R-:W-:Y:S02]  /*37d0*/  IMAD R68, R5.reuse, R43, R68 ;  /* 0x0000002b05447224 */ /* 0x040fe400078e0244 */
[----:B------:R-:W-:Y:S01]  /*37e0*/  @!P6 IMAD.MOV R62, RZ, RZ, -R62 ;  /* 0x000000ffff3ee224 */ /* 0x000fe200078e0a3e */
[C---:B------:R-:W-:Y:S01]  /*37f0*/  ISETP.GT.U32.AND P6, PT, R5.reuse, R66, PT ;  /* 0x000000420500720c */ /* 0x040fe20003fc4070 */
[----:B------:R-:W-:Y:S01]  /*3800*/  @!P0 IMAD.IADD R64, R64, 0x1, -R5 ;  /* 0x0000000140408824 */ /* 0x000fe200078e0a05 */
[----:B------:R-:W-:Y:S01]  /*3810*/  ISETP.GT.U32.AND P0, PT, R5, R68, PT ;  /* 0x000000440500720c */ /* 0x000fe20003f04070 */
[----:B------:R-:W-:-:S04]  /*3820*/  IMAD.HI.U32 R40, R2, R70, RZ ;  /* 0x0000004602287227 */ /* 0x000fc800078e00ff */
[----:B------:R-:W-:Y:S01]  /*3830*/  @!P3 IMAD.MOV R52, RZ, RZ, -R52 ;  /* 0x000000ffff34b224 */ /* 0x000fe200078e0a34 */
[----:B------:R-:W-:Y:S01]  /*3840*/  ISETP.GE.AND P3, PT, R230, RZ, PT ;  /* 0x000000ffe600720c */ /* 0x000fe20003f66270 */
[----:B------:R-:W-:Y:S02]  /*3850*/  IMAD.MOV R40, RZ, RZ, -R40 ;  /* 0x000000ffff287224 */ /* 0x000fe400078e0a28 */
[----:B------:R-:W-:-:S04]  /*3860*/  IMAD.HI.U32 R6, R2, R72, RZ ;  /* 0x0000004802067227 */ /* 0x000fc800078e00ff */
[C---:B------:R-:W-:Y:S02]  /*3870*/  IMAD R70, R5.reuse, R40, R70 ;  /* 0x0000002805467224 */ /* 0x040fe400078e0246 */
[--C-:B------:R-:W-:Y:S02]  /*3880*/  @!P6 IMAD.IADD R66, R66, 0x1, -R5.reuse ;  /* 0x000000014242e824 */ /* 0x100fe400078e0a05 */
[----:B------:R-:W-:Y:S01]  /*3890*/  @!P0 IMAD.IADD R68, R68, 0x1, -R5 ;  /* 0x0000000144448824 */ /* 0x000fe200078e0a05 */
[C---:B------:R-:W-:Y:S01]  /*38a0*/  ISETP.GT.U32.AND P6, PT, R5.reuse, R70, PT ;  /* 0x000000460500720c */ /* 0x040fe20003fc4070 */
[----:B------:R-:W-:Y:S01]  /*38b0*/  @!P3 IMAD.MOV R58, RZ, RZ, -R58 ;  /* 0x000000ffff3ab224 */ /* 0x000fe200078e0a3a */
[----:B------:R-:W-:Y:S01]  /*38c0*/  ISETP.GT.U32.AND P0, PT, R5, R66, PT ;  /* 0x000000420500720c */ /* 0x000fe20003f04070 */
[----:B------:R-:W-:Y:S01]  /*38d0*/  IMAD.MOV R6, RZ, RZ, -R6 ;  /* 0x000000ffff067224 */ /* 0x000fe200078e0a06 */
[----:B------:R-:W-:Y:S01]  /*38e0*/  ISETP.GE.AND P3, PT, R228, RZ, PT ;  /* 0x000000ffe400720c */ /* 0x000fe20003f66270 */
[----:B------:R-:W-:-:S04]  /*38f0*/  IMAD.HI.U32 R43, R2, R74, RZ ;  /* 0x0000004a022b7227 */ /* 0x000fc800078e00ff */
[----:B------:R-:W-:Y:S01]  /*3900*/  @!P2 IMAD.MOV R64, RZ, RZ, -R64 ;  /* 0x000000ffff40a224 */ /* 0x000fe200078e0a40 */
[C---:B------:R-:W-:Y:S01]  /*3910*/  ISETP.GT.U32.AND P2, PT, R5.reuse, R68, PT ;  /* 0x000000440500720c */ /* 0x040fe20003f44070 */
[----:B------:R-:W-:Y:S02]  /*3920*/  IMAD R72, R5, R6, R72 ;  /* 0x0000000605487224 */ /* 0x000fe400078e0248 */
[----:B------:R-:W-:-:S04]  /*3930*/  IMAD.HI.U32 R40, R2, R76, RZ ;  /* 0x0000004c02287227 */ /* 0x000fc800078e00ff */
[----:B------:R-:W-:Y:S02]  /*3940*/  IMAD.MOV R43, RZ, RZ, -R43 ;  /* 0x000000ffff2b7224 */ /* 0x000fe400078e0a2b */
[----:B------:R-:W-:Y:S02]  /*3950*/  IMAD.MOV R40, RZ, RZ, -R40 ;  /* 0x000000ffff287224 */ /* 0x000fe400078e0a28 */
[C---:B------:R-:W-:Y:S02]  /*3960*/  IMAD R74, R5.reuse, R43, R74 ;  /* 0x0000002b054a7224 */ /* 0x040fe400078e024a */
[--C-:B------:R-:W-:Y:S02]  /*3970*/  @!P6 IMAD.IADD R70, R70, 0x1, -R5.reuse ;  /* 0x000000014646e824 */ /* 0x100fe400078e0a05 */
[----:B------:R-:W-:Y:S01]  /*3980*/  @!P0 IMAD.IADD R66, R66, 0x1, -R5 ;  /* 0x0000000142428824 */ /* 0x000fe200078e0a05 */
[C---:B------:R-:W-:Y:S01]  /*3990*/  ISETP.GT.U32.AND P0, PT, R5.reuse, R72, PT ;  /* 0x000000480500720c */ /* 0x040fe20003f04070 */
[C---:B------:R-:W-:Y:S01]  /*39a0*/  IMAD R76, R5.reuse, R40, R76 ;  /* 0x00000028054c7224 */ /* 0x040fe200078e024c */
[C---:B------:R-:W-:Y:S01]  /*39b0*/  ISETP.GT.U32.AND P6, PT, R5.reuse, R70, PT ;  /* 0x000000460500720c */ /* 0x040fe20003fc4070 */
[----:B------:R-:W-:Y:S01]  /*39c0*/  @!P3 IMAD.MOV R66, RZ, RZ, -R66 ;  /* 0x000000ffff42b224 */ /* 0x000fe200078e0a42 */
[----:B------:R-:W-:Y:S01]  /*39d0*/  ISETP.GT.U32.AND P3, PT, R5, R74, PT ;  /* 0x0000004a0500720c */ /* 0x000fe20003f64070 */
[----:B------:R-:W-:-:S04]  /*39e0*/  IMAD.HI.U32 R6, R2, R78, RZ ;  /* 0x0000004e02067227 */ /* 0x000fc800078e00ff */
[----:B------:R-:W-:Y:S01]  /*39f0*/  @!P2 IMAD.IADD R68, R68, 0x1, -R5 ;  /* 0x000000014444a824 */ /* 0x000fe200078e0a05 */
[----:B------:R-:W-:Y:S01]  /*3a00*/  ISETP.GT.U32.AND P2, PT, R5, R76, PT ;  /* 0x0000004c0500720c */ /* 0x000fe20003f44070 */
[----:B------:R-:W-:Y:S02]  /*3a10*/  IMAD.MOV R6, RZ, RZ, -R6 ;  /* 0x000000ffff067224 */ /* 0x000fe400078e0a06 */
[----:B------:R-:W-:-:S04]  /*3a20*/  IMAD.HI.U32 R43, R2, R80, RZ ;  /* 0x00000050022b7227 */ /* 0x000fc800078e00ff */
[----:B------:R-:W-:Y:S02]  /*3a30*/  IMAD R78, R5, R6, R78 ;  /* 0x00000006054e7224 */ /* 0x000fe400078e024e */
[----:B------:R-:W-:Y:S02]  /*3a40*/  IMAD.MOV R43, RZ, RZ, -R43 ;  /* 0x000000ffff2b7224 */ /* 0x000fe400078e0a2b */
[--C-:B------:R-:W-:Y:S01]  /*3a50*/  @!P0 IMAD.IADD R72, R72, 0x1, -R5.reuse ;  /* 0x0000000148488824 */ /* 0x100fe200078e0a05 */
[----:B------:R-:W-:Y:S01]  /*3a60*/  ISETP.GE.AND P0, PT, R225, RZ, PT ;  /* 0x000000ffe100720c */ /* 0x000fe20003f06270 */
[--C-:B------:R-:W-:Y:S01]  /*3a70*/  @!P6 IMAD.IADD R70, R70, 0x1, -R5.reuse ;  /* 0x000000014646e824 */ /* 0x100fe200078e0a05 */
[C---:B------:R-:W-:Y:S01]  /*3a80*/  ISETP.GT.U32.AND P6, PT, R5.reuse, R78, PT ;  /* 0x0000004e0500720c */ /* 0x040fe20003fc4070 */
[C---:B------:R-:W-:Y:S01]  /*3a90*/  IMAD R80, R5.reuse, R43, R80 ;  /* 0x0000002b05507224 */ /* 0x040fe200078e0250 */
[----:B------:R-:W-:Y:S01]  /*3aa0*/  IABS R225, R10 ;  /* 0x0000000a00e17213 */ /* 0x000fe20000000000 */
        /* <DEDUP_REMOVED lines=21> */
[----:B------:R-:W-:Y:S01]  /*3c00*/  IMAD.HI.U32 R40, R2, R86, RZ ;  /* 0x0000005602287227 */ /* 0x000fe200078e00ff */
[----:B------:R-:W-:-:S02]  /*3c10*/  IABS R221, R12 ;  /* 0x0000000c00dd7213 */ /* 0x000fc40000000000 */
[----:B------:R-:W-:Y:S01]  /*3c20*/  IABS R223, R11 ;  /* 0x0000000b00df7213 */ /* 0x000fe20000000000 */
[----:B------:R-:W-:Y:S01]  /*3c30*/  @!P5 IMAD.MOV R72, RZ, RZ, -R72 ;  /* 0x000000ffff48d224 */ /* 0x000fe200078e0a48 */
[----:B------:R-:W-:Y:S01]  /*3c40*/  ISETP.GT.U32.AND P5, PT, R5, R80, PT ;  /* 0x000000500500720c */ /* 0x000fe20003fa4070 */
[----:B------:R-:W-:Y:S02]  /*3c50*/  IMAD.MOV R43, RZ, RZ, -R40 ;  /* 0x000000ffff2b7224 */ /* 0x000fe400078e0a28 */
[----:B------:R-:W-:-:S04]  /*3c60*/  IMAD.HI.U32 R40, R2, R6, RZ ;  /* 0x0000000602287227 */ /* 0x000fc800078e00ff */
[--C-:B------:R-:W-:Y:S01]  /*3c70*/  @!P6 IMAD.IADD R76, R76, 0x1, -R5.reuse ;  /* 0x000000014c4ce824 */ /* 0x100fe200078e0a05 */
[C---:B------:R-:W-:Y:S01]  /*3c80*/  ISETP.GT.U32.AND P6, PT, R5.reuse, R84, PT ;  /* 0x000000540500720c */ /* 0x040fe20003fc4070 */
[----:B------:R-:W-:Y:S01]  /*3c90*/  @!P3 IMAD.IADD R82, R82, 0x1, -R5 ;  /* 0x000000015252b824 */ /* 0x000fe200078e0a05 */
[----:B------:R-:W-:Y:S01]  /*3ca0*/  ISETP.GE.AND P3, PT, R224, RZ, PT ;  /* 0x000000ffe000720c */ /* 0x000fe20003f66270 */
[C---:B------:R-:W-:Y:S01]  /*3cb0*/  IMAD R86, R5.reuse, R43, R86 ;  /* 0x0000002b05567224 */ /* 0x040fe200078e0256 */
[----:B------:R-:W-:Y:S01]  /*3cc0*/  IABS R43, R220 ;  /* 0x000000dc002b7213 */ /* 0x000fe20000000000 */
[----:B------:R-:W-:Y:S02]  /*3cd0*/  IMAD.MOV R40, RZ, RZ, -R40 ;  /* 0x000000ffff287224 */ /* 0x000fe400078e0a28 */
        /* <DEDUP_REMOVED lines=14> */
[C---:B------:R-:W-:Y:S01]  /*3dc0*/  IMAD R90, R5.reuse, R40, R43 ;  /* 0x00000028055a7224 */ /* 0x040fe200078e022b */
        /* <DEDUP_REMOVED lines=9> */
[----:B------:R-:W-:-:S04]  /*3e60*/  IMAD.HI.U32 R40, R2, R92, RZ ;  /* 0x0000005c02287227 */ /* 0x000fc800078e00ff */
        /* <DEDUP_REMOVED lines=9> */
[----:B------:R-:W-:-:S03]  /*3f00*/  ISETP.GT.U32.AND P0, PT, R5, R90, PT ;  /* 0x0000005a0500720c */ /* 0x000fc60003f04070 */
        /* <DEDUP_REMOVED lines=47> */
[C---:B------:R-:W-:Y:S02]  /*4200*/  IMAD R104, R5.reuse, R6, R104 ;  /* 0x0000000605687224 */ /* 0x040fe400078e0268 */
[----:B------:R-:W-:Y:S02]  /*4210*/  IMAD.MOV R43, RZ, RZ, -R43 ;  /* 0x000000ffff2b7224 */ /* 0x000fe400078e0a2b */
[--C-:B------:R-:W-:Y:S01]  /*4220*/  @!P0 IMAD.IADD R98, R98, 0x1, -R5.reuse ;  /* 0x0000000162628824 */ /* 0x100fe200078e0a05 */
[----:B------:R-:W-:Y:S01]  /*4230*/  ISETP.GE.AND P0, PT, R212, RZ, PT ;  /* 0x000000ffd400720c */ /* 0x000fe20003f06270 */
[----:B------:R-:W-:Y:S01]  /*4240*/  @!P6 IMAD.IADD R96, R96, 0x1, -R5 ;  /* 0x000000016060e824 */ /* 0x000fe200078e0a05 */
        /* <DEDUP_REMOVED lines=15> */
[----:B------:R-:W-:Y:S01]  /*4340*/  @!P4 IMAD.IADD R98, R98, 0x1, -R5 ;  /* 0x000000016262c824 */ /* 0x000fe200078e0a05 */
        /* <DEDUP_REMOVED lines=69> */
[----:B------:R-:W-:Y:S01]  /*47a0*/  ISETP.GT.U32.AND P6, PT, R5, R117, PT ;  /* 0x000000750500720c */ /* 0x000fe20003fc4070 */
[----:B------:R-:W-:Y:S01]  /*47b0*/  @!P0 IMAD.IADD R115, R115, 0x1, -R5 ;  /* 0x0000000173738824 */ /* 0x000fe200078e0a05 */
[----:B------:R-:W-:Y:S01]  /*47c0*/  ISETP.GT.U32.AND P0, PT, R5, R119, PT ;  /* 0x000000770500720c */ /* 0x000fe20003f04070 */
[----:B------:R-:W-:-:S04]  /*47d0*/  IMAD.HI.U32 R40, R2, R121, RZ ;  /* 0x0000007902287227 */ /* 0x000fc800078e00ff */
[----:B------:R-:W-:Y:S01]  /*47e0*/  @!P5 IMAD.MOV R104, RZ, RZ, -R104 ;  /* 0x000000ffff68d224 */ /* 0x000fe200078e0a68 */
[----:B------:R-:W-:Y:S01]  /*47f0*/  ISETP.GE.AND P5, PT, R204, RZ, PT ;  /* 0x000000ffcc00720c */ /* 0x000fe20003fa6270 */
[----:B------:R-:W-:Y:S02]  /*4800*/  IMAD.MOV R40, RZ, RZ, -R40 ;  /* 0x000000ffff287224 */ /* 0x000fe400078e0a28 */
[----:B------:R-:W-:-:S04]  /*4810*/  IMAD.HI.U32 R6, R2, R123, RZ ;  /* 0x0000007b02067227 */ /* 0x000fc800078e00ff */
[----:B------:R-:W-:Y:S02]  /*4820*/  IMAD R121, R5, R40, R121 ;  /* 0x0000002805797224 */ /* 0x000fe400078e0279 */
        /* <DEDUP_REMOVED lines=14> */
[----:B------:R-:W-:Y:S02]  /*4910*/  IMAD R125, R5, R43, R125 ;  /* 0x0000002b057d7224 */ /* 0x000fe400078e027d */
        /* <DEDUP_REMOVED lines=16> */
[----:B------:R-:W-:Y:S01]  /*4a20*/  @!P6 IMAD.IADD R121, R121, 0x1, -R5 ;  /* 0x000000017979e824 */ /* 0x000fe200078e0a05 */
[C---:B------:R-:W-:Y:S01]  /*4a30*/  ISETP.GT.U32.AND P6, PT, R5.reuse, R129, PT ;  /* 0x000000810500720c */ /* 0x040fe20003fc4070 */
[----:B------:R-:W-:Y:S01]  /*4a40*/  IMAD R131, R5, R43, R131 ;  /* 0x0000002b05837224 */ /* 0x000fe200078e0283 */
        /* <DEDUP_REMOVED lines=10> */
[----:B------:R-:W-:Y:S02]  /*4af0*/  IMAD R133, R5, R40, R133 ;  /* 0x0000002805857224 */ /* 0x000fe400078e0285 */
[----:B------:R-:W-:Y:S02]  /*4b00*/  IMAD.MOV R6, RZ, RZ, -R6 ;  /* 0x000000ffff067224 */ /* 0x000fe400078e0a06 */
[--C-:B------:R-:W-:Y:S01]  /*4b10*/  @!P6 IMAD.IADD R129, R129, 0x1, -R5.reuse ;  /* 0x000000018181e824 */ /* 0x100fe200078e0a05 */
[----:B------:R-:W-:Y:S01]  /*4b20*/  ISETP.GT.U32.AND P6, PT, R5, R127, PT ;  /* 0x0000007f0500720c */ /* 0x000fe20003fc4070 */
        /* <DEDUP_REMOVED lines=47> */
[----:B------:R-:W-:-:S03]  /*4e20*/  IABS R192, R128 ;  /* 0x0000008000c07213 */ /* 0x000fc60000000000 */
        /* <DEDUP_REMOVED lines=17> */
[C---:B------:R-:W-:Y:S01]  /*4f40*/  IMAD R142, R5.reuse, R40, R142 ;  /* 0x00000028058e7224 */ /* 0x040fe200078e028e */
[----:B------:R-:W-:Y:S01]  /*4f50*/  IABS R40, R152 ;  /* 0x0000009800287213 */ /* 0x000fe20000000000 */
[----:B------:R-:W-:Y:S01]  /*4f60*/  IMAD.MOV.U32 R138, RZ, RZ, R6 ;  /* 0x000000ffff8a7224 */ /* 0x000fe200078e0006 */
[----:B------:R-:W-:Y:S01]  /*4f70*/  IABS R6, R154 ;  /* 0x0000009a00067213 */ /* 0x000fe20000000000 */
[----:B------:R-:W-:-:S02]  /*4f80*/  IMAD R144, R5, R43, R144 ;  /* 0x0000002b05907224 */ /* 0x000fc400078e0290 */
[----:B------:R-:W-:Y:S01]  /*4f90*/  @!P6 IMAD.MOV R138, RZ, RZ, -R138 ;  /* 0x000000ffff8ae224 */ /* 0x000fe200078e0a8a */
[----:B------:R-:W-:Y:S01]  /*4fa0*/  ISETP.GT.U32.AND P6, PT, R5, R142, PT ;  /* 0x0000008e0500720c */ /* 0x000fe20003fc4070 */
[----:B------:R-:W-:-:S04]  /*4fb0*/  IMAD.HI.U32 R45, R2, R146, RZ ;  /* 0x00000092022d7227 */ /* 0x000fc800078e00ff */
[----:B------:R-:W-:Y:S01]  /*4fc0*/  @!P0 IMAD.IADD R140, R140, 0x1, -R5 ;  /* 0x000000018c8c8824 */ /* 0x000fe200078e0a05 */
[----:B------:R-:W-:Y:S01]  /*4fd0*/  ISETP.GT.U32.AND P0, PT, R5, R144, PT ;  /* 0x000000900500720c */ /* 0x000fe20003f04070 */
[----:B------:R-:W-:Y:S02]  /*4fe0*/  IMAD.MOV R45, RZ, RZ, -R45 ;  /* 0x000000ffff2d7224 */ /* 0x000fe400078e0a2d */
[----:B------:R-:W-:Y:S01]  /*4ff0*/  @!P3 IMAD.MOV R129, RZ, RZ, -R129 ;  /* 0x000000ffff81b224 */ /* 0x000fe200078e0a81 */
[----:B------:R-:W-:Y:S01]  /*5000*/  ISETP.GE.AND P3, PT, R191, RZ, PT ;  /* 0x000000ffbf00720c */ /* 0x000fe20003f66270 */
[C---:B------:R-:W-:Y:S02]  /*5010*/  IMAD R146, R5.reuse, R45, R146 ;  /* 0x0000002d05927224 */ /* 0x040fe400078e0292 */
[----:B------:R-:W-:Y:S02]  /*5020*/  @!P6 IMAD.IADD R142, R142, 0x1, -R5 ;  /* 0x000000018e8ee824 */ /* 0x000fe400078e0a05 */
[----:B------:R-:W-:Y:S01]  /*5030*/  IMAD.HI.U32 R43, R2, R148, RZ ;  /* 0x00000094022b7227 */ /* 0x000fe200078e00ff */
[----:B------:R-:W-:-:S03]  /*5040*/  ISETP.GT.U32.AND P6, PT, R5, R146, PT ;  /* 0x000000920500720c */ /* 0x000fc60003fc4070 */
[----:B------:R-:W-:Y:S01]  /*5050*/  @!P0 IMAD.IADD R144, R144, 0x1, -R5 ;  /* 0x0000000190908824 */ /* 0x000fe200078e0a05 */
[----:B------:R-:W-:Y:S01]  /*5060*/  ISETP.GT.U32.AND P0, PT, R5, R142, PT ;  /* 0x0000008e0500720c */ /* 0x000fe20003f04070 */
[----:B------:R-:W-:Y:S02]  /*5070*/  IMAD.MOV R43, RZ, RZ, -R43 ;  /* 0x000000ffff2b7224 */ /* 0x000fe400078e0a2b */
[----:B------:R-:W-:Y:S01]  /*5080*/  @!P3 IMAD.MOV R135, RZ, RZ, -R135 ;  /* 0x000000ffff87b224 */ /* 0x000fe200078e0a87 */
[----:B------:R-:W-:Y:S01]  /*5090*/  ISETP.GE.AND P3, PT, R189, RZ, PT ;  /* 0x000000ffbd00720c */ /* 0x000fe20003f66270 */
[----:B------:R-:W-:-:S04]  /*50a0*/  IMAD.HI.U32 R47, R2, R150, RZ ;  /* 0x00000096022f7227 */ /* 0x000fc800078e00ff */
[----:B------:R-:W-:Y:S01]  /*50b0*/  @!P2 IMAD.MOV R140, RZ, RZ, -R140 ;  /* 0x000000ffff8ca224 */ /* 0x000fe200078e0a8c */
[C---:B------:R-:W-:Y:S01]  /*50c0*/  ISETP.GT.U32.AND P2, PT, R5.reuse, R144, PT ;  /* 0x000000900500720c */ /* 0x040fe20003f44070 */
[----:B------:R-:W-:Y:S02]  /*50d0*/  IMAD R148, R5, R43, R148 ;  /* 0x0000002b05947224 */ /* 0x000fe400078e0294 */
[----:B------:R-:W-:-:S04]  /*50e0*/  IMAD.HI.U32 R45, R2, R40, RZ ;  /* 0x00000028022d7227 */ /* 0x000fc800078e00ff */
[----:B------:R-:W-:Y:S02]  /*50f0*/  IMAD.MOV R47, RZ, RZ, -R47 ;  /* 0x000000ffff2f7224 */ /* 0x000fe400078e0a2f */
[----:B------:R-:W-:Y:S02]  /*5100*/  @!P6 IMAD.IADD R146, R146, 0x1, -R5 ;  /* 0x000000019292e824 */ /* 0x000fe400078e0a05 */
[----:B------:R-:W-:Y:S02]  /*5110*/  IMAD.MOV R45, RZ, RZ, -R45 ;  /* 0x000000ffff2d7224 */ /* 0x000fe400078e0a2d */
[C---:B------:R-:W-:Y:S01]  /*5120*/  IMAD R150, R5.reuse, R47, R150 ;  /* 0x0000002f05967224 */ /* 0x040fe200078e0296 */
[C---:B------:R-:W-:Y:S01]  /*5130*/  ISETP.GT.U32.AND P6, PT, R5.reuse, R146, PT ;  /* 0x000000920500720c */ /* 0x040fe20003fc4070 */
[----:B------:R-:W-:Y:S01]  /*5140*/  @!P0 IMAD.IADD R142, R142, 0x1, -R5 ;  /* 0x000000018e8e8824 */ /* 0x000fe200078e0a05 */
[----:B------:R-:W-:Y:S01]  /*5150*/  ISETP.GT.U32.AND P0, PT, R5, R148, PT ;  /* 0x000000940500720c */ /* 0x000fe20003f04070 */
[----:B------:R-:W-:-:S04]  /*5160*/  IMAD.HI.U32 R43, R2, R6, RZ ;  /* 0x00000006022b7227 */ /* 0x000fc800078e00ff */
[C---:B------:R-:W-:Y:S02]  /*5170*/  IMAD R40, R5.reuse, R45, R40 ;  /* 0x0000002d05287224 */ /* 0x040fe400078e0228 */
[----:B------:R-:W-:Y:S01]  /*5180*/  @!P3 IMAD.MOV R142, RZ, RZ, -R142 ;  /* 0x000000ffff8eb224 */ /* 0x000fe200078e0a8e */
[----:B------:R-:W-:Y:S01]  /*5190*/  ISETP.GT.U32.AND P3, PT, R5, R150, PT ;  /* 0x000000960500720c */ /* 0x000fe20003f64070 */
[----:B------:R-:W-:Y:S02]  /*51a0*/  IMAD.MOV R43, RZ, RZ, -R43 ;  /* 0x000000ffff2b7224 */ /* 0x000fe400078e0a2b */
[----:B------:R-:W-:-:S04]  /*51b0*/  IMAD.HI.U32 R47, R2, R156, RZ ;  /* 0x0000009c022f7227 */ /* 0x000fc800078e00ff */
[----:B------:R-:W-:Y:S01]  /*51c0*/  @!P2 IMAD.IADD R144, R144, 0x1, -R5 ;  /* 0x000000019090a824 */ /* 0x000fe200078e0a05 */
[C---:B------:R-:W-:Y:S01]  /*51d0*/  ISETP.GT.U32.AND P2, PT, R5.reuse, R40, PT ;  /* 0x000000280500720c */ /* 0x040fe20003f44070 */
[C---:B------:R-:W-:Y:S02]  /*51e0*/  IMAD R6, R5.reuse, R43, R6 ;  /* 0x0000002b05067224 */ /* 0x040fe400078e0206 */
[----:B------:R-:W-:Y:S02]  /*51f0*/  IMAD.MOV R47, RZ, RZ, -R47 ;  /* 0x000000ffff2f7224 */ /* 0x000fe400078e0a2f */
[--C-:B------:R-:W-:Y:S01]  /*5200*/  @!P6 IMAD.IADD R146, R146, 0x1, -R5.reuse ;  /* 0x000000019292e824 */ /* 0x100fe200078e0a05 */
[C---:B------:R-:W-:Y:S01]  /*5210*/  ISETP.GT.U32.AND P6, PT, R5.reuse, R6, PT ;  /* 0x000000060500720c */ /* 0x040fe20003fc4070 */
[----:B------:R-:W-:Y:S01]  /*5220*/  @!P0 IMAD.IADD R148, R148, 0x1, -R5 ;  /* 0x0000000194948824 */ /* 0x000fe200078e0a05 */
[----:B------:R-:W-:Y:S01]  /*5230*/  ISETP.GE.AND P0, PT, R186, RZ, PT ;  /* 0x000000ffba00720c */ /* 0x000fe20003f06270 */
[----:B------:R-:W-:-:S02]  /*5240*/  IMAD R156, R5, R47, R156 ;  /* 0x0000002f059c7224 */ /* 0x000fc400078e029c */
[----:B------:R-:W-:Y:S01]  /*5250*/  @!P3 IMAD.IADD R150, R150, 0x1, -R5 ;  /* 0x000000019696b824 */ /* 0x000fe200078e0a05 */
[----:B------:R-:W-:Y:S01]  /*5260*/  ISETP.GT.U32.AND P3, PT, R5, R148, PT ;  /* 0x000000940500720c */ /* 0x000fe20003f64070 */
[----:B------:R-:W-:-:S04]  /*5270*/  IMAD.HI.U32 R45, R2, R158, RZ ;  /* 0x0000009e022d7227 */ /* 0x000fc800078e00ff */
[----:B------:R-:W-:Y:S01]  /*5280*/  @!P1 IMAD.MOV R146, RZ, RZ, -R146 ;  /* 0x000000ffff929224 */ /* 0x000fe200078e0a92 */
[C---:B------:R-:W-:Y:S01]  /*5290*/  ISETP.GT.U32.AND P1, PT, R5.reuse, R156, PT ;  /* 0x0000009c0500720c */ /* 0x040fe20003f24070 */
[----:B------:R-:W-:Y:S01]  /*52a0*/  @!P2 IMAD.IADD R40, R40, 0x1, -R5 ;  /* 0x000000012828a824 */ /* 0x000fe200078e0a05 */
[----:B------:R-:W-:Y:S01]  /*52b0*/  ISETP.GT.U32.AND P2, PT, R5, R150, PT ;  /* 0x000000960500720c */ /* 0x000fe20003f44070 */
[----:B------:R-:W-:Y:S02]  /*52c0*/  IMAD.MOV R45, RZ, RZ, -R45 ;  /* 0x000000ffff2d7224 */ /* 0x000fe400078e0a2d */
[----:B------:R-:W-:-:S04]  /*52d0*/  IMAD.HI.U32 R43, R2, R160, RZ ;  /* 0x000000a0022b7227 */ /* 0x000fc800078e00ff */
[C---:B------:R-:W-:Y:S02]  /*52e0*/  IMAD R158, R5.reuse, R45, R158 ;  /* 0x0000002d059e7224 */ /* 0x040fe400078e029e */
[----:B------:R-:W-:Y:S01]  /*52f0*/  @!P6 IMAD.IADD R6, R6, 0x1, -R5 ;  /* 0x000000010606e824 */ /* 0x000fe200078e0a05 */
[C---:B------:R-:W-:Y:S01]  /*5300*/  ISETP.GT.U32.AND P6, PT, R5.reuse, R40, PT ;  /* 0x000000280500720c */ /* 0x040fe20003fc4070 */
[----:B------:R-:W-:Y:S02]  /*5310*/  IMAD.MOV R43, RZ, RZ, -R43 ;  /* 0x000000ffff2b7224 */ /* 0x000fe400078e0a2b */
[--C-:B------:R-:W-:Y:S01]  /*5320*/  @!P3 IMAD.IADD R148, R148, 0x1, -R5.reuse ;  /* 0x000000019494b824 */ /* 0x100fe200078e0a05 */
[C---:B------:R-:W-:Y:S01]  /*5330*/  ISETP.GT.U32.AND P3, PT, R5.reuse, R158, PT ;  /* 0x0000009e0500720c */ /* 0x040fe20003f64070 */
[----:B------:R-:W-:Y:S01]  /*5340*/  IMAD R160, R5, R43, R160 ;  /* 0x0000002b05a07224 */ /* 0x000fe200078e02a0 */
[----:B------:R-:W-:Y:S01]  /*5350*/  IABS R43, R182 ;  /* 0x000000b6002b7213 */ /* 0x000fe20000000000 */
[----:B------:R-:W-:Y:S01]  /*5360*/  @!P1 IMAD.IADD R156, R156, 0x1, -R5 ;  /* 0x000000019c9c9824 */ /* 0x000fe200078e0a05 */
[----:B------:R-:W-:Y:S01]  /*5370*/  ISETP.GE.AND P1, PT, R184, RZ, PT ;  /* 0x000000ffb800720c */ /* 0x000fe20003f26270 */
[----:B------:R-:W-:-:S04]  /*5380*/  IMAD.HI.U32 R45, R2, R162, RZ ;  /* 0x000000a2022d7227 */ /* 0x000fc800078e00ff */
[----:B------:R-:W-:Y:S01]  /*5390*/  @!P2 IMAD.IADD R150, R150, 0x1, -R5 ;  /* 0x000000019696a824 */ /* 0x000fe200078e0a05 */
[----:B------:R-:W-:Y:S01]  /*53a0*/  ISETP.GE.AND P2, PT, R152, RZ, PT ;  /* 0x000000ff9800720c */ /* 0x000fe20003f46270 */
[----:B------:R-:W-:Y:S01]  /*53b0*/  @!P4 IMAD.MOV R144, RZ, RZ, -R144 ;  /* 0x000000ffff90c224 */ /* 0x000fe200078e0a90 */
[C---:B------:R-:W-:Y:S01]  /*53c0*/  ISETP.GT.U32.AND P4, PT, R5.reuse, R6, PT ;  /* 0x000000060500720c */ /* 0x040fe20003f84070 */
[----:B------:R-:W-:Y:S01]  /*53d0*/  @!P5 IMAD.MOV R148, RZ, RZ, -R148 ;  /* 0x000000ffff94d224 */ /* 0x000fe200078e0a94 */
[----:B------:R-:W-:Y:S01]  /*53e0*/  ISETP.GT.U32.AND P5, PT, R5, R156, PT ;  /* 0x0000009c0500720c */ /* 0x000fe20003fa4070 */
[----:B------:R-:W-:Y:S02]  /*53f0*/  IMAD.MOV R47, RZ, RZ, -R45 ;  /* 0x000000ffff2f7224 */ /* 0x000fe400078e0a2d */
[----:B------:R-:W-:-:S04]  /*5400*/  IMAD.HI.U32 R45, R2, R43, RZ ;  /* 0x0000002b022d7227 */ /* 0x000fc800078e00ff */
[----:B------:R-:W-:Y:S01]  /*5410*/  @!P6 IMAD.IADD R40, R40, 0x1, -R5 ;  /* 0x000000012828e824 */ /* 0x000fe200078e0a05 */
[----:B------:R-:W-:Y:S01]  /*5420*/  ISETP.GT.U32.AND P6, PT, R5, R160, PT ;  /* 0x000000a00500720c */ /* 0x000fe20003fc4070 */
[----:B------:R-:W-:Y:S02]  /*5430*/  IMAD.MOV R45, RZ, RZ, -R45 ;  /* 0x000000ffff2d7224 */ /* 0x000fe400078e0a2d */
[----:B------:R-:W-:Y:S01]  /*5440*/  @!P3 IMAD.IADD R158, R158, 0x1, -R5 ;  /* 0x000000019e9eb824 */ /* 0x000fe200078e0a05 */
[----:B------:R-:W-:Y:S01]  /*5450*/  ISETP.GE.AND P3, PT, R185, RZ, PT ;  /* 0x000000ffb900720c */ /* 0x000fe20003f66270 */
[C---:B------:R-:W-:Y:S01]  /*5460*/  IMAD R162, R5.reuse, R47, R162 ;  /* 0x0000002f05a27224 */ /* 0x040fe200078e02a2 */
[----:B------:R-:W-:Y:S01]  /*5470*/  IABS R185, R153 ;  /* 0x0000009900b97213 */ /* 0x000fe20000000000 */
[----:B------:R-:W-:Y:S01]  /*5480*/  IMAD.MOV.U32 R152, RZ, RZ, R40 ;  /* 0x000000ffff987224 */ /* 0x000fe200078e0028 */
[----:B------:R-:W-:Y:S01]  /*5490*/  IABS R40, R183 ;  /* 0x000000b700287213 */ /* 0x000fe20000000000 */
[C---:B------:R-:W-:Y:S01]  /*54a0*/  IMAD R43, R5.reuse, R45, R43 ;  /* 0x0000002d052b7224 */ /* 0x040fe200078e022b */
[----:B------:R-:W-:Y:S01]  /*54b0*/  IABS R45, R167 ;  /* 0x000000a7002d7213 */ /* 0x000fe20000000000 */
[----:B------:R-:W-:Y:S01]  /*54c0*/  @!P0 IMAD.MOV R150, RZ, RZ, -R150 ;  /* 0x000000ffff968224 */ /* 0x000fe200078e0a96 */
[C---:B------:R-:W-:Y:S01]  /*54d0*/  ISETP.GT.U32.AND P0, PT, R5.reuse, R158, PT ;  /* 0x0000009e0500720c */ /* 0x040fe20003f04070 */
[----:B------:R-:W-:Y:S01]  /*54e0*/  @!P2 IMAD.MOV R152, RZ, RZ, -R152 ;  /* 0x000000ffff98a224 */ /* 0x000fe200078e0a98 */
[C---:B------:R-:W-:Y:S01]  /*54f0*/  ISETP.GT.U32.AND P2, PT, R5.reuse, R162, PT ;  /* 0x000000a20500720c */ /* 0x040fe20003f44070 */
[--C-:B------:R-:W-:Y:S01]  /*5500*/  @!P4 IMAD.IADD R6, R6, 0x1, -R5.reuse ;  /* 0x000000010606c824 */ /* 0x100fe200078e0a05 */
[----:B------:R-:W-:Y:S01]  /*5510*/  ISETP.GE.AND P4, PT, R154, RZ, PT ;  /* 0x000000ff9a00720c */ /* 0x000fe20003f86270 */
[----:B------:R-:W-:Y:S01]  /*5520*/  @!P5 IMAD.IADD R156, R156, 0x1, -R5 ;  /* 0x000000019c9cd824 */ /* 0x000fe200078e0a05 */
[----:B------:R-:W-:Y:S01]  /*5530*/  ISETP.GT.U32.AND P5, PT, R5, R43, PT ;  /* 0x0000002b0500720c */ /* 0x000fe20003fa4070 */
[----:B------:R-:W-:-:S02]  /*5540*/  IMAD.MOV.U32 R154, RZ, RZ, R6 ;  /* 0x000000ffff9a7224 */ /* 0x000fc400078e0006 */
[----:B------:R-:W-:-:S04]  /*5550*/  IMAD.HI.U32 R6, R2, R40, RZ ;  /* 0x0000002802067227 */ /* 0x000fc800078e00ff */
[--C-:B------:R-:W-:Y:S02]  /*5560*/  @!P6 IMAD.IADD R160, R160, 0x1, -R5.reuse ;  /* 0x00000001a0a0e824 */ /* 0x100fe400078e0a05 */
[----:B------:R-:W-:Y:S02]  /*5570*/  IMAD.MOV R6, RZ, RZ, -R6 ;  /* 0x000000ffff067224 */ /* 0x000fe400078e0a06 */
[--C-:B------:R-:W-:Y:S01]  /*5580*/  @!P0 IMAD.IADD R158, R158, 0x1, -R5.reuse ;  /* 0x000000019e9e8824 */ /* 0x100fe200078e0a05 */
[----:B------:R-:W-:Y:S01]  /*5590*/  ISETP.GT.U32.AND P6, PT, R5, R160, PT ;  /* 0x000000a00500720c */ /* 0x000fe20003fc4070 */
[--C-:B------:R-:W-:Y:S01]  /*55a0*/  @!P2 IMAD.IADD R162, R162, 0x1, -R5.reuse ;  /* 0x00000001a2a2a824 */ /* 0x100fe200078e0a05 */
[----:B------:R-:W-:Y:S01]  /*55b0*/  ISETP.GE.AND P0, PT, R181, RZ, PT ;  /* 0x000000ffb500720c */ /* 0x000fe20003f06270 */
[----:B------:R-:W-:Y:S01]  /*55c0*/  IMAD R6, R5, R6, R40 ;  /* 0x0000000605067224 */ /* 0x000fe200078e0228 */
[----:B------:R-:W-:Y:S01]  /*55d0*/  ISETP.GE.AND P2, PT, R183, RZ, PT ;  /* 0x000000ffb700720c */ /* 0x000fe20003f46270 */
[--C-:B------:R-:W-:Y:S01]  /*55e0*/  @!P5 IMAD.IADD R43, R43, 0x1, -R5.reuse ;  /* 0x000000012b2bd824 */ /* 0x100fe200078e0a05 */
[C---:B------:R-:W-:Y:S01]  /*55f0*/  ISETP.GT.U32.AND P5, PT, R5.reuse, R162, PT ;  /* 0x000000a20500720c */ /* 0x040fe20003fa4070 */
[----:B------:R-:W-:Y:S01]  /*5600*/  @!P3 IMAD.MOV R158, RZ, RZ, -R158 ;  /* 0x000000ffff9eb224 */ /* 0x000fe200078e0a9e */
[C---:B------:R-:W-:Y:S01]  /*5610*/  ISETP.GT.U32.AND P3, PT, R5.reuse, R6, PT ;  /* 0x000000060500720c */ /* 0x040fe20003f64070 */
[----:B------:R-:W-:Y:S01]  /*5620*/  @!P1 IMAD.MOV R156, RZ, RZ, -R156 ;  /* 0x000000ffff9c9224 */ /* 0x000fe200078e0a9c */
[----:B------:R-:W-:Y:S01]  /*5630*/  ISETP.GT.U32.AND P1, PT, R5, R43, PT ;  /* 0x0000002b0500720c */ /* 0x000fe20003f24070 */
[----:B------:R-:W-:Y:S01]  /*5640*/  @!P4 IMAD.MOV R154, RZ, RZ, -R154 ;  /* 0x000000ffff9ac224 */ /* 0x000fe200078e0a9a */
[----:B------:R-:W-:Y:S01]  /*5650*/  ISETP.GE.AND P4, PT, R180, RZ, PT ;  /* 0x000000ffb400720c */ /* 0x000fe20003f86270 */
[----:B------:R-:W-:Y:S01]  /*5660*/  @!P6 IMAD.IADD R160, R160, 0x1, -R5 ;  /* 0x00000001a0a0e824 */ /* 0x000fe200078e0a05 */
[----:B------:R-:W-:Y:S01]  /*5670*/  ISETP.GE.AND P6, PT, R182, RZ, PT ;  /* 0x000000ffb600720c */ /* 0x000fe20003fc6270 */
[----:B------:R-:W-:Y:S01]  /*5680*/  IMAD.HI.U32 R40, R2, R45, RZ ;  /* 0x0000002d02287227 */ /* 0x000fe200078e00ff */
[----:B------:R-:W-:-:S02]  /*5690*/  IABS R183, R173 ;  /* 0x000000ad00b77213 */ /* 0x000fc40000000000 */
[----:B------:R-:W-:Y:S01]  /*56a0*/  IABS R181, R172 ;  /* 0x000000ac00b57213 */ /* 0x000fe20000000000 */
[--C-:B------:R-:W-:Y:S01]  /*56b0*/  @!P5 IMAD.IADD R162, R162, 0x1, -R5.reuse ;  /* 0x00000001a2a2d824 */ /* 0x100fe200078e0a05 */
[----:B------:R-:W-:Y:S01]  /*56c0*/  ISETP.GE.AND P5, PT, R175, RZ, PT ;  /* 0x000000ffaf00720c */ /* 0x000fe20003fa6270 */
[--C-:B------:R-:W-:Y:S01]  /*56d0*/  @!P3 IMAD.IADD R6, R6, 0x1, -R5.reuse ;  /* 0x000000010606b824 */ /* 0x100fe200078e0a05 */
[----:B------:R-:W-:Y:S01]  /*56e0*/  ISETP.GE.AND P3, PT, R166, RZ, PT ;  /* 0x000000ffa600720c */ /* 0x000fe20003f66270 */
[----:B------:R-:W-:Y:S01]  /*56f0*/  IMAD.MOV R40, RZ, RZ, -R40 ;  /* 0x000000ffff287224 */ /* 0x000fe200078e0a28 */
[----:B------:R-:W-:Y:S01]  /*5700*/  IABS R175, R174 ;  /* 0x000000ae00af7213 */ /* 0x000fe20000000000 */
[----:B------:R-:W-:Y:S01]  /*5710*/  @!P1 IMAD.IADD R43, R43, 0x1, -R5 ;  /* 0x000000012b2b9824 */ /* 0x000fe200078e0a05 */
[----:B------:R-:W-:Y:S01]  /*5720*/  ISETP.GE.AND P1, PT, R164, RZ, PT ;  /* 0x000000ffa400720c */ /* 0x000fe20003f26270 */
[----:B------:R-:W-:Y:S01]  /*5730*/  @!P4 IMAD.MOV R160, RZ, RZ, -R160 ;  /* 0x000000ffffa0c224 */ /* 0x000fe200078e0aa0 */
[----:B------:R-:W-:Y:S01]  /*5740*/  ISETP.GE.AND P4, PT, R167, RZ, PT ;  /* 0x000000ffa700720c */ /* 0x000fe20003f86270 */
[----:B------:R-:W-:Y:S01]  /*5750*/  @!P0 IMAD.MOV R162, RZ, RZ, -R162 ;  /* 0x000000ffffa28224 */ /* 0x000fe200078e0aa2 */
[----:B------:R-:W-:Y:S01]  /*5760*/  ISETP.GT.U32.AND P0, PT, R5, R6, PT ;  /* 0x000000060500720c */ /* 0x000fe20003f04070 */
[----:B------:R-:W-:-:S04]  /*5770*/  IMAD.HI.U32 R47, R2, R169, RZ ;  /* 0x000000a9022f7227 */ /* 0x000fc800078e00ff */
[C---:B------:R-:W-:Y:S01]  /*5780*/  IMAD R167, R5.reuse, R40, R45 ;  /* 0x0000002805a77224 */ /* 0x040fe200078e022d */
[----:B------:R-:W-:Y:S01]  /*5790*/  IABS R40, R166 ;  /* 0x000000a600287213 */ /* 0x000fe20000000000 */
[----:B------:R-:W-:Y:S02]  /*57a0*/  IMAD.MOV.U32 R164, RZ, RZ, R43 ;  /* 0x000000ffffa47224 */ /* 0x000fe400078e002b */
[----:B------:R-:W-:Y:S02]  /*57b0*/  IMAD.MOV R47, RZ, RZ, -R47 ;  /* 0x000000ffff2f7224 */ /* 0x000fe400078e0a2f */
[----:B------:R-:W-:Y:S01]  /*57c0*/  @!P6 IMAD.MOV R164, RZ, RZ, -R164 ;  /* 0x000000ffffa4e224 */ /* 0x000fe200078e0aa4 */
[----:B------:R-:W-:Y:S01]  /*57d0*/  ISETP.GT.U32.AND P6, PT, R5, R167, PT ;  /* 0x000000a70500720c */ /* 0x000fe20003fc4070 */
[----:B------:R-:W-:-:S04]  /*57e0*/  IMAD.HI.U32 R45, R2, R171, RZ ;  /* 0x000000ab022d7227 */ /* 0x000fc800078e00ff */
[C---:B------:R-:W-:Y:S02]  /*57f0*/  IMAD R169, R5.reuse, R47, R169 ;  /* 0x0000002f05a97224 */ /* 0x040fe400078e02a9 */
[----:B------:R-:W-:Y:S02]  /*5800*/  IMAD.MOV R45, RZ, RZ, -R45 ;  /* 0x000000ffff2d7224 */ /* 0x000fe400078e0a2d */
[----:B------:R-:W-:Y:S01]  /*5810*/  @!P0 IMAD.IADD R6, R6, 0x1, -R5 ;  /* 0x0000000106068824 */ /* 0x000fe200078e0a05 */
[C---:B------:R-:W-:Y:S01]  /*5820*/  ISETP.GT.U32.AND P0, PT, R5.reuse, R169, PT ;  /* 0x000000a90500720c */ /* 0x040fe20003f04070 */
[----:B------:R-:W-:Y:S02]  /*5830*/  IMAD R171, R5, R45, R171 ;  /* 0x0000002d05ab7224 */ /* 0x000fe400078e02ab */
[----:B------:R-:W-:Y:S02]  /*5840*/  @!P6 IMAD.IADD R167, R167, 0x1, -R5 ;  /* 0x00000001a7a7e824 */ /* 0x000fe400078e0a05 */
[----:B------:R-:W-:Y:S01]  /*5850*/  IMAD.HI.U32 R43, R2, R40, RZ ;  /* 0x00000028022b7227 */ /* 0x000fe200078e00ff */
[----:B------:R-:W-:-:S03]  /*5860*/  ISETP.GT.U32.AND P6, PT, R5, R171, PT ;  /* 0x000000ab0500720c */ /* 0x000fc60003fc4070 */
[----:B------:R-:W-:Y:S02]  /*5870*/  IMAD.MOV.U32 R166, RZ, RZ, R6 ;  /* 0x000000ffffa67224 */ /* 0x000fe400078e0006 */
[----:B------:R-:W-:Y:S02]  /*5880*/  IMAD.MOV R43, RZ, RZ, -R43 ;  /* 0x000000ffff2b7224 */ /* 0x000fe400078e0a2b */
[----:B------:R-:W-:Y:S01]  /*5890*/  @!P0 IMAD.IADD R169, R169, 0x1, -R5 ;  /* 0x00000001a9a98824 */ /* 0x000fe200078e0a05 */
[----:B------:R-:W-:Y:S01]  /*58a0*/  ISETP.GT.U32.AND P0, PT, R5, R167, PT ;  /* 0x000000a70500720c */ /* 0x000fe20003f04070 */
[----:B------:R-:W-:-:S04]  /*58b0*/  IMAD.HI.U32 R47, R2, R175, RZ ;  /* 0x000000af022f7227 */ /* 0x000fc800078e00ff */
[----:B------:R-:W-:Y:S02]  /*58c0*/  @!P6 IMAD.IADD R171, R171, 0x1, -R5 ;  /* 0x00000001ababe824 */ /* 0x000fe400078e0a05 */
[----:B------:R-:W-:Y:S01]  /*58d0*/  @!P2 IMAD.MOV R166, RZ, RZ, -R166 ;  /* 0x000000ffffa6a224 */ /* 0x000fe200078e0aa6 */
[C---:B------:R-:W-:Y:S01]  /*58e0*/  ISETP.GT.U32.AND P2, PT, R5.reuse, R169, PT ;  /* 0x000000a90500720c */ /* 0x040fe20003f44070 */
[----:B------:R-:W-:Y:S01]  /*58f0*/  IMAD.HI.U32 R45, R2, R177, RZ ;  /* 0x000000b1022d7227 */ /* 0x000fe200078e00ff */
[----:B------:R-:W-:-:S03]  /*5900*/  ISETP.GT.U32.AND P6, PT, R5, R171, PT ;  /* 0x000000ab0500720c */ /* 0x000fc60003fc4070 */
[----:B------:R-:W-:Y:S02]  /*5910*/  IMAD R40, R5, R43, R40 ;  /* 0x0000002b05287224 */ /* 0x000fe400078e0228 */
[----:B------:R-:W-:Y:S02]  /*5920*/  IMAD.MOV R47, RZ, RZ, -R47 ;  /* 0x000000ffff2f7224 */ /* 0x000fe400078e0a2f */
[----:B------:R-:W-:-:S04]  /*5930*/  IMAD.HI.U32 R43, R2, R179, RZ ;  /* 0x000000b3022b7227 */ /* 0x000fc800078e00ff */
[----:B------:R-:W-:Y:S02]  /*5940*/  IMAD.MOV R45, RZ, RZ, -R45 ;  /* 0x000000ffff2d7224 */ /* 0x000fe400078e0a2d */
[----:B------:R-:W-:Y:S02]  /*5950*/  IMAD R175, R5, R47, R175 ;  /* 0x0000002f05af7224 */ /* 0x000fe400078e02af */
[----:B------:R-:W-:Y:S01]  /*5960*/  @!P0 IMAD.IADD R167, R167, 0x1, -R5 ;  /* 0x00000001a7a78824 */ /* 0x000fe200078e0a05 */
[C---:B------:R-:W-:Y:S01]  /*5970*/  ISETP.GT.U32.AND P0, PT, R5.reuse, R40, PT ;  /* 0x000000280500720c */ /* 0x040fe20003f04070 */
[----:B------:R-:W-:Y:S02]  /*5980*/  IMAD.MOV R43, RZ, RZ, -R43 ;  /* 0x000000ffff2b7224 */ /* 0x000fe400078e0a2b */
[C---:B------:R-:W-:Y:S02]  /*5990*/  IMAD R177, R5.reuse, R45, R177 ;  /* 0x0000002d05b17224 */ /* 0x040fe400078e02b1 */
[----:B------:R-:W-:Y:S01]  /*59a0*/  @!P4 IMAD.MOV R167, RZ, RZ, -R167 ;  /* 0x000000ffffa7c224 */ /* 0x000fe200078e0aa7 */
[C---:B------:R-:W-:Y:S01]  /*59b0*/  ISETP.GT.U32.AND P4, PT, R5.reuse, R175, PT ;  /* 0x000000af0500720c */ /* 0x040fe20003f84070 */
[----:B------:R-:W-:-:S02]  /*59c0*/  IMAD R179, R5, R43, R179 ;  /* 0x0000002b05b37224 */ /* 0x000fc400078e02b3 */
[--C-:B------:R-:W-:Y:S01]  /*59d0*/  @!P2 IMAD.IADD R169, R169, 0x1, -R5.reuse ;  /* 0x00000001a9a9a824 */ /* 0x100fe200078e0a05 */
[----:B------:R-:W-:Y:S01]  /*59e0*/  ISETP.GT.U32.AND P2, PT, R5, R177, PT ;  /* 0x000000b10500720c */ /* 0x000fe20003f44070 */
[--C-:B------:R-:W-:Y:S01]  /*59f0*/  @!P6 IMAD.IADD R171, R171, 0x1, -R5.reuse ;  /* 0x00000001ababe824 */ /* 0x100fe200078e0a05 */
[----:B------:R-:W-:Y:S01]  /*5a00*/  ISETP.GT.U32.AND P6, PT, R5, R179, PT ;  /* 0x000000b30500720c */ /* 0x000fe20003fc4070 */
[----:B------:R-:W-:Y:S01]  /*5a10*/  @!P0 IMAD.IADD R40, R40, 0x1, -R5 ;  /* 0x0000000128288824 */ /* 0x000fe200078e0a05 */
[----:B------:R-:W-:Y:S01]  /*5a20*/  ISETP.GE.AND P0, PT, R174, RZ, PT ;  /* 0x000000ffae00720c */ /* 0x000fe20003f06270 */
[----:B------:R-:W-:-:S04]  /*5a30*/  IMAD.HI.U32 R43, R2, R183, RZ ;  /* 0x000000b7022b7227 */ /* 0x000fc800078e00ff */
[----:B------:R-:W-:Y:S01]  /*5a40*/  @!P4 IMAD.IADD R175, R175, 0x1, -R5 ;  /* 0x00000001afafc824 */ /* 0x000fe200078e0a05 */
[----:B------:R-:W-:Y:S01]  /*5a50*/  ISETP.GT.U32.AND P4, PT, R5, R40, PT ;  /* 0x000000280500720c */ /* 0x000fe20003f84070 */
[----:B------:R-:W-:-:S04]  /*5a60*/  IMAD.HI.U32 R45, R2, R181, RZ ;  /* 0x000000b5022d7227 */ /* 0x000fc800078e00ff */
[----:B------:R-:W-:Y:S01]  /*5a70*/  @!P2 IMAD.IADD R177, R177, 0x1, -R5 ;  /* 0x00000001b1b1a824 */ /* 0x000fe200078e0a05 */
[----:B------:R-:W-:Y:S01]  /*5a80*/  ISETP.GT.U32.AND P2, PT, R5, R175, PT ;  /* 0x000000af0500720c */ /* 0x000fe20003f44070 */
[----:B------:R-:W-:Y:S02]  /*5a90*/  IMAD.MOV R43, RZ, RZ, -R43 ;  /* 0x000000ffff2b7224 */ /* 0x000fe400078e0a2b */
[----:B------:R-:W-:Y:S01]  /*5aa0*/  @!P6 IMAD.IADD R179, R179, 0x1, -R5 ;  /* 0x00000001b3b3e824 */ /* 0x000fe200078e0a05 */
[----:B------:R-:W-:Y:S01]  /*5ab0*/  ISETP.GT.U32.AND P6, PT, R5, R177, PT ;  /* 0x000000b10500720c */ /* 0x000fe20003fc4070 */
[----:B------:R-:W-:-:S04]  /*5ac0*/  IMAD.HI.U32 R6, R2, R185, RZ ;  /* 0x000000b902067227 */ /* 0x000fc800078e00ff */
[----:B------:R-:W-:Y:S02]  /*5ad0*/  IMAD.MOV R45, RZ, RZ, -R45 ;  /* 0x000000ffff2d7224 */ /* 0x000fe400078e0a2d */
[C---:B------:R-:W-:Y:S02]  /*5ae0*/  IMAD R183, R5.reuse, R43, R183 ;  /* 0x0000002b05b77224 */ /* 0x040fe400078e02b7 */
[----:B------:R-:W-:Y:S02]  /*5af0*/  IMAD.MOV R6, RZ, RZ, -R6 ;  /* 0x000000ffff067224 */ /* 0x000fe400078e0a06 */
[C---:B------:R-:W-:Y:S02]  /*5b00*/  IMAD R181, R5.reuse, R45, R181 ;  /* 0x0000002d05b57224 */ /* 0x040fe400078e02b5 */
[----:B------:R-:W-:Y:S01]  /*5b10*/  @!P4 IMAD.IADD R40, R40, 0x1, -R5 ;  /* 0x000000012828c824 */ /* 0x000fe200078e0a05 */
[C---:B------:R-:W-:Y:S01]  /*5b20*/  ISETP.GT.U32.AND P4, PT, R5.reuse, R183, PT ;  /* 0x000000b70500720c */ /* 0x040fe20003f84070 */
[C---:B------:R-:W-:Y:S01]  /*5b30*/  IMAD R185, R5.reuse, R6, R185 ;  /* 0x0000000605b97224 */ /* 0x040fe200078e02b9 */
[----:B------:R-:W-:Y:S01]  /*5b40*/  IABS R6, R36 ;  /* 0x0000002400067213 */ /* 0x000fe20000000000 */
[----:B------:R-:W-:Y:S01]  /*5b50*/  @!P1 IMAD.MOV R171, RZ, RZ, -R171 ;  /* 0x000000ffffab9224 */ /* 0x000fe200078e0aab */
[----:B------:R-:W-:Y:S01]  /*5b60*/  ISETP.GT.U32.AND P1, PT, R5, R181, PT ;  /* 0x000000b50500720c */ /* 0x000fe20003f24070 */
[----:B------:R-:W-:Y:S01]  /*5b70*/  @!P6 IMAD.IADD R177, R177, 0x1, -R5 ;  /* 0x00000001b1b1e824 */ /* 0x000fe200078e0a05 */
[----:B------:R-:W-:Y:S01]  /*5b80*/  ISETP.GT.U32.AND P6, PT, R5, R185, PT ;  /* 0x000000b90500720c */ /* 0x000fe20003fc4070 */
[----:B------:R-:W-:-:S04]  /*5b90*/  IMAD.HI.U32 R43, R2, R187, RZ ;  /* 0x000000bb022b7227 */ /* 0x000fc800078e00ff */
[--C-:B------:R-:W-:Y:S01]  /*5ba0*/  @!P2 IMAD.IADD R175, R175, 0x1, -R5.reuse ;  /* 0x00000001afafa824 */ /* 0x100fe200078e0a05 */
[----:B------:R-:W-:Y:S01]  /*5bb0*/  ISETP.GE.AND P2, PT, R155, RZ, PT ;  /* 0x000000ff9b00720c */ /* 0x000fe20003f46270 */
[--C-:B------:R-:W-:Y:S01]  /*5bc0*/  @!P4 IMAD.IADD R183, R183, 0x1, -R5.reuse ;  /* 0x00000001b7b7c824 */ /* 0x100fe200078e0a05 */
[----:B------:R-:W-:Y:S01]  /*5bd0*/  ISETP.GE.AND P4, PT, R173, RZ, PT ;  /* 0x000000ffad00720c */ /* 0x000fe20003f86270 */
[----:B------:R-:W-:Y:S01]  /*5be0*/  IMAD.MOV.U32 R173, RZ, RZ, R40 ;  /* 0x000000ffffad7224 */ /* 0x000fe200078e0028 */
[----:B------:R-:W-:Y:S01]  /*5bf0*/  IABS R40, R34 ;  /* 0x0000002200287213 */ /* 0x000fe20000000000 */
[--C-:B------:R-:W-:Y:S01]  /*5c00*/  @!P1 IMAD.IADD R181, R181, 0x1, -R5.reuse ;  /* 0x00000001b5b59824 */ /* 0x100fe200078e0a05 */
[----:B------:R-:W-:Y:S01]  /*5c10*/  ISETP.GE.AND P1, PT, R172, RZ, PT ;  /* 0x000000ffac00720c */ /* 0x000fe20003f26270 */
[----:B------:R-:W-:Y:S01]  /*5c20*/  @!P6 IMAD.IADD R185, R185, 0x1, -R5 ;  /* 0x00000001b9b9e824 */ /* 0x000fe200078e0a05 */
[----:B------:R-:W-:Y:S01]  /*5c30*/  IABS R155, R97 ;  /* 0x00000061009b7213 */ /* 0x000fe20000000000 */
[----:B------:R-:W-:Y:S01]  /*5c40*/  @!P3 IMAD.MOV R173, RZ, RZ, -R173 ;  /* 0x000000ffffadb224 */ /* 0x000fe200078e0aad */
[C---:B------:R-:W-:Y:S01]  /*5c50*/  ISETP.GT.U32.AND P3, PT, R5.reuse, R181, PT ;  /* 0x000000b50500720c */ /* 0x040fe20003f64070 */
[----:B------:R-:W-:Y:S01]  /*5c60*/  IMAD.MOV R45, RZ, RZ, -R43 ;  /* 0x000000ffff2d7224 */ /* 0x000fe200078e0a2b */
[----:B------:R-:W-:Y:S01]  /*5c70*/  ISETP.GT.U32.AND P6, PT, R5, R185, PT ;  /* 0x000000b90500720c */ /* 0x000fe20003fc4070 */
[----:B------:R-:W-:-:S04]  /*5c80*/  IMAD.HI.U32 R43, R2, R6, RZ ;  /* 0x00000006022b7227 */ /* 0x000fc800078e00ff */
[----:B------:R-:W-:Y:S02]  /*5c90*/  IMAD.MOV R43, RZ, RZ, -R43 ;  /* 0x000000ffff2b7224 */ /* 0x000fe400078e0a2b */
[C---:B------:R-:W-:Y:S02]  /*5ca0*/  IMAD R187, R5.reuse, R45, R187 ;  /* 0x0000002d05bb7224 */ /* 0x040fe400078e02bb */
[C---:B------:R-:W-:Y:S02]  /*5cb0*/  IMAD R6, R5.reuse, R43, R6 ;  /* 0x0000002b05067224 */ /* 0x040fe400078e0206 */
[----:B------:R-:W-:Y:S01]  /*5cc0*/  @!P0 IMAD.MOV R175, RZ, RZ, -R175 ;  /* 0x000000ffffaf8224 */ /* 0x000fe200078e0aaf */
[C---:B------:R-:W-:Y:S01]  /*5cd0*/  ISETP.GT.U32.AND P0, PT, R5.reuse, R183, PT ;  /* 0x000000b70500720c */ /* 0x040fe20003f04070 */
[----:B------:R-:W-:Y:S01]  /*5ce0*/  @!P2 IMAD.MOV R177, RZ, RZ, -R177 ;  /* 0x000000ffffb1a224 */ /* 0x000fe200078e0ab1 */
[----:B------:R-:W-:Y:S01]  /*5cf0*/  ISETP.GT.U32.AND P2, PT, R5, R187, PT ;  /* 0x000000bb0500720c */ /* 0x000fe20003f44070 */
[--C-:B------:R-:W-:Y:S01]  /*5d00*/  @!P3 IMAD.IADD R181, R181, 0x1, -R5.reuse ;  /* 0x00000001b5b5b824 */ /* 0x100fe200078e0a05 */
[----:B------:R-:W-:Y:S01]  /*5d10*/  ISETP.GT.U32.AND P3, PT, R5, R6, PT ;  /* 0x000000060500720c */ /* 0x000fe20003f64070 */
[----:B------:R-:W-:Y:S01]  /*5d20*/  @!P6 IMAD.IADD R185, R185, 0x1, -R5 ;  /* 0x00000001b9b9e824 */ /* 0x000fe200078e0a05 */
[----:B------:R-:W-:Y:S01]  /*5d30*/  ISETP.GE.AND P6, PT, R36, RZ, PT ;  /* 0x000000ff2400720c */ /* 0x000fe20003fc6270 */
[----:B------:R-:W-:-:S04]  /*5d40*/  IMAD.HI.U32 R36, R2, R40, RZ ;  /* 0x0000002802247227 */ /* 0x000fc800078e00ff */
[----:B------:R-:W-:Y:S02]  /*5d50*/  IMAD.MOV R36, RZ, RZ, -R36 ;  /* 0x000000ffff247224 */ /* 0x000fe400078e0a24 */
[--C-:B------:R-:W-:Y:S01]  /*5d60*/  @!P0 IMAD.IADD R183, R183, 0x1, -R5.reuse ;  /* 0x00000001b7b78824 */ /* 0x100fe200078e0a05 */
[----:B------:R-:W-:Y:S01]  /*5d70*/  ISETP.GE.AND P0, PT, R38, RZ, PT ;  /* 0x000000ff2600720c */ /* 0x000fe20003f06270 */
[--C-:B------:R-:W-:Y:S01]  /*5d80*/  @!P2 IMAD.IADD R187, R187, 0x1, -R5.reuse ;  /* 0x00000001bbbba824 */ /* 0x100fe200078e0a05 */
[----:B------:R-:W-:Y:S01]  /*5d90*/  ISETP.GE.AND P2, PT, R34, RZ, PT ;  /* 0x000000ff2200720c */ /* 0x000fe20003f46270 */
[----:B------:R-:W-:Y:S02]  /*5da0*/  @!P3 IMAD.IADD R6, R6, 0x1, -R5 ;  /* 0x000000010606b824 */ /* 0x000fe400078e0a05 */
[C---:B------:R-:W-:Y:S01]  /*5db0*/  IMAD R191, R5.reuse, R36, R40 ;  /* 0x0000002405bf7224 */ /* 0x040fe200078e0228 */
[C---:B------:R-:W-:Y:S01]  /*5dc0*/  ISETP.GT.U32.AND P3, PT, R5.reuse, R187, PT ;  /* 0x000000bb0500720c */ /* 0x040fe20003f64070 */
[----:B------:R-:W-:Y:S01]  /*5dd0*/  @!P1 IMAD.MOV R181, RZ, RZ, -R181 ;  /* 0x000000ffffb59224 */ /* 0x000fe200078e0ab5 */
[C---:B------:R-:W-:Y:S01]  /*5de0*/  ISETP.GT.U32.AND P1, PT, R5.reuse, R6, PT ;  /* 0x000000060500720c */ /* 0x040fe20003f24070 */
[----:B------:R-:W-:Y:S01]  /*5df0*/  @!P4 IMAD.MOV R183, RZ, RZ, -R183 ;  /* 0x000000ffffb7c224 */ /* 0x000fe200078e0ab7 */
[----:B------:R-:W-:Y:S01]  /*5e00*/  ISETP.GT.U32.AND P4, PT, R5, R191, PT ;  /* 0x000000bf0500720c */ /* 0x000fe20003f84070 */
[----:B------:R-:W-:-:S04]  /*5e10*/  IMAD.HI.U32 R34, R2, R193, RZ ;  /* 0x000000c102227227 */ /* 0x000fc800078e00ff */
[----:B------:R-:W-:Y:S02]  /*5e20*/  IMAD.MOV R34, RZ, RZ, -R34 ;  /* 0x000000ffff227224 */ /* 0x000fe400078e0a22 */
[----:B------:R-:W-:Y:S01]  /*5e30*/  @!P5 IMAD.MOV R169, RZ, RZ, -R169 ;  /* 0x000000ffffa9d224 */ /* 0x000fe200078e0aa9 */
[----:B------:R-:W-:Y:S01]  /*5e40*/  ISETP.GT.U32.AND P5, PT, R5, R179, PT ;  /* 0x000000b30500720c */ /* 0x000fe20003fa4070 */
[--C-:B------:R-:W-:Y:S01]  /*5e50*/  @!P3 IMAD.IADD R187, R187, 0x1, -R5.reuse ;  /* 0x00000001bbbbb824 */ /* 0x100fe200078e0a05 */
[----:B------:R-:W-:Y:S01]  /*5e60*/  ISETP.GE.AND P3, PT, R30, RZ, PT ;  /* 0x000000ff1e00720c */ /* 0x000fe20003f66270 */
[--C-:B------:R-:W-:Y:S01]  /*5e70*/  @!P1 IMAD.IADD R6, R6, 0x1, -R5.reuse ;  /* 0x0000000106069824 */ /* 0x100fe200078e0a05 */
[----:B------:R-:W-:Y:S01]  /*5e80*/  ISETP.GE.AND P1, PT, R26, RZ, PT ;  /* 0x000000ff1a00720c */ /* 0x000fe20003f26270 */
[----:B------:R-:W-:Y:S01]  /*5e90*/  @!P4 IMAD.IADD R191, R191, 0x1, -R5 ;  /* 0x00000001bfbfc824 */ /* 0x000fe200078e0a05 */
[----:B------:R-:W-:Y:S01]  /*5ea0*/  ISETP.GE.AND P4, PT, R28, RZ, PT ;  /* 0x000000ff1c00720c */ /* 0x000fe20003f86270 */
[----:B------:R-:W-:-:S02]  /*5eb0*/  IMAD R193, R5, R34, R193 ;  /* 0x0000002205c17224 */ /* 0x000fc400078e02c1 */
[----:B------:R-:W-:Y:S01]  /*5ec0*/  @!P0 IMAD.MOV R187, RZ, RZ, -R187 ;  /* 0x000000ffffbb8224 */ /* 0x000fe200078e0abb */
[----:B------:R-:W-:Y:S01]  /*5ed0*/  ISETP.GT.U32.AND P0, PT, R5, R191, PT ;  /* 0x000000bf0500720c */ /* 0x000fe20003f04070 */
[----:B------:R-:W-:Y:S02]  /*5ee0*/  IMAD.MOV.U32 R189, RZ, RZ, R6 ;  /* 0x000000ffffbd7224 */ /* 0x000fe400078e0006 */
[----:B------:R-:W-:-:S04]  /*5ef0*/  IMAD.HI.U32 R36, R2, R195, RZ ;  /* 0x000000c302247227 */ /* 0x000fc800078e00ff */
[----:B------:R-:W-:Y:S01]  /*5f00*/  @!P6 IMAD.MOV R189, RZ, RZ, -R189 ;  /* 0x000000ffffbde224 */ /* 0x000fe200078e0abd */
        /* <DEDUP_REMOVED lines=9> */
[----:B------:R-:W-:Y:S02]  /*5fa0*/  IMAD R197, R5, R26, R197 ;  /* 0x0000001a05c57224 */ /* 0x000fe400078e02c5 */
[----:B------:R-:W-:-:S02]  /*5fb0*/  @!P6 IMAD.IADD R193, R193, 0x1, -R5 ;  /* 0x00000001c1c1e824 */ /* 0x000fc400078e0a05 */
[----:B------:R-:W-:Y:S01]  /*5fc0*/  IMAD.HI.U32 R6, R2, R199, RZ ;  /* 0x000000c702067227 */ /* 0x000fe200078e00ff */
[----:B------:R-:W-:-:S03]  /*5fd0*/  ISETP.GT.U32.AND P6, PT, R5, R197, PT ;  /* 0x000000c50500720c */ /* 0x000fc60003fc4070 */
[----:B------:R-:W-:Y:S02]  /*5fe0*/  @!P2 IMAD.MOV R191, RZ, RZ, -R191 ;  /* 0x000000ffffbfa224 */ /* 0x000fe400078e0abf */
[----:B------:R-:W-:Y:S01]  /*5ff0*/  @!P5 IMAD.MOV R179, RZ, RZ, -R179 ;  /* 0x000000ffffb3d224 */ /* 0x000fe200078e0ab3 */
[----:B------:R-:W-:Y:S01]  /*6000*/  ISETP.GE.AND P5, PT, R153, RZ, PT ;  /* 0x000000ff9900720c */ /* 0x000fe20003fa6270 */
[----:B------:R-:W-:Y:S01]  /*6010*/  @!P0 IMAD.IADD R195, R195, 0x1, -R5 ;  /* 0x00000001c3c38824 */ /* 0x000fe200078e0a05 */
[C---:B------:R-:W-:Y:S01]  /*6020*/  ISETP.GT.U32.AND P0, PT, R5.reuse, R193, PT ;  /* 0x000000c10500720c */ /* 0x040fe20003f04070 */
[----:B------:R-:W-:Y:S01]  /*6030*/  IMAD.MOV R6, RZ, RZ, -R6 ;  /* 0x000000ffff067224 */ /* 0x000fe200078e0a06 */
[----:B------:R-:W-:Y:S01]  /*6040*/  IABS R153, R132 ;  /* 0x0000008400997213 */ /* 0x000fe20000000000 */
[----:B------:R-:W-:Y:S01]  /*6050*/  IMAD.HI.U32 R26, R2, R203, RZ ;  /* 0x000000cb021a7227 */ /* 0x000fe200078e00ff */
[----:B------:R-:W-:-:S03]  /*6060*/  ISETP.GT.U32.AND P2, PT, R5, R195, PT ;  /* 0x000000c30500720c */ /* 0x000fc60003f44070 */
[----:B------:R-:W-:Y:S02]  /*6070*/  @!P6 IMAD.IADD R197, R197, 0x1, -R5 ;  /* 0x00000001c5c5e824 */ /* 0x000fe400078e0a05 */
[C---:B------:R-:W-:Y:S02]  /*6080*/  IMAD R199, R5.reuse, R6, R199 ;  /* 0x0000000605c77224 */ /* 0x040fe400078e02c7 */
[----:B------:R-:W-:Y:S01]  /*6090*/  IMAD.HI.U32 R6, R2, R205, RZ ;  /* 0x000000cd02067227 */ /* 0x000fe200078e00ff */
[----:B------:R-:W-:-:S03]  /*60a0*/  ISETP.GT.U32.AND P6, PT, R5, R197, PT ;  /* 0x000000c50500720c */ /* 0x000fc60003fc4070 */
[----:B------:R-:W-:Y:S02]  /*60b0*/  IMAD.MOV R26, RZ, RZ, -R26 ;  /* 0x000000ffff1a7224 */ /* 0x000fe400078e0a1a */
[----:B------:R-:W-:Y:S01]  /*60c0*/  @!P5 IMAD.MOV R185, RZ, RZ, -R185 ;  /* 0x000000ffffb9d224 */ /* 0x000fe200078e0ab9 */
[----:B------:R-:W-:Y:S01]  /*60d0*/  ISETP.GE.AND P5, PT, R32, RZ, PT ;  /* 0x000000ff2000720c */ /* 0x000fe20003fa6270 */
[----:B------:R-:W-:-:S04]  /*60e0*/  IMAD.HI.U32 R28, R2, R201, RZ ;  /* 0x000000c9021c7227 */ /* 0x000fc800078e00ff */
[----:B------:R-:W-:Y:S02]  /*60f0*/  IMAD.MOV R6, RZ, RZ, -R6 ;  /* 0x000000ffff067224 */ /* 0x000fe400078e0a06 */
[C---:B------:R-:W-:Y:S02]  /*6100*/  IMAD R203, R5.reuse, R26, R203 ;  /* 0x0000001a05cb7224 */ /* 0x040fe400078e02cb */
[----:B------:R-:W-:Y:S02]  /*6110*/  IMAD.MOV R28, RZ, RZ, -R28 ;  /* 0x000000ffff1c7224 */ /* 0x000fe400078e0a1c */
[----:B------:R-:W-:Y:S02]  /*6120*/  IMAD R205, R5, R6, R205 ;  /* 0x0000000605cd7224 */ /* 0x000fe400078e02cd */
[----:B------:R-:W-:Y:S01]  /*6130*/  @!P2 IMAD.IADD R195, R195, 0x1, -R5 ;  /* 0x00000001c3c3a824 */ /* 0x000fe200078e0a05 */
[C---:B------:R-:W-:Y:S01]  /*6140*/  ISETP.GT.U32.AND P2, PT, R5.reuse, R203, PT ;  /* 0x000000cb0500720c */ /* 0x040fe20003f44070 */
[----:B------:R-:W-:-:S02]  /*6150*/  IMAD R201, R5, R28, R201 ;  /* 0x0000001c05c97224 */ /* 0x000fc400078e02c9 */
[--C-:B------:R-:W-:Y:S01]  /*6160*/  @!P0 IMAD.IADD R193, R193, 0x1, -R5.reuse ;  /* 0x00000001c1c18824 */ /* 0x100fe200078e0a05 */
[----:B------:R-:W-:Y:S01]  /*6170*/  ISETP.GT.U32.AND P0, PT, R5, R199, PT ;  /* 0x000000c70500720c */ /* 0x000fe20003f04070 */
[----:B------:R-:W-:Y:S01]  /*6180*/  @!P6 IMAD.IADD R197, R197, 0x1, -R5 ;  /* 0x00000001c5c5e824 */ /* 0x000fe200078e0a05 */
[C---:B------:R-:W-:Y:S01]  /*6190*/  ISETP.GT.U32.AND P6, PT, R5.reuse, R205, PT ;  /* 0x000000cd0500720c */ /* 0x040fe20003fc4070 */
[----:B------:R-:W-:Y:S01]  /*61a0*/  @!P5 IMAD.MOV R193, RZ, RZ, -R193 ;  /* 0x000000ffffc1d224 */ /* 0x000fe200078e0ac1 */
[----:B------:R-:W-:Y:S01]  /*61b0*/  ISETP.GT.U32.AND P5, PT, R5, R201, PT ;  /* 0x000000c90500720c */ /* 0x000fe20003fa4070 */
[----:B------:R-:W-:-:S04]  /*61c0*/  IMAD.HI.U32 R28, R2, R207, RZ ;  /* 0x000000cf021c7227 */ /* 0x000fc800078e00ff */
[----:B------:R-:W-:Y:S02]  /*61d0*/  @!P2 IMAD.IADD R203, R203, 0x1, -R5 ;  /* 0x00000001cbcba824 */ /* 0x000fe400078e0a05 */
[----:B------:R-:W-:Y:S02]  /*61e0*/  IMAD.MOV R28, RZ, RZ, -R28 ;  /* 0x000000ffff1c7224 */ /* 0x000fe400078e0a1c */
[----:B------:R-:W-:-:S04]  /*61f0*/  IMAD.HI.U32 R6, R2, R211, RZ ;  /* 0x000000d302067227 */ /* 0x000fc800078e00ff */
[--C-:B------:R-:W-:Y:S01]  /*6200*/  @!P6 IMAD.IADD R205, R205, 0x1, -R5.reuse ;  /* 0x00000001cdcde824 */ /* 0x100fe200078e0a05 */
[----:B------:R-:W-:Y:S01]  /*6210*/  ISETP.GT.U32.AND P6, PT, R5, R203, PT ;  /* 0x000000cb0500720c */ /* 0x000fe20003fc4070 */
[--C-:B------:R-:W-:Y:S02]  /*6220*/  @!P5 IMAD.IADD R201, R201, 0x1, -R5.reuse ;  /* 0x00000001c9c9d824 */ /* 0x100fe400078e0a05 */
[----:B------:R-:W-:Y:S01]  /*6230*/  @!P0 IMAD.IADD R199, R199, 0x1, -R5 ;  /* 0x00000001c7c78824 */ /* 0x000fe200078e0a05 */
[----:B------:R-:W-:Y:S01]  /*6240*/  ISETP.GE.AND P0, PT, R24, RZ, PT ;  /* 0x000000ff1800720c */ /* 0x000fe20003f06270 */
[C---:B------:R-:W-:Y:S01]  /*6250*/  IMAD R207, R5.reuse, R28, R207 ;  /* 0x0000001c05cf7224 */ /* 0x040fe200078e02cf */
[C---:B------:R-:W-:Y:S01]  /*6260*/  ISETP.GT.U32.AND P2, PT, R5.reuse, R201, PT ;  /* 0x000000c90500720c */ /* 0x040fe20003f44070 */
[----:B------:R-:W-:Y:S01]  /*6270*/  IMAD.MOV R6, RZ, RZ, -R6 ;  /* 0x000000ffff067224 */ /* 0x000fe200078e0a06 */
[C---:B------:R-:W-:Y:S01]  /*6280*/  ISETP.GT.U32.AND P5, PT, R5.reuse, R199, PT ;  /* 0x000000c70500720c */ /* 0x040fe20003fa4070 */
[----:B------:R-:W-:Y:S01]  /*6290*/  @!P1 IMAD.MOV R197, RZ, RZ, -R197 ;  /* 0x000000ffffc59224 */ /* 0x000fe200078e0ac5 */
[C---:B------:R-:W-:Y:S01]  /*62a0*/  ISETP.GT.U32.AND P1, PT, R5.reuse, R207, PT ;  /* 0x000000cf0500720c */ /* 0x040fe20003f24070 */
[C---:B------:R-:W-:Y:S01]  /*62b0*/  IMAD R211, R5.reuse, R6, R211 ;  /* 0x0000000605d37224 */ /* 0x040fe200078e02d3 */
[----:B------:R-:W-:Y:S01]  /*62c0*/  IABS R6, R15 ;  /* 0x0000000f00067213 */ /* 0x000fe20000000000 */
[----:B------:R-:W-:Y:S01]  /*62d0*/  @!P3 IMAD.MOV R195, RZ, RZ, -R195 ;  /* 0x000000ffffc3b224 */ /* 0x000fe200078e0ac3 */
[----:B------:R-:W-:Y:S01]  /*62e0*/  ISETP.GT.U32.AND P3, PT, R5, R205, PT ;  /* 0x000000cd0500720c */ /* 0x000fe20003f64070 */
[----:B------:R-:W-:-:S04]  /*62f0*/  IMAD.HI.U32 R26, R2, R209, RZ ;  /* 0x000000d1021a7227 */ /* 0x000fc800078e00ff */
[--C-:B------:R-:W-:Y:S01]  /*6300*/  @!P6 IMAD.IADD R203, R203, 0x1, -R5.reuse ;  /* 0x00000001cbcbe824 */ /* 0x100fe200078e0a05 */
[----:B------:R-:W-:Y:S01]  /*6310*/  ISETP.GT.U32.AND P6, PT, R5, R211, PT ;  /* 0x000000d30500720c */ /* 0x000fe20003fc4070 */
[----:B------:R-:W-:Y:S02]  /*6320*/  IMAD.MOV R26, RZ, RZ, -R26 ;  /* 0x000000ffff1a7224 */ /* 0x000fe400078e0a1a */
[----:B------:R-:W-:Y:S01]  /*6330*/  @!P2 IMAD.IADD R201, R201, 0x1, -R5 ;  /* 0x00000001c9c9a824 */ /* 0x000fe200078e0a05 */
[----:B------:R-:W-:Y:S01]  /*6340*/  ISETP.GE.AND P2, PT, R18, RZ, PT ;  /* 0x000000ff1200720c */ /* 0x000fe20003f46270 */
[----:B------:R-:W-:Y:S02]  /*6350*/  IMAD R209, R5, R26, R209 ;  /* 0x0000001a05d17224 */ /* 0x000fe400078e02d1 */
[--C-:B------:R-:W-:Y:S02]  /*6360*/  @!P5 IMAD.IADD R199, R199, 0x1, -R5.reuse ;  /* 0x00000001c7c7d824 */ /* 0x100fe400078e0a05 */
[----:B------:R-:W-:Y:S01]  /*6370*/  @!P1 IMAD.IADD R207, R207, 0x1, -R5 ;  /* 0x00000001cfcf9824 */ /* 0x000fe200078e0a05 */
[----:B------:R-:W-:Y:S01]  /*6380*/  ISETP.GT.U32.AND P5, PT, R5, R209, PT ;  /* 0x000000d10500720c */ /* 0x000fe20003fa4070 */
[----:B------:R-:W-:Y:S01]  /*6390*/  IMAD.HI.U32 R18, R2, R213, RZ ;  /* 0x000000d502127227 */ /* 0x000fe200078e00ff */
[----:B------:R-:W-:-:S03]  /*63a0*/  ISETP.GE.AND P1, PT, R20, RZ, PT ;  /* 0x000000ff1400720c */ /* 0x000fc60003f26270 */
[----:B------:R-:W-:Y:S01]  /*63b0*/  @!P3 IMAD.IADD R205, R205, 0x1, -R5 ;  /* 0x00000001cdcdb824 */ /* 0x000fe200078e0a05 */
[----:B------:R-:W-:Y:S01]  /*63c0*/  ISETP.GE.AND P3, PT, R19, RZ, PT ;  /* 0x000000ff1300720c */ /* 0x000fe20003f66270 */
[----:B------:R-:W-:Y:S01]  /*63d0*/  @!P4 IMAD.MOV R199, RZ, RZ, -R199 ;  /* 0x000000ffffc7c224 */ /* 0x000fe200078e0ac7 */
[----:B------:R-:W-:Y:S01]  /*63e0*/  ISETP.GT.U32.AND P4, PT, R5, R207, PT ;  /* 0x000000cf0500720c */ /* 0x000fe20003f84070 */
[----:B------:R-:W-:Y:S02]  /*63f0*/  IMAD.MOV R19, RZ, RZ, -R18 ;  /* 0x000000ffff137224 */ /* 0x000fe400078e0a12 */
[----:B------:R-:W-:-:S04]  /*6400*/  IMAD.HI.U32 R18, R2, R6, RZ ;  /* 0x0000000602127227 */ /* 0x000fc800078e00ff */
[--C-:B------:R-:W-:Y:S02]  /*6410*/  @!P6 IMAD.IADD R211, R211, 0x1, -R5.reuse ;  /* 0x00000001d3d3e824 */ /* 0x100fe400078e0a05 */
[----:B------:R-:W-:Y:S02]  /*6420*/  IMAD.MOV R18, RZ, RZ, -R18 ;  /* 0x000000ffff127224 */ /* 0x000fe400078e0a12 */
[----:B------:R-:W-:Y:S01]  /*6430*/  @!P5 IMAD.IADD R209, R209, 0x1, -R5 ;  /* 0x00000001d1d1d824 */ /* 0x000fe200078e0a05 */
[C---:B------:R-:W-:Y:S01]  /*6440*/  ISETP.GT.U32.AND P6, PT, R5.reuse, R211, PT ;  /* 0x000000d30500720c */ /* 0x040fe20003fc4070 */
[C---:B------:R-:W-:Y:S01]  /*6450*/  IMAD R6, R5.reuse, R18, R6 ;  /* 0x0000001205067224 */ /* 0x040fe200078e0206 */
[----:B------:R-:W-:Y:S01]  /*6460*/  ISETP.GE.AND P5, PT, R22, RZ, PT ;  /* 0x000000ff1600720c */ /* 0x000fe20003fa6270 */
[----:B------:R-:W-:Y:S01]  /*6470*/  IMAD R213, R5, R19, R213 ;  /* 0x0000001305d57224 */ /* 0x000fe200078e02d5 */
[----:B------:R-:W-:Y:S01]  /*6480*/  IABS R19, R14 ;  /* 0x0000000e00137213 */ /* 0x000fe20000000000 */
[----:B------:R-:W-:Y:S01]  /*6490*/  @!P4 IMAD.IADD R207, R207, 0x1, -R5 ;  /* 0x00000001cfcfc824 */ /* 0x000fe200078e0a05 */
[C---:B------:R-:W-:Y:S01]  /*64a0*/  ISETP.GT.U32.AND P4, PT, R5.reuse, R6, PT ;  /* 0x000000060500720c */ /* 0x040fe20003f84070 */
[----:B------:R-:W-:Y:S01]  /*64b0*/  @!P0 IMAD.MOV R201, RZ, RZ, -R201 ;  /* 0x000000ffffc98224 */ /* 0x000fe200078e0ac9 */
[C---:B------:R-:W-:Y:S01]  /*64c0*/  ISETP.GT.U32.AND P0, PT, R5.reuse, R209, PT ;  /* 0x000000d10500720c */ /* 0x040fe20003f04070 */
[----:B------:R-:W-:Y:S01]  /*64d0*/  @!P2 IMAD.MOV R203, RZ, RZ, -R203 ;  /* 0x000000ffffcba224 */ /* 0x000fe200078e0acb */
[----:B------:R-:W-:Y:S01]  /*64e0*/  ISETP.GT.U32.AND P2, PT, R5, R213, PT ;  /* 0x000000d50500720c */ /* 0x000fe20003f44070 */
[----:B------:R-:W-:Y:S01]  /*64f0*/  @!P1 IMAD.MOV R207, RZ, RZ, -R207 ;  /* 0x000000ffffcf9224 */ /* 0x000fe200078e0acf */
[----:B------:R-:W-:Y:S01]  /*6500*/  IABS R18, R141 ;  /* 0x0000008d00127213 */ /* 0x000fe20000000000 */
[----:B------:R-:W-:Y:S01]  /*6510*/  @!P6 IMAD.IADD R211, R211, 0x1, -R5 ;  /* 0x00000001d3d3e824 */ /* 0x000fe200078e0a05 */
[----:B------:R-:W-:Y:S01]  /*6520*/  ISETP.GE.AND P6, PT, R15, RZ, PT ;  /* 0x000000ff0f00720c */ /* 0x000fe20003fc6270 */
[----:B------:R-:W-:Y:S01]  /*6530*/  IMAD.HI.U32 R15, R2, R19, RZ ;  /* 0x00000013020f7227 */ /* 0x000fe200078e00ff */
[----:B------:R-:W-:-:S03]  /*6540*/  IABS R22, R124 ;  /* 0x0000007c00167213 */ /* 0x000fc60000000000 */
        /* <DEDUP_REMOVED lines=8> */
[----:B------:R-:W-:Y:S01]  /*65d0*/  @!P5 IMAD.MOV R209, RZ, RZ, -R209 ;  /* 0x000000ffffd1d224 */ /* 0x000fe200078e0ad1 */
[C---:B------:R-:W-:Y:S01]  /*65e0*/  ISETP.GT.U32.AND P1, PT, R5.reuse, R213, PT ;  /* 0x000000d50500720c */ /* 0x040fe20003f24070 */
[----:B------:R-:W-:Y:S01]  /*65f0*/  IMAD.HI.U32 R14, R2, R219, RZ ;  /* 0x000000db020e7227 */ /* 0x000fe200078e00ff */
[----:B------:R-:W-:-:S03]  /*6600*/  ISETP.GT.U32.AND P5, PT, R5, R217, PT ;  /* 0x000000d90500720c */ /* 0x000fc60003fa4070 */
[----:B------:R-:W-:Y:S02]  /*6610*/  IMAD.MOV R14, RZ, RZ, -R14 ;  /* 0x000000ffff0e7224 */ /* 0x000fe400078e0a0e */
[----:B------:R-:W-:-:S04]  /*6620*/  IMAD.HI.U32 R15, R2, R221, RZ ;  /* 0x000000dd020f7227 */ /* 0x000fc800078e00ff */
[--C-:B------:R-:W-:Y:S01]  /*6630*/  @!P4 IMAD.IADD R6, R6, 0x1, -R5.reuse ;  /* 0x000000010606c824 */ /* 0x100fe200078e0a05 */
[----:B------:R-:W-:Y:S01]  /*6640*/  ISETP.GE.AND P4, PT, R11, RZ, PT ;  /* 0x000000ff0b00720c */ /* 0x000fe20003f86270 */
[--C-:B------:R-:W-:Y:S01]  /*6650*/  @!P1 IMAD.IADD R213, R213, 0x1, -R5.reuse ;  /* 0x00000001d5d59824 */ /* 0x100fe200078e0a05 */
[----:B------:R-:W-:Y:S01]  /*6660*/  ISETP.GE.AND P1, PT, R12, RZ, PT ;  /* 0x000000ff0c00720c */ /* 0x000fe20003f26270 */
[----:B------:R-:W-:Y:S01]  /*6670*/  @!P5 IMAD.IADD R217, R217, 0x1, -R5 ;  /* 0x00000001d9d9d824 */ /* 0x000fe200078e0a05 */
[----:B------:R-:W-:Y:S01]  /*6680*/  ISETP.GE.AND P5, PT, R10, RZ, PT ;  /* 0x000000ff0a00720c */ /* 0x000fe20003fa6270 */
[C---:B------:R-:W-:Y:S02]  /*6690*/  IMAD R219, R5.reuse, R14, R219 ;  /* 0x0000000e05db7224 */ /* 0x040fe400078e02db */
[----:B------:R-:W-:Y:S02]  /*66a0*/  IMAD.MOV.U32 R215, RZ, RZ, R6 ;  /* 0x000000ffffd77224 */ /* 0x000fe400078e0006 */
[----:B------:R-:W-:Y:S01]  /*66b0*/  @!P0 IMAD.MOV R213, RZ, RZ, -R213 ;  /* 0x000000ffffd58224 */ /* 0x000fe200078e0ad5 */
[C---:B------:R-:W-:Y:S01]  /*66c0*/  ISETP.GT.U32.AND P0, PT, R5.reuse, R217, PT ;  /* 0x000000d90500720c */ /* 0x040fe20003f04070 */
[----:B------:R-:W-:Y:S01]  /*66d0*/  @!P6 IMAD.MOV R215, RZ, RZ, -R215 ;  /* 0x000000ffffd7e224 */ /* 0x000fe200078e0ad7 */
[----:B------:R-:W-:Y:S01]  /*66e0*/  ISETP.GT.U32.AND P6, PT, R5, R219, PT ;  /* 0x000000db0500720c */ /* 0x000fe20003fc4070 */
[----:B------:R-:W-:-:S04]  /*66f0*/  IMAD.HI.U32 R10, R2, R223, RZ ;  /* 0x000000df020a7227 */ /* 0x000fc800078e00ff */
[----:B------:R-:W-:Y:S02]  /*6700*/  IMAD.MOV R15, RZ, RZ, -R15 ;  /* 0x000000ffff0f7224 */ /* 0x000fe400078e0a0f */
[----:B------:R-:W-:Y:S02]  /*6710*/  IMAD.MOV R10, RZ, RZ, -R10 ;  /* 0x000000ffff0a7224 */ /* 0x000fe400078e0a0a */
[C---:B------:R-:W-:Y:S02]  /*6720*/  IMAD R221, R5.reuse, R15, R221 ;  /* 0x0000000f05dd7224 */ /* 0x040fe400078e02dd */
[----:B------:R-:W-:Y:S02]  /*6730*/  IMAD R223, R5, R10, R223 ;  /* 0x0000000a05df7224 */ /* 0x000fe400078e02df */
[--C-:B------:R-:W-:Y:S01]  /*6740*/  @!P0 IMAD.IADD R217, R217, 0x1, -R5.reuse ;  /* 0x00000001d9d98824 */ /* 0x100fe200078e0a05 */
[----:B------:R-:W-:Y:S01]  /*6750*/  ISETP.GT.U32.AND P0, PT, R5, R221, PT ;  /* 0x000000dd0500720c */ /* 0x000fe20003f04070 */
[----:B------:R-:W-:Y:S01]  /*6760*/  @!P6 IMAD.IADD R219, R219, 0x1, -R5 ;  /* 0x00000001dbdbe824 */ /* 0x000fe200078e0a05 */
[----:B------:R-:W-:Y:S01]  /*6770*/  ISETP.GT.U32.AND P6, PT, R5, R223, PT ;  /* 0x000000df0500720c */ /* 0x000fe20003fc4070 */
[----:B------:R-:W-:Y:S01]  /*6780*/  @!P3 IMAD.MOV R205, RZ, RZ, -R205 ;  /* 0x000000ffffcdb224 */ /* 0x000fe200078e0acd */
[----:B------:R-:W-:Y:S01]  /*6790*/  ISETP.GE.AND P3, PT, R17, RZ, PT ;  /* 0x000000ff1100720c */ /* 0x000fe20003f66270 */
[----:B------:R-:W-:-:S04]  /*67a0*/  IMAD.HI.U32 R6, R2, R225, RZ ;  /* 0x000000e102067227 */ /* 0x000fc800078e00ff */
[----:B------:R-:W-:Y:S02]  /*67b0*/  IMAD.MOV R6, RZ, RZ, -R6 ;  /* 0x000000ffff067224 */ /* 0x000fe400078e0a06 */
[----:B------:R-:W-:-:S04]  /*67c0*/  IMAD.HI.U32 R11, R2, R227, RZ ;  /* 0x000000e3020b7227 */ /* 0x000fc800078e00ff */
[--C-:B------:R-:W-:Y:S01]  /*67d0*/  @!P0 IMAD.IADD R221, R221, 0x1, -R5.reuse ;  /* 0x00000001dddd8824 */ /* 0x100fe200078e0a05 */
[----:B------:R-:W-:Y:S01]  /*67e0*/  ISETP.GT.U32.AND P0, PT, R5, R219, PT ;  /* 0x000000db0500720c */ /* 0x000fe20003f04070 */
[----:B------:R-:W-:Y:S02]  /*67f0*/  @!P6 IMAD.IADD R223, R223, 0x1, -R5 ;  /* 0x00000001dfdfe824 */ /* 0x000fe400078e0a05 */
[----:B------:R-:W-:Y:S01]  /*6800*/  @!P3 IMAD.MOV R211, RZ, RZ, -R211 ;  /* 0x000000ffffd3b224 */ /* 0x000fe200078e0ad3 */
[----:B------:R-:W-:Y:S01]  /*6810*/  ISETP.GE.AND P3, PT, R13, RZ, PT ;  /* 0x000000ff0d00720c */ /* 0x000fe20003f66270 */
[C---:B------:R-:W-:Y:S01]  /*6820*/  IMAD R225, R5.reuse, R6, R225 ;  /* 0x0000000605e17224 */ /* 0x040fe200078e02e1 */
[----:B------:R-:W-:Y:S01]  /*6830*/  ISETP.GT.U32.AND P6, PT, R5, R223, PT ;  /* 0x000000df0500720c */ /* 0x000fe20003fc4070 */
[----:B------:R-:W-:-:S04]  /*6840*/  IMAD.HI.U32 R6, R2, R231, RZ ;  /* 0x000000e702067227 */ /* 0x000fc800078e00ff */
[----:B------:R-:W-:Y:S01]  /*6850*/  @!P2 IMAD.MOV R217, RZ, RZ, -R217 ;  /* 0x000000ffffd9a224 */ /* 0x000fe200078e0ad9 */
[----:B------:R-:W-:Y:S01]  /*6860*/  ISETP.GT.U32.AND P2, PT, R5, R221, PT ;  /* 0x000000dd0500720c */ /* 0x000fe20003f44070 */
[----:B------:R-:W-:-:S04]  /*6870*/  IMAD.HI.U32 R10, R2, R229, RZ ;  /* 0x000000e5020a7227 */ /* 0x000fc800078e00ff */
[----:B------:R-:W-:Y:S02]  /*6880*/  IMAD.MOV R11, RZ, RZ, -R11 ;  /* 0x000000ffff0b7224 */ /* 0x000fe400078e0a0b */
[----:B------:R-:W-:Y:S02]  /*6890*/  IMAD.MOV R6, RZ, RZ, -R6 ;  /* 0x000000ffff067224 */ /* 0x000fe400078e0a06 */
[----:B------:R-:W-:Y:S02]  /*68a0*/  IMAD.MOV R10, RZ, RZ, -R10 ;  /* 0x000000ffff0a7224 */ /* 0x000fe400078e0a0a */
[----:B------:R-:W-:Y:S02]  /*68b0*/  IMAD R227, R5, R11, R227 ;  /* 0x0000000b05e37224 */ /* 0x000fe400078e02e3 */
[----:B------:R-:W-:Y:S01]  /*68c0*/  @!P0 IMAD.IADD R219, R219, 0x1, -R5 ;  /* 0x00000001dbdb8824 */ /* 0x000fe200078e0a05 */
[C---:B------:R-:W-:Y:S01]  /*68d0*/  ISETP.GT.U32.AND P0, PT, R5.reuse, R225, PT ;  /* 0x000000e10500720c */ /* 0x040fe20003f04070 */
[----:B------:R-:W-:-:S02]  /*68e0*/  IMAD R231, R5, R6, R231 ;  /* 0x0000000605e77224 */ /* 0x000fc400078e02e7 */
[C---:B------:R-:W-:Y:S02]  /*68f0*/  IMAD R229, R5.reuse, R10, R229 ;  /* 0x0000000a05e57224 */ /* 0x040fe400078e02e5 */
[----:B------:R-:W-:Y:S01]  /*6900*/  @!P3 IMAD.MOV R219, RZ, RZ, -R219 ;  /* 0x000000ffffdbb224 */ /* 0x000fe200078e0adb */
[----:B------:R-:W-:Y:S01]  /*6910*/  ISETP.GT.U32.AND P3, PT, R5, R227, PT ;  /* 0x000000e30500720c */ /* 0x000fe20003f64070 */
[----:B------:R-:W-:Y:S01]  /*6920*/  @!P6 IMAD.IADD R223, R223, 0x1, -R5 ;  /* 0x00000001dfdfe824 */ /* 0x000fe200078e0a05 */
[----:B------:R-:W-:Y:S01]  /*6930*/  ISETP.GT.U32.AND P6, PT, R5, R231, PT ;  /* 0x000000e70500720c */ /* 0x000fe20003fc4070 */
[----:B------:R-:W-:-:S04]  /*6940*/  IMAD.HI.U32 R11, R2, R233, RZ ;  /* 0x000000e9020b7227 */ /* 0x000fc800078e00ff */
[----:B------:R-:W-:Y:S01]  /*6950*/  @!P2 IMAD.IADD R221, R221, 0x1, -R5 ;  /* 0x00000001dddda824 */ /* 0x000fe200078e0a05 */
[----:B------:R-:W-:Y:S01]  /*6960*/  ISETP.GT.U32.AND P2, PT, R5, R229, PT ;  /* 0x000000e50500720c */ /* 0x000fe20003f44070 */
[----:B------:R-:W-:Y:S02]  /*6970*/  IMAD.MOV R11, RZ, RZ, -R11 ;  /* 0x000000ffff0b7224 */ /* 0x000fe400078e0a0b */
[----:B------:R-:W-:Y:S01]  /*6980*/  @!P0 IMAD.IADD R225, R225, 0x1, -R5 ;  /* 0x00000001e1e18824 */ /* 0x000fe200078e0a05 */
[----:B------:R-:W-:Y:S01]  /*6990*/  ISETP.GE.AND P0, PT, R9, RZ, PT ;  /* 0x000000ff0900720c */ /* 0x000fe20003f06270 */
[----:B------:R-:W-:Y:S02]  /*69a0*/  IMAD R233, R5, R11, R233 ;  /* 0x0000000b05e97224 */ /* 0x000fe400078e02e9 */
[--C-:B------:R-:W-:Y:S01]  /*69b0*/  @!P3 IMAD.IADD R227, R227, 0x1, -R5.reuse ;  /* 0x00000001e3e3b824 */ /* 0x100fe200078e0a05 */
[----:B------:R-:W-:Y:S01]  /*69c0*/  ISETP.GT.U32.AND P3, PT, R5, R225, PT ;  /* 0x000000e10500720c */ /* 0x000fe20003f64070 */
[----:B------:R-:W-:-:S02]  /*69d0*/  @!P6 IMAD.IADD R231, R231, 0x1, -R5 ;  /* 0x00000001e7e7e824 */ /* 0x000fc400078e0a05 */
[----:B------:R-:W-:Y:S01]  /*69e0*/  @!P4 IMAD.MOV R223, RZ, RZ, -R223 ;  /* 0x000000ffffdfc224 */ /* 0x000fe200078e0adf */
[----:B------:R-:W-:Y:S01]  /*69f0*/  ISETP.GT.U32.AND P4, PT, R5, R233, PT ;  /* 0x000000e90500720c */ /* 0x000fe20003f84070 */
[----:B------:R-:W-:Y:S01]  /*6a00*/  @!P2 IMAD.IADD R229, R229, 0x1, -R5 ;  /* 0x00000001e5e5a824 */ /* 0x000fe200078e0a05 */
[----:B------:R-:W-:Y:S01]  /*6a10*/  ISETP.GT.U32.AND P2, PT, R5, R227, PT ;  /* 0x000000e30500720c */ /* 0x000fe20003f44070 */
[----:B------:R-:W-:-:S03]  /*6a20*/  IMAD.HI.U32 R10, R2, R235, RZ ;  /* 0x000000eb020a7227 */ /* 0x000fc600078e00ff */
        /* <DEDUP_REMOVED lines=9> */
[--C-:B------:R-:W-:Y:S01]  /*6ac0*/  @!P4 IMAD.IADD R233, R233, 0x1, -R5.reuse ;  /* 0x00000001e9e9c824 */ /* 0x100fe200078e0a05 */
[----:B------:R-:W-:Y:S01]  /*6ad0*/  ISETP.GE.AND P4, PT, R143, RZ, PT ;  /* 0x000000ff8f00720c */ /* 0x000fe20003f86270 */
[----:B------:R-:W-:Y:S01]  /*6ae0*/  @!P2 IMAD.IADD R227, R227, 0x1, -R5 ;  /* 0x00000001e3e3a824 */ /* 0x000fe200078e0a05 */
[----:B------:R-:W-:Y:S01]  /*6af0*/  ISETP.GE.AND P2, PT, R3, RZ, PT ;  /* 0x000000ff0300720c */ /* 0x000fe20003f46270 */
[----:B------:R-:W-:-:S02]  /*6b00*/  IMAD R237, R5, R6, R237 ;  /* 0x0000000605ed7224 */ /* 0x000fc400078e02ed */
[----:B------:R-:W-:-:S04]  /*6b10*/  IMAD.HI.U32 R3, R2, R239, RZ ;  /* 0x000000ef02037227 */ /* 0x000fc800078e00ff */
[----:B------:R-:W-:Y:S01]  /*6b20*/  @!P1 IMAD.IADD R231, R231, 0x1, -R5 ;  /* 0x00000001e7e79824 */ /* 0x000fe200078e0a05 */
[----:B------:R-:W-:Y:S01]  /*6b30*/  ISETP.GE.AND P1, PT, R0, RZ, PT ;  /* 0x000000ff0000720c */ /* 0x000fe20003f26270 */
[----:B------:R-:W-:Y:S01]  /*6b40*/  @!P5 IMAD.MOV R225, RZ, RZ, -R225 ;  /* 0x000000ffffe1d224 */ /* 0x000fe200078e0ae1 */
[----:B------:R-:W-:Y:S01]  /*6b50*/  ISETP.GT.U32.AND P5, PT, R5, R233, PT ;  /* 0x000000e90500720c */ /* 0x000fe20003fa4070 */
[----:B------:R-:W-:-:S04]  /*6b60*/  IMAD.HI.U32 R0, R2, R241, RZ ;  /* 0x000000f102007227 */ /* 0x000fc800078e00ff */
[----:B------:R-:W-:Y:S01]  /*6b70*/  @!P6 IMAD.IADD R229, R229, 0x1, -R5 ;  /* 0x00000001e5e5e824 */ /* 0x000fe200078e0a05 */
[C---:B------:R-:W-:Y:S01]  /*6b80*/  ISETP.GT.U32.AND P6, PT, R5.reuse, R237, PT ;  /* 0x000000ed0500720c */ /* 0x040fe20003fc4070 */
[----:B------:R-:W-:Y:S02]  /*6b90*/  IMAD.MOV R3, RZ, RZ, -R3 ;  /* 0x000000ffff037224 */ /* 0x000fe400078e0a03 */
[----:B------:R-:W-:Y:S02]  /*6ba0*/  IMAD.MOV R0, RZ, RZ, -R0 ;  /* 0x000000ffff007224 */ /* 0x000fe400078e0a00 */
[C---:B------:R-:W-:Y:S02]  /*6bb0*/  IMAD R239, R5.reuse, R3, R239 ;  /* 0x0000000305ef7224 */ /* 0x040fe400078e02ef */
[----:B------:R-:W-:Y:S02]  /*6bc0*/  IMAD R241, R5, R0, R241 ;  /* 0x0000000005f17224 */ /* 0x000fe400078e02f1 */
[----:B------:R-:W-:Y:S01]  /*6bd0*/  @!P3 IMAD.IADD R235, R235, 0x1, -R5 ;  /* 0x00000001ebebb824 */ /* 0x000fe200078e0a05 */
[----:B------:R-:W-:Y:S01]  /*6be0*/  ISETP.GE.AND P3, PT, R149, RZ, PT ;  /* 0x000000ff9500720c */ /* 0x000fe20003f66270 */
[----:B------:R-:W-:Y:S01]  /*6bf0*/  @!P2 IMAD.MOV R229, RZ, RZ, -R229 ;  /* 0x000000ffffe5a224 */ /* 0x000fe200078e0ae5 */
[----:B------:R-:W-:Y:S01]  /*6c00*/  ISETP.GT.U32.AND P2, PT, R5, R239, PT ;  /* 0x000000ef0500720c */ /* 0x000fe20003f44070 */
[----:B------:R-:W-:-:S02]  /*6c10*/  VIADD R149, R4, 0x84 ;  /* 0x0000008404957836 */ /* 0x000fc40000000000 */
[----:B------:R-:W-:Y:S01]  /*6c20*/  @!P5 IMAD.IADD R233, R233, 0x1, -R5 ;  /* 0x00000001e9e9d824 */ /* 0x000fe200078e0a05 */
[----:B------:R-:W-:Y:S01]  /*6c30*/  ISETP.GT.U32.AND P5, PT, R5, R241, PT ;  /* 0x000000f10500720c */ /* 0x000fe20003fa4070 */
[----:B------:R-:W-:Y:S01]  /*6c40*/  @!P1 IMAD.MOV R231, RZ, RZ, -R231 ;  /* 0x000000ffffe79224 */ /* 0x000fe200078e0ae7 */
[----:B------:R-:W-:Y:S01]  /*6c50*/  ISETP.GE.AND P1, PT, R151, RZ, PT ;  /* 0x000000ff9700720c */ /* 0x000fe20003f26270 */
[----:B------:R-:W-:Y:S01]  /*6c60*/  @!P6 IMAD.IADD R237, R237, 0x1, -R5 ;  /* 0x00000001edede824 */ /* 0x000fe200078e0a05 */
[----:B------:R-:W-:Y:S01]  /*6c70*/  IABS R243, R149 ;  /* 0x0000009500f37213 */ /* 0x000fe20000000000 */
[----:B------:R-:W-:Y:S02]  /*6c80*/  VIADD R151, R4, 0x83 ;  /* 0x0000008304977836 */ /* 0x000fe40000000000 */
[----:B------:R-:W-:Y:S01]  /*6c90*/  @!P0 IMAD.MOV R227, RZ, RZ, -R227 ;  /* 0x000000ffffe38224 */ /* 0x000fe200078e0ae3 */
[C---:B------:R-:W-:Y:S01]  /*6ca0*/  ISETP.GT.U32.AND P0, PT, R5.reuse, R235, PT ;  /* 0x000000eb0500720c */ /* 0x040fe20003f04070 */
[----:B------:R-:W-:Y:S01]  /*6cb0*/  IMAD.HI.U32 R0, R2, R243, RZ ;  /* 0x000000f302007227 */ /* 0x000fe200078e00ff */
[----:B------:R-:W-:-:S02]  /*6cc0*/  ISETP.GT.U32.AND P6, PT, R5, R237, PT ;  /* 0x000000ed0500720c */ /* 0x000fc40003fc4070 */
[----:B------:R-:W-:Y:S01]  /*6cd0*/  IABS R245, R151 ;  /* 0x0000009700f57213 */ /* 0x000fe20000000000 */
[----:B------:R-:W-:Y:S01]  /*6ce0*/  @!P2 IMAD.IADD R239, R239, 0x1, -R5 ;  /* 0x00000001efefa824 */ /* 0x000fe200078e0a05 */
[----:B------:R-:W-:Y:S01]  /*6cf0*/  ISETP.GE.AND P2, PT, R149, RZ, PT ;  /* 0x000000ff9500720c */ /* 0x000fe20003f46270 */
[----:B------:R-:W-:Y:S02]  /*6d00*/  IMAD.MOV R3, RZ, RZ, -R0 ;  /* 0x000000ffff037224 */ /* 0x000fe400078e0a00 */
[----:B------:R-:W-:-:S04]  /*6d10*/  IMAD.HI.U32 R0, R2, R245, RZ ;  /* 0x000000f502007227 */ /* 0x000fc800078e00ff */
[----:B------:R-:W-:Y:S01]  /*6d20*/  @!P5 IMAD.IADD R241, R241, 0x1, -R5 ;  /* 0x00000001f1f1d824 */ /* 0x000fe200078e0a05 */
[C---:B------:R-:W-:Y:S01]  /*6d30*/  ISETP.GT.U32.AND P5, PT, R5.reuse, R239, PT ;  /* 0x000000ef0500720c */ /* 0x040fe20003fa4070 */
[----:B------:R-:W-:Y:S02]  /*6d40*/  VIADD R149, R4, 0x82 ;  /* 0x0000008204957836 */ /* 0x000fe40000000000 */
[C---:B------:R-:W-:Y:S02]  /*6d50*/  IMAD R243, R5.reuse, R3, R243 ;  /* 0x0000000305f37224 */ /* 0x040fe400078e02f3 */
[----:B------:R-:W-:Y:S01]  /*6d60*/  @!P4 IMAD.MOV R233, RZ, RZ, -R233 ;  /* 0x000000ffffe9c224 */ /* 0x000fe200078e0ae9 */
[----:B------:R-:W-:Y:S01]  /*6d70*/  ISETP.GT.U32.AND P4, PT, R5, R241, PT ;  /* 0x000000f10500720c */ /* 0x000fe20003f84070 */
[----:B------:R-:W-:Y:S01]  /*6d80*/  IMAD.MOV R3, RZ, RZ, -R0 ;  /* 0x000000ffff037224 */ /* 0x000fe200078e0a00 */
[----:B------:R-:W-:Y:S01]  /*6d90*/  IABS R0, R149 ;  /* 0x0000009500007213 */ /* 0x000fe20000000000 */
[--C-:B------:R-:W-:Y:S01]  /*6da0*/  @!P0 IMAD.IADD R235, R235, 0x1, -R5.reuse ;  /* 0x00000001ebeb8824 */ /* 0x100fe200078e0a05 */
[----:B------:R-:W-:Y:S01]  /*6db0*/  ISETP.GE.AND P0, PT, R145, RZ, PT ;  /* 0x000000ff9100720c */ /* 0x000fe20003f06270 */
[----:B------:R-:W-:Y:S01]  /*6dc0*/  @!P6 IMAD.IADD R237, R237, 0x1, -R5 ;  /* 0x00000001edede824 */ /* 0x000fe200078e0a05 */
[----:B------:R-:W-:Y:S01]  /*6dd0*/  ISETP.GE.AND P6, PT, R147, RZ, PT ;  /* 0x000000ff9300720c */ /* 0x000fe20003fc6270 */
[----:B------:R-:W-:-:S02]  /*6de0*/  IMAD R245, R5, R3, R245 ;  /* 0x0000000305f57224 */ /* 0x000fc400078e02f5 */
[----:B------:R-:W-:-:S04]  /*6df0*/  IMAD.HI.U32 R3, R2, R0, RZ ;  /* 0x0000000002037227 */ /* 0x000fc800078e00ff */
[----:B------:R-:W-:Y:S01]  /*6e00*/  @!P3 IMAD.MOV R235, RZ, RZ, -R235 ;  /* 0x000000ffffebb224 */ /* 0x000fe200078e0aeb */
[----:B------:R-:W-:Y:S01]  /*6e10*/  ISETP.GT.U32.AND P3, PT, R5, R243, PT ;  /* 0x000000f30500720c */ /* 0x000fe20003f64070 */
[----:B------:R-:W-:Y:S02]  /*6e20*/  IMAD.MOV R3, RZ, RZ, -R3 ;  /* 0x000000ffff037224 */ /* 0x000fe400078e0a03 */
[--C-:B------:R-:W-:Y:S01]  /*6e30*/  @!P4 IMAD.IADD R241, R241, 0x1, -R5.reuse ;  /* 0x00000001f1f1c824 */ /* 0x100fe200078e0a05 */
[----:B------:R-:W-:Y:S01]  /*6e40*/  ISETP.GE.AND P4, PT, R149, RZ, PT ;  /* 0x000000ff9500720c */ /* 0x000fe20003f86270 */
[----:B------:R-:W-:Y:S02]  /*6e50*/  IMAD R247, R5, R3, R0 ;  /* 0x0000000305f77224 */ /* 0x000fe400078e0200 */
[----:B------:R-:W-:Y:S01]  /*6e60*/  @!P5 IMAD.IADD R239, R239, 0x1, -R5 ;  /* 0x00000001efefd824 */ /* 0x000fe200078e0a05 */
[C---:B------:R-:W-:Y:S01]  /*6e70*/  ISETP.GT.U32.AND P5, PT, R5.reuse, R245, PT ;  /* 0x000000f50500720c */ /* 0x040fe20003fa4070 */
[----:B------:R-:W-:Y:S01]  /*6e80*/  @!P6 IMAD.MOV R241, RZ, RZ, -R241 ;  /* 0x000000fffff1e224 */ /* 0x000fe200078e0af1 */
[----:B------:R-:W-:Y:S01]  /*6e90*/  ISETP.GT.U32.AND P6, PT, R5, R247, PT ;  /* 0x000000f70500720c */ /* 0x000fe20003fc4070 */
[----:B------:R-:W-:Y:S01]  /*6ea0*/  @!P1 IMAD.MOV R237, RZ, RZ, -R237 ;  /* 0x000000ffffed9224 */ /* 0x000fe200078e0aed */
[----:B------:R-:W-:Y:S01]  /*6eb0*/  ISETP.GE.AND P1, PT, R151, RZ, PT ;  /* 0x000000ff9700720c */ /* 0x000fe20003f26270 */
[----:B------:R-:W-:-:S02]  /*6ec0*/  @!P3 IMAD.IADD R243, R243, 0x1, -R5 ;  /* 0x00000001f3f3b824 */ /* 0x000fc400078e0a05 */
[C---:B------:R-:W-:Y:S02]  /*6ed0*/  VIADD R151, R4.reuse, 0x81 ;  /* 0x0000008104977836 */ /* 0x040fe40000000000 */
[----:B------:R-:W-:Y:S01]  /*6ee0*/  @!P0 IMAD.MOV R239, RZ, RZ, -R239 ;  /* 0x000000ffffef8224 */ /* 0x000fe200078e0aef */
[----:B------:R-:W-:Y:S01]  /*6ef0*/  ISETP.GT.U32.AND P0, PT, R5, R243, PT ;  /* 0x000000f30500720c */ /* 0x000fe20003f04070 */
[C---:B------:R-:W-:Y:S01]  /*6f00*/  VIADD R149, R4.reuse, 0x80 ;  /* 0x0000008004957836 */ /* 0x040fe20000000000 */
[----:B------:R-:W-:Y:S01]  /*6f10*/  IABS R249, R151 ;  /* 0x0000009700f97213 */ /* 0x000fe20000000000 */
[--C-:B------:R-:W-:Y:S01]  /*6f20*/  @!P5 IMAD.IADD R245, R245, 0x1, -R5.reuse ;  /* 0x00000001f5f5d824 */ /* 0x100fe200078e0a05 */
[----:B------:R-:W-:Y:S01]  /*6f30*/  ISETP.GE.AND P3, PT, R151, RZ, PT ;  /* 0x000000ff9700720c */ /* 0x000fe20003f66270 */
[----:B------:R-:W-:Y:S01]  /*6f40*/  @!P6 IMAD.IADD R247, R247, 0x1, -R5 ;  /* 0x00000001f7f7e824 */ /* 0x000fe200078e0a05 */
[----:B------:R-:W-:Y:S01]  /*6f50*/  IABS R251, R149 ;  /* 0x0000009500fb7213 */ /* 0x000fe20000000000 */
[----:B------:R-:W-:Y:S01]  /*6f60*/  VIADD R151, R4, 0x7f ;  /* 0x0000007f04977836 */ /* 0x000fe20000000000 */
[C---:B------:R-:W-:Y:S01]  /*6f70*/  ISETP.GT.U32.AND P5, PT, R5.reuse, R245, PT ;  /* 0x000000f50500720c */ /* 0x040fe20003fa4070 */
[----:B------:R-:W-:Y:S01]  /*6f80*/  IMAD.HI.U32 R3, R2, R249, RZ ;  /* 0x000000f902037227 */ /* 0x000fe200078e00ff */
[----:B------:R-:W-:-:S02]  /*6f90*/  ISETP.GT.U32.AND P6, PT, R5, R247, PT ;  /* 0x000000f70500720c */ /* 0x000fc40003fc4070 */
[----:B------:R-:W-:Y:S01]  /*6fa0*/  IABS R230, R151 ;  /* 0x0000009700e67213 */ /* 0x000fe20000000000 */
[----:B------:R-:W-:-:S04]  /*6fb0*/  IMAD.HI.U32 R0, R2, R251, RZ ;  /* 0x000000fb02007227 */ /* 0x000fc800078e00ff */
[----:B------:R-:W-:Y:S02]  /*6fc0*/  IMAD.MOV R3, RZ, RZ, -R3 ;  /* 0x000000ffff037224 */ /* 0x000fe400078e0a03 */
[----:B------:R-:W-:Y:S01]  /*6fd0*/  @!P0 IMAD.IADD R243, R243, 0x1, -R5 ;  /* 0x00000001f3f38824 */ /* 0x000fe200078e0a05 */
[----:B------:R-:W-:Y:S01]  /*6fe0*/  ISETP.GE.AND P0, PT, R149, RZ, PT ;  /* 0x000000ff9500720c */ /* 0x000fe20003f06270 */
[----:B------:R-:W-:Y:S02]  /*6ff0*/  IMAD.MOV R0, RZ, RZ, -R0 ;  /* 0x000000ffff007224 */ /* 0x000fe400078e0a00 */
[----:B------:R-:W-:Y:S02]  /*7000*/  VIADD R149, R4, 0x7e ;  /* 0x0000007e04957836 */ /* 0x000fe40000000000 */
[----:B------:R-:W-:Y:S02]  /*7010*/  IMAD R249, R5, R3, R249 ;  /* 0x0000000305f97224 */ /* 0x000fe400078e02f9 */
[----:B------:R-:W-:Y:S01]  /*7020*/  IMAD.HI.U32 R3, R2, R230, RZ ;  /* 0x000000e602037227 */ /* 0x000fe200078e00ff */
[----:B------:R-:W-:-:S03]  /*7030*/  IABS R6, R149 ;  /* 0x0000009500067213 */ /* 0x000fc60000000000 */
[----:B------:R-:W-:Y:S02]  /*7040*/  IMAD R251, R5, R0, R251 ;  /* 0x0000000005fb7224 */ /* 0x000fe400078e02fb */
[----:B------:R-:W-:Y:S02]  /*7050*/  IMAD.MOV R3, RZ, RZ, -R3 ;  /* 0x000000ffff037224 */ /* 0x000fe400078e0a03 */
[--C-:B------:R-:W-:Y:S01]  /*7060*/  @!P5 IMAD.IADD R245, R245, 0x1, -R5.reuse ;  /* 0x00000001f5f5d824 */ /* 0x100fe200078e0a05 */
[----:B------:R-:W-:Y:S01]  /*7070*/  ISETP.GT.U32.AND P5, PT, R5, R249, PT ;  /* 0x000000f90500720c */ /* 0x000fe20003fa4070 */
[----:B------:R-:W-:Y:S01]  /*7080*/  @!P6 IMAD.IADD R247, R247, 0x1, -R5 ;  /* 0x00000001f7f7e824 */ /* 0x000fe200078e0a05 */
[C---:B------:R-:W-:Y:S01]  /*7090*/  ISETP.GT.U32.AND P6, PT, R5.reuse, R251, PT ;  /* 0x000000fb0500720c */ /* 0x040fe20003fc4070 */
[----:B------:R-:W-:Y:S02]  /*70a0*/  IMAD R230, R5, R3, R230 ;  /* 0x0000000305e67224 */ /* 0x000fe400078e02e6 */
[----:B------:R-:W-:-:S04]  /*70b0*/  IMAD.HI.U32 R0, R2, R6, RZ ;  /* 0x0000000602007227 */ /* 0x000fc800078e00ff */
[----:B------:R-:W-:Y:S01]  /*70c0*/  @!P2 IMAD.MOV R243, RZ, RZ, -R243 ;  /* 0x000000fffff3a224 */ /* 0x000fe200078e0af3 */
[----:B------:R-:W-:Y:S01]  /*70d0*/  ISETP.GE.AND P2, PT, R151, RZ, PT ;  /* 0x000000ff9700720c */ /* 0x000fe20003f46270 */
[----:B------:R-:W-:Y:S02]  /*70e0*/  IMAD.MOV R0, RZ, RZ, -R0 ;  /* 0x000000ffff007224 */ /* 0x000fe400078e0a00 */
[----:B------:R-:W-:Y:S01]  /*70f0*/  @!P4 IMAD.MOV R247, RZ, RZ, -R247 ;  /* 0x000000fffff7c224 */ /* 0x000fe200078e0af7 */
[C---:B------:R-:W-:Y:S01]  /*7100*/  ISETP.GT.U32.AND P4, PT, R5.reuse, R230, PT ;  /* 0x000000e60500720c */ /* 0x040fe20003f84070 */
[C---:B------:R-:W-:Y:S02]  /*7110*/  VIADD R151, R4.reuse, 0x7d ;  /* 0x0000007d04977836 */ /* 0x040fe40000000000 */
[----:B------:R-:W-:Y:S02]  /*7120*/  IMAD R6, R5, R0, R6 ;  /* 0x0000000005067224 */ /* 0x000fe400078e0206 */
[--C-:B------:R-:W-:Y:S01]  /*7130*/  @!P5 IMAD.IADD R249, R249, 0x1, -R5.reuse ;  /* 0x00000001f9f9d824 */ /* 0x100fe200078e0a05 */
[----:B------:R-:W-:Y:S01]  /*7140*/  IABS R10, R151 ;  /* 0x00000097000a7213 */ /* 0x000fe20000000000 */
[----:B------:R-:W-:Y:S01]  /*7150*/  @!P6 IMAD.IADD R251, R251, 0x1, -R5 ;  /* 0x00000001fbfbe824 */ /* 0x000fe200078e0a05 */
[C---:B------:R-:W-:Y:S01]  /*7160*/  ISETP.GT.U32.AND P6, PT, R5.reuse, R6, PT ;  /* 0x000000060500720c */ /* 0x040fe20003fc4070 */
[----:B------:R-:W-:Y:S01]  /*7170*/  VIADD R145, R4, 0x7c ;  /* 0x0000007c04917836 */ /* 0x000fe20000000000 */
[----:B------:R-:W-:Y:S01]  /*7180*/  ISETP.GT.U32.AND P5, PT, R5, R249, PT ;  /* 0x000000f90500720c */ /* 0x000fe20003fa4070 */
[----:B------:R-:W-:-:S03]  /*7190*/  IMAD.HI.U32 R3, R2, R10, RZ ;  /* 0x0000000a02037227 */ /* 0x000fc600078e00ff */
[----:B------:R-:W-:Y:S01]  /*71a0*/  IABS R12, R145 ;  /* 0x00000091000c7213 */ /* 0x000fe20000000000 */
[----:B------:R-:W-:Y:S01]  /*71b0*/  @!P1 IMAD.MOV R245, RZ, RZ, -R245 ;  /* 0x000000fffff59224 */ /* 0x000fe200078e0af5 */
[----:B------:R-:W-:Y:S01]  /*71c0*/  ISETP.GE.AND P1, PT, R149, RZ, PT ;  /* 0x000000ff9500720c */ /* 0x000fe20003f26270 */
[----:B------:R-:W-:Y:S02]  /*71d0*/  VIADD R149, R4, 0x7b ;  /* 0x0000007b04957836 */ /* 0x000fe40000000000 */
[----:B------:R-:W-:Y:S01]  /*71e0*/  @!P4 IMAD.IADD R230, R230, 0x1, -R5 ;  /* 0x00000001e6e6c824 */ /* 0x000fe200078e0a05 */
[C---:B------:R-:W-:Y:S01]  /*71f0*/  ISETP.GT.U32.AND P4, PT, R5.reuse, R251, PT ;  /* 0x000000fb0500720c */ /* 0x040fe20003f84070 */
[----:B------:R-:W-:Y:S01]  /*7200*/  IMAD.MOV R3, RZ, RZ, -R3 ;  /* 0x000000ffff037224 */ /* 0x000fe200078e0a03 */
[----:B------:R-:W-:Y:S01]  /*7210*/  IABS R14, R149 ;  /* 0x00000095000e7213 */ /* 0x000fe20000000000 */
[----:B------:R-:W-:Y:S01]  /*7220*/  @!P6 IMAD.IADD R6, R6, 0x1, -R5 ;  /* 0x000000010606e824 */ /* 0x000fe200078e0a05 */
[C---:B------:R-:W-:Y:S01]  /*7230*/  ISETP.GT.U32.AND P6, PT, R5.reuse, R230, PT ;  /* 0x000000e60500720c */ /* 0x040fe20003fc4070 */
[----:B------:R-:W-:-:S02]  /*7240*/  IMAD R10, R5, R3, R10 ;  /* 0x00000003050a7224 */ /* 0x000fc400078e020a */
[----:B------:R-:W-:-:S04]  /*7250*/  IMAD.HI.U32 R3, R2, R12, RZ ;  /* 0x0000000c02037227 */ /* 0x000fc800078e00ff */
[----:B------:R-:W-:-:S04]  /*7260*/  IMAD.HI.U32 R0, R2, R14, RZ ;  /* 0x0000000e02007227 */ /* 0x000fc800078e00ff */
[----:B------:R-:W-:Y:S02]  /*7270*/  IMAD.MOV R3, RZ, RZ, -R3 ;  /* 0x000000ffff037224 */ /* 0x000fe400078e0a03 */
[--C-:B------:R-:W-:Y:S01]  /*7280*/  @!P5 IMAD.IADD R249, R249, 0x1, -R5.reuse ;  /* 0x00000001f9f9d824 */ /* 0x100fe200078e0a05 */
[----:B------:R-:W-:Y:S01]  /*7290*/  ISETP.GE.AND P5, PT, R151, RZ, PT ;  /* 0x000000ff9700720c */ /* 0x000fe20003fa6270 */
[----:B------:R-:W-:Y:S02]  /*72a0*/  VIADD R151, R4, 0x7a ;  /* 0x0000007a04977836 */ /* 0x000fe40000000000 */
[----:B------:R-:W-:Y:S02]  /*72b0*/  IMAD.MOV R0, RZ, RZ, -R0 ;  /* 0x000000ffff007224 */ /* 0x000fe400078e0a00 */
[----:B------:R-:W-:Y:S01]  /*72c0*/  IMAD R12, R5, R3, R12 ;  /* 0x00000003050c7224 */ /* 0x000fe200078e020c */
[----:B------:R-:W-:Y:S01]  /*72d0*/  IABS R16, R151 ;  /* 0x0000009700107213 */ /* 0x000fe20000000000 */
[----:B------:R-:W-:Y:S01]  /*72e0*/  @!P4 IMAD.IADD R251, R251, 0x1, -R5 ;  /* 0x00000001fbfbc824 */ /* 0x000fe200078e0a05 */
[C---:B------:R-:W-:Y:S01]  /*72f0*/  ISETP.GT.U32.AND P4, PT, R5.reuse, R10, PT ;  /* 0x0000000a0500720c */ /* 0x040fe20003f84070 */
[----:B------:R-:W-:-:S02]  /*7300*/  IMAD R14, R5, R0, R14 ;  /* 0x00000000050e7224 */ /* 0x000fc400078e020e */
[----:B------:R-:W-:Y:S01]  /*7310*/  @!P0 IMAD.MOV R251, RZ, RZ, -R251 ;  /* 0x000000fffffb8224 */ /* 0x000fe200078e0afb */
[C---:B------:R-:W-:Y:S01]  /*7320*/  ISETP.GT.U32.AND P0, PT, R5.reuse, R12, PT ;  /* 0x0000000c0500720c */ /* 0x040fe20003f04070 */
[----:B------:R-:W-:Y:S01]  /*7330*/  @!P3 IMAD.MOV R249, RZ, RZ, -R249 ;  /* 0x000000fffff9b224 */ /* 0x000fe200078e0af9 */
[C---:B------:R-:W-:Y:S01]  /*7340*/  ISETP.GT.U32.AND P3, PT, R5.reuse, R6, PT ;  /* 0x000000060500720c */ /* 0x040fe20003f64070 */
[----:B------:R-:W-:Y:S01]  /*7350*/  @!P6 IMAD.IADD R230, R230, 0x1, -R5 ;  /* 0x00000001e6e6e824 */ /* 0x000fe200078e0a05 */
[----:B------:R-:W-:Y:S01]  /*7360*/  ISETP.GT.U32.AND P6, PT, R5, R14, PT ;  /* 0x0000000e0500720c */ /* 0x000fe20003fc4070 */
[----:B------:R-:W-:-:S04]  /*7370*/  IMAD.HI.U32 R0, R2, R16, RZ ;  /* 0x0000001002007227 */ /* 0x000fc800078e00ff */
[----:B------:R-:W-:Y:S02]  /*7380*/  VIADD R143, R4, 0x78 ;  /* 0x00000078048f7836 */ /* 0x000fe40000000000 */
[----:B------:R-:W-:Y:S02]  /*7390*/  IMAD.MOV R0, RZ, RZ, -R0 ;  /* 0x000000ffff007224 */ /* 0x000fe400078e0a00 */
[--C-:B------:R-:W-:Y:S01]  /*73a0*/  @!P0 IMAD.IADD R12, R12, 0x1, -R5.reuse ;  /* 0x000000010c0c8824 */ /* 0x100fe200078e0a05 */
[----:B------:R-:W-:Y:S01]  /*73b0*/  IABS R20, R143 ;  /* 0x0000008f00147213 */ /* 0x000fe20000000000 */
[C---:B------:R-:W-:Y:S02]  /*73c0*/  IMAD R16, R5.reuse, R0, R16 ;  /* 0x0000000005107224 */ /* 0x040fe400078e0210 */
[--C-:B------:R-:W-:Y:S02]  /*73d0*/  @!P3 IMAD.IADD R6, R6, 0x1, -R5.reuse ;  /* 0x000000010606b824 */ /* 0x100fe400078e0a05 */
[----:B------:R-:W-:Y:S01]  /*73e0*/  @!P6 IMAD.IADD R14, R14, 0x1, -R5 ;  /* 0x000000010e0ee824 */ /* 0x000fe200078e0a05 */
[C---:B------:R-:W-:Y:S01]  /*73f0*/  ISETP.GT.U32.AND P3, PT, R5.reuse, R16, PT ;  /* 0x000000100500720c */ /* 0x040fe20003f64070 */
[----:B------:R-:W-:Y:S01]  /*7400*/  IMAD.HI.U32 R0, R2, R20, RZ ;  /* 0x0000001402007227 */ /* 0x000fe200078e00ff */
[----:B------:R-:W-:-:S03]  /*7410*/  ISETP.GT.U32.AND P6, PT, R5, R12, PT ;  /* 0x0000000c0500720c */ /* 0x000fc60003fc4070 */
[--C-:B------:R-:W-:Y:S01]  /*7420*/  @!P4 IMAD.IADD R10, R10, 0x1, -R5.reuse ;  /* 0x000000010a0ac824 */ /* 0x100fe200078e0a05 */
[----:B------:R-:W-:Y:S01]  /*7430*/  ISETP.GE.AND P4, PT, R145, RZ, PT ;  /* 0x000000ff9100720c */ /* 0x000fe20003f86270 */
[----:B------:R-:W-:Y:S02]  /*7440*/  IMAD.MOV R0, RZ, RZ, -R0 ;  /* 0x000000ffff007224 */ /* 0x000fe400078e0a00 */
[----:B------:R-:W-:Y:S01]  /*7450*/  VIADD R147, R4, 0x77 ;  /* 0x0000007704937836 */ /* 0x000fe20000000000 */
[C---:B------:R-:W-:Y:S01]  /*7460*/  ISETP.GT.U32.AND P0, PT, R5.reuse, R10, PT ;  /* 0x0000000a0500720c */ /* 0x040fe20003f04070 */
[C---:B------:R-:W-:Y:S02]  /*7470*/  IMAD R20, R5.reuse, R0, R20 ;  /* 0x0000000005147224 */ /* 0x040fe400078e0214 */
[--C-:B------:R-:W-:Y:S01]  /*7480*/  @!P3 IMAD.IADD R16, R16, 0x1, -R5.reuse ;  /* 0x000000011010b824 */ /* 0x100fe200078e0a05 */
[----:B------:R-:W-:Y:S01]  /*7490*/  IABS R24, R147 ;  /* 0x0000009300187213 */ /* 0x000fe20000000000 */
[----:B------:R-:W-:Y:S01]  /*74a0*/  @!P6 IMAD.IADD R12, R12, 0x1, -R5 ;  /* 0x000000010c0ce824 */ /* 0x000fe200078e0a05 */
[C---:B------:R-:W-:Y:S01]  /*74b0*/  ISETP.GT.U32.AND P6, PT, R5.reuse, R20, PT ;  /* 0x000000140500720c */ /* 0x040fe20003fc4070 */
[----:B------:R-:W-:Y:S01]  /*74c0*/  IMAD.HI.U32 R3, R2, R18, RZ ;  /* 0x0000001202037227 */ /* 0x000fe200078e00ff */
[----:B------:R-:W-:-:S03]  /*74d0*/  ISETP.GT.U32.AND P3, PT, R5, R14, PT ;  /* 0x0000000e0500720c */ /* 0x000fc60003f64070 */
[----:B------:R-:W-:Y:S01]  /*74e0*/  @!P2 IMAD.MOV R230, RZ, RZ, -R230 ;  /* 0x000000ffffe6a224 */ /* 0x000fe200078e0ae6 */
[----:B------:R-:W-:Y:S01]  /*74f0*/  ISETP.GT.U32.AND P2, PT, R5, R16, PT ;  /* 0x000000100500720c */ /* 0x000fe20003f44070 */
[----:B------:R-:W-:Y:S02]  /*7500*/  IMAD.MOV R3, RZ, RZ, -R3 ;  /* 0x000000ffff037224 */ /* 0x000fe400078e0a03 */
[----:B------:R-:W-:-:S04]  /*7510*/  IMAD.HI.U32 R0, R2, R24, RZ ;  /* 0x0000001802007227 */ /* 0x000fc800078e00ff */
[----:B------:R-:W-:Y:S02]  /*7520*/  VIADD R145, R4, 0x76 ;  /* 0x0000007604917836 */ /* 0x000fe40000000000 */
[--C-:B------:R-:W-:Y:S01]  /*7530*/  @!P0 IMAD.IADD R10, R10, 0x1, -R5.reuse ;  /* 0x000000010a0a8824 */ /* 0x100fe200078e0a05 */
[----:B------:R-:W-:Y:S01]  /*7540*/  ISETP.GE.AND P0, PT, R149, RZ, PT ;  /* 0x000000ff9500720c */ /* 0x000fe20003f06270 */
[C---:B------:R-:W-:Y:S01]  /*7550*/  IMAD R18, R5.reuse, R3, R18 ;  /* 0x0000000305127224 */ /* 0x040fe200078e0212 */
[----:B------:R-:W-:Y:S01]  /*7560*/  IABS R3, R145 ;  /* 0x0000009100037213 */ /* 0x000fe20000000000 */
[----:B------:R-:W-:Y:S02]  /*7570*/  IMAD.MOV R0, RZ, RZ, -R0 ;  /* 0x000000ffff007224 */ /* 0x000fe400078e0a00 */
[----:B------:R-:W-:Y:S02]  /*7580*/  VIADD R149, R4, 0x75 ;  /* 0x0000007504957836 */ /* 0x000fe40000000000 */
[----:B------:R-:W-:Y:S01]  /*7590*/  @!P1 IMAD.MOV R6, RZ, RZ, -R6 ;  /* 0x000000ffff069224 */ /* 0x000fe200078e0a06 */
[C---:B------:R-:W-:Y:S01]  /*75a0*/  ISETP.GT.U32.AND P1, PT, R5.reuse, R18, PT ;  /* 0x000000120500720c */ /* 0x040fe20003f24070 */
[----:B------:R-:W-:Y:S01]  /*75b0*/  IMAD R24, R5, R0, R24 ;  /* 0x0000000005187224 */ /* 0x000fe200078e0218 */
[----:B------:R-:W-:Y:S01]  /*75c0*/  IABS R32, R149 ;  /* 0x0000009500207213 */ /* 0x000fe20000000000 */
[----:B------:R-:W-:Y:S01]  /*75d0*/  @!P6 IMAD.IADD R20, R20, 0x1, -R5 ;  /* 0x000000011414e824 */ /* 0x000fe200078e0a05 */
[----:B------:R-:W-:Y:S01]  /*75e0*/  ISETP.GE.AND P6, PT, R143, RZ, PT ;  /* 0x000000ff8f00720c */ /* 0x000fe20003fc6270 */
[----:B------:R-:W-:-:S04]  /*75f0*/  IMAD.HI.U32 R28, R2, R3, RZ ;  /* 0x00000003021c7227 */ /* 0x000fc800078e00ff */
[----:B------:R-:W-:Y:S01]  /*7600*/  @!P2 IMAD.IADD R16, R16, 0x1, -R5 ;  /* 0x000000011010a824 */ /* 0x000fe200078e0a05 */
[C---:B------:R-:W-:Y:S01]  /*7610*/  ISETP.GT.U32.AND P2, PT, R5.reuse, R24, PT ;  /* 0x000000180500720c */ /* 0x040fe20003f44070 */
[----:B------:R-:W-:Y:S01]  /*7620*/  @!P5 IMAD.MOV R10, RZ, RZ, -R10 ;  /* 0x000000ffff0ad224 */ /* 0x000fe200078e0a0a */
[----:B------:R-:W-:Y:S01]  /*7630*/  ISETP.GT.U32.AND P5, PT, R5, R20, PT ;  /* 0x000000140500720c */ /* 0x000fe20003fa4070 */
[----:B------:R-:W-:Y:S02]  /*7640*/  IMAD.MOV R28, RZ, RZ, -R28 ;  /* 0x000000ffff1c7224 */ /* 0x000fe400078e0a1c */
[----:B------:R-:W-:-:S04]  /*7650*/  IMAD.HI.U32 R0, R2, R32, RZ ;  /* 0x0000002002007227 */ /* 0x000fc800078e00ff */
[----:B------:R-:W-:Y:S01]  /*7660*/  @!P3 IMAD.IADD R14, R14, 0x1, -R5 ;  /* 0x000000010e0eb824 */ /* 0x000fe200078e0a05 */
[----:B------:R-:W-:Y:S01]  /*7670*/  ISETP.GE.AND P3, PT, R151, RZ, PT ;  /* 0x000000ff9700720c */ /* 0x000fe20003f66270 */
[----:B------:R-:W-:Y:S02]  /*7680*/  VIADD R151, R4, 0x74 ;  /* 0x0000007404977836 */ /* 0x000fe40000000000 */
[----:B------:R-:W-:Y:S02]  /*7690*/  IMAD R28, R5, R28, R3 ;  /* 0x0000001c051c7224 */ /* 0x000fe400078e0203 */
[----:B------:R-:W-:Y:S01]  /*76a0*/  IMAD.MOV R0, RZ, RZ, -R0 ;  /* 0x000000ffff007224 */ /* 0x000fe200078e0a00 */
[----:B------:R-:W-:Y:S01]  /*76b0*/  IABS R36, R151 ;  /* 0x0000009700247213 */ /* 0x000fe20000000000 */
[----:B------:R-:W-:Y:S01]  /*76c0*/  @!P1 IMAD.IADD R18, R18, 0x1, -R5 ;  /* 0x0000000112129824 */ /* 0x000fe200078e0a05 */
[----:B------:R-:W-:Y:S01]  /*76d0*/  ISETP.GE.AND P1, PT, R141, RZ, PT ;  /* 0x000000ff8d00720c */ /* 0x000fe20003f26270 */
[----:B------:R-:W-:Y:S01]  /*76e0*/  @!P0 IMAD.MOV R14, RZ, RZ, -R14 ;  /* 0x000000ffff0e8224 */ /* 0x000fe200078e0a0e */
[C---:B------:R-:W-:Y:S01]  /*76f0*/  ISETP.GT.U32.AND P0, PT, R5.reuse, R28, PT ;  /* 0x0000001c0500720c */ /* 0x040fe20003f04070 */
[----:B------:R-:W-:-:S02]  /*7700*/  IMAD R32, R5, R0, R32 ;  /* 0x0000000005207224 */ /* 0x000fc400078e0220 */
[--C-:B------:R-:W-:Y:S01]  /*7710*/  @!P2 IMAD.IADD R24, R24, 0x1, -R5.reuse ;  /* 0x000000011818a824 */ /* 0x100fe200078e0a05 */
[C---:B------:R-:W-:Y:S01]  /*7720*/  ISETP.GT.U32.AND P2, PT, R5.reuse, R18, PT ;  /* 0x000000120500720c */ /* 0x040fe20003f44070 */
[----:B------:R-:W-:Y:S01]  /*7730*/  @!P5 IMAD.IADD R20, R20, 0x1, -R5 ;  /* 0x000000011414d824 */ /* 0x000fe200078e0a05 */
[----:B------:R-:W-:Y:S01]  /*7740*/  ISETP.GT.U32.AND P5, PT, R5, R32, PT ;  /* 0x000000200500720c */ /* 0x000fe20003fa4070 */
[----:B------:R-:W-:-:S04]  /*7750*/  IMAD.HI.U32 R0, R2, R36, RZ ;  /* 0x0000002402007227 */ /* 0x000fc800078e00ff */
[----:B------:R-:W-:Y:S01]  /*7760*/  @!P4 IMAD.MOV R12, RZ, RZ, -R12 ;  /* 0x000000ffff0cc224 */ /* 0x000fe200078e0a0c */
[----:B------:R-:W-:Y:S01]  /*7770*/  ISETP.GT.U32.AND P4, PT, R5, R24, PT ;  /* 0x000000180500720c */ /* 0x000fe20003f84070 */
[----:B------:R-:W-:Y:S02]  /*7780*/  IMAD.MOV R0, RZ, RZ, -R0 ;  /* 0x000000ffff007224 */ /* 0x000fe400078e0a00 */
[----:B------:R-:W-:Y:S01]  /*7790*/  @!P3 IMAD.MOV R16, RZ, RZ, -R16 ;  /* 0x000000ffff10b224 */ /* 0x000fe200078e0a10 */
[----:B------:R-:W-:Y:S01]  /*77a0*/  ISETP.GE.AND P3, PT, R147, RZ, PT ;  /* 0x000000ff9300720c */ /* 0x000fe20003f66270 */
[----:B------:R-:W-:Y:S02]  /*77b0*/  VIADD R147, R4, 0x73 ;  /* 0x0000007304937836 */ /* 0x000fe40000000000 */
[--C-:B------:R-:W-:Y:S01]  /*77c0*/  @!P0 IMAD.IADD R28, R28, 0x1, -R5.reuse ;  /* 0x000000011c1c8824 */ /* 0x100fe200078e0a05 */
[----:B------:R-:W-:Y:S01]  /*77d0*/  ISETP.GE.AND P0, PT, R151, RZ, PT ;  /* 0x000000ff9700720c */ /* 0x000fe20003f06270 */
[----:B------:R-:W-:Y:S01]  /*77e0*/  IMAD R36, R5, R0, R36 ;  /* 0x0000000005247224 */ /* 0x000fe200078e0224 */
[----:B------:R-:W-:Y:S01]  /*77f0*/  IABS R40, R147 ;  /* 0x0000009300287213 */ /* 0x000fe20000000000 */
[--C-:B------:R-:W-:Y:S01]  /*7800*/  @!P2 IMAD.IADD R18, R18, 0x1, -R5.reuse ;  /* 0x000000011212a824 */ /* 0x100fe200078e0a05 */
[----:B------:R-:W-:Y:S01]  /*7810*/  ISETP.GE.AND P2, PT, R145, RZ, PT ;  /* 0x000000ff9100720c */ /* 0x000fe20003f46270 */
[--C-:B------:R-:W-:Y:S01]  /*7820*/  @!P5 IMAD.IADD R32, R32, 0x1, -R5.reuse ;  /* 0x000000012020d824 */ /* 0x100fe200078e0a05 */
[C---:B------:R-:W-:Y:S01]  /*7830*/  ISETP.GT.U32.AND P5, PT, R5.reuse, R28, PT ;  /* 0x0000001c0500720c */ /* 0x040fe20003fa4070 */
[----:B------:R-:W-:Y:S01]  /*7840*/  @!P6 IMAD.MOV R20, RZ, RZ, -R20 ;  /* 0x000000ffff14e224 */ /* 0x000fe200078e0a14 */
[C---:B------:R-:W-:Y:S01]  /*7850*/  ISETP.GT.U32.AND P6, PT, R5.reuse, R36, PT ;  /* 0x000000240500720c */ /* 0x040fe20003fc4070 */
[----:B------:R-:W-:Y:S01]  /*7860*/  @!P1 IMAD.MOV R18, RZ, RZ, -R18 ;  /* 0x000000ffff129224 */ /* 0x000fe200078e0a12 */
[----:B------:R-:W-:Y:S01]  /*7870*/  ISETP.GT.U32.AND P1, PT, R5, R32, PT ;  /* 0x000000200500720c */ /* 0x000fe20003f24070 */
[----:B------:R-:W-:Y:S01]  /*7880*/  @!P4 IMAD.IADD R24, R24, 0x1, -R5 ;  /* 0x000000011818c824 */ /* 0x000fe200078e0a05 */
[----:B------:R-:W-:Y:S01]  /*7890*/  ISETP.GE.AND P4, PT, R149, RZ, PT ;  /* 0x000000ff9500720c */ /* 0x000fe20003f86270 */
[----:B------:R-:W-:-:S04]  /*78a0*/  IMAD.HI.U32 R3, R2, R40, RZ ;  /* 0x0000002802037227 */ /* 0x000fc800078e00ff */
[C---:B------:R-:W-:Y:S02]  /*78b0*/  VIADD R149, R4.reuse, 0x72 ;  /* 0x0000007204957836 */ /* 0x040fe40000000000 */
[----:B------:R-:W-:Y:S02]  /*78c0*/  VIADD R151, R4, 0x71 ;  /* 0x0000007104977836 */ /* 0x000fe40000000000 */
[----:B------:R-:W-:Y:S01]  /*78d0*/  IMAD.MOV R3, RZ, RZ, -R3 ;  /* 0x000000ffff037224 */ /* 0x000fe200078e0a03 */
[----:B------:R-:W-:Y:S01]  /*78e0*/  IABS R43, R149 ;  /* 0x00000095002b7213 */ /* 0x000fe20000000000 */
[--C-:B------:R-:W-:Y:S01]  /*78f0*/  @!P5 IMAD.IADD R28, R28, 0x1, -R5.reuse ;  /* 0x000000011c1cd824 */ /* 0x100fe200078e0a05 */
[----:B------:R-:W-:Y:S01]  /*7900*/  IABS R0, R151 ;  /* 0x0000009700007213 */ /* 0x000fe20000000000 */
[----:B------:R-:W-:Y:S01]  /*7910*/  IMAD R40, R5, R3, R40 ;  /* 0x0000000305287224 */ /* 0x000fe200078e0228 */
[----:B------:R-:W-:Y:S01]  /*7920*/  ISETP.GE.AND P5, PT, R149, RZ, PT ;  /* 0x000000ff9500720c */ /* 0x000fe20003fa6270 */
[----:B------:R-:W-:Y:S01]  /*7930*/  @!P6 IMAD.IADD R36, R36, 0x1, -R5 ;  /* 0x000000012424e824 */ /* 0x000fe200078e0a05 */
[----:B------:R-:W-:Y:S01]  /*7940*/  ISETP.GE.AND P6, PT, R151, RZ, PT ;  /* 0x000000ff9700720c */ /* 0x000fe20003fc6270 */
[----:B------:R-:W-:-:S04]  /*7950*/  IMAD.HI.U32 R3, R2, R43, RZ ;  /* 0x0000002b02037227 */ /* 0x000fc800078e00ff */
[----:B------:R-:W-:Y:S01]  /*7960*/  @!P1 IMAD.IADD R32, R32, 0x1, -R5 ;  /* 0x0000000120209824 */ /* 0x000fe200078e0a05 */
[C---:B------:R-:W-:Y:S01]  /*7970*/  ISETP.GT.U32.AND P1, PT, R5.reuse, R40, PT ;  /* 0x000000280500720c */ /* 0x040fe20003f24070 */
[----:B------:R-:W-:Y:S01]  /*7980*/  @!P2 IMAD.MOV R28, RZ, RZ, -R28 ;  /* 0x000000ffff1ca224 */ /* 0x000fe200078e0a1c */
[----:B------:R-:W-:Y:S01]  /*7990*/  ISETP.GT.U32.AND P2, PT, R5, R36, PT ;  /* 0x000000240500720c */ /* 0x000fe20003f44070 */
[----:B------:R-:W-:-:S04]  /*79a0*/  IMAD.HI.U32 R47, R2, R0, RZ ;  /* 0x00000000022f7227 */ /* 0x000fc800078e00ff */
[----:B------:R-:W-:Y:S02]  /*79b0*/  IMAD.MOV R3, RZ, RZ, -R3 ;  /* 0x000000ffff037224 */ /* 0x000fe400078e0a03 */
[----:B------:R-:W-:Y:S02]  /*79c0*/  IMAD.MOV R47, RZ, RZ, -R47 ;  /* 0x000000ffff2f7224 */ /* 0x000fe400078e0a2f */
[C---:B------:R-:W-:Y:S02]  /*79d0*/  IMAD R43, R5.reuse, R3, R43 ;  /* 0x00000003052b7224 */ /* 0x040fe400078e022b */
[C---:B------:R-:W-:Y:S02]  /*79e0*/  IMAD R47, R5.reuse, R47, R0 ;  /* 0x0000002f052f7224 */ /* 0x040fe400078e0200 */
[----:B------:R-:W-:Y:S01]  /*79f0*/  @!P4 IMAD.MOV R32, RZ, RZ, -R32 ;  /* 0x000000ffff20c224 */ /* 0x000fe200078e0a20 */
[----:B------:R-:W-:Y:S01]  /*7a00*/  ISETP.GT.U32.AND P4, PT, R5, R43, PT ;  /* 0x0000002b0500720c */ /* 0x000fe20003f84070 */
[----:B------:R-:W-:-:S02]  /*7a10*/  VIADD R141, R4, 0x6f ;  /* 0x0000006f048d7836 */ /* 0x000fc40000000000 */
[--C-:B------:R-:W-:Y:S02]  /*7a20*/  @!P1 IMAD.IADD R40, R40, 0x1, -R5.reuse ;  /* 0x0000000128289824 */ /* 0x100fe400078e0a05 */
[----:B------:R-:W-:Y:S01]  /*7a30*/  @!P2 IMAD.IADD R36, R36, 0x1, -R5 ;  /* 0x000000012424a824 */ /* 0x000fe200078e0a05 */
[C---:B------:R-:W-:Y:S01]  /*7a40*/  ISETP.GT.U32.AND P2, PT, R5.reuse, R47, PT ;  /* 0x0000002f0500720c */ /* 0x040fe20003f44070 */
[C---:B------:R-:W-:Y:S01]  /*7a50*/  VIADD R149, R4.reuse, 0x70 ;  /* 0x0000007004957836 */ /* 0x040fe20000000000 */
[----:B------:R-:W-:Y:S01]  /*7a60*/  IABS R55, R141 ;  /* 0x0000008d00377213 */ /* 0x000fe20000000000 */
[----:B------:R-:W-:Y:S01]  /*7a70*/  VIADD R151, R4, 0x6e ;  /* 0x0000006e04977836 */ /* 0x000fe20000000000 */
[----:B------:R-:W-:Y:S01]  /*7a80*/  ISETP.GT.U32.AND P1, PT, R5, R40, PT ;  /* 0x000000280500720c */ /* 0x000fe20003f24070 */
[----:B------:R-:W-:Y:S01]  /*7a90*/  @!P3 IMAD.MOV R24, RZ, RZ, -R24 ;  /* 0x000000ffff18b224 */ /* 0x000fe200078e0a18 */
[----:B------:R-:W-:Y:S01]  /*7aa0*/  IABS R51, R149 ;  /* 0x0000009500337213 */ /* 0x000fe20000000000 */
[----:B------:R-:W-:Y:S01]  /*7ab0*/  IMAD.HI.U32 R9, R2, R55, RZ ;  /* 0x0000003702097227 */ /* 0x000fe200078e00ff */
[----:B------:R-:W-:-:S02]  /*7ac0*/  ISETP.GE.AND P3, PT, R147, RZ, PT ;  /* 0x000000ff9300720c */ /* 0x000fc40003f66270 */
[----:B------:R-:W-:Y:S01]  /*7ad0*/  IABS R59, R151 ;  /* 0x00000097003b7213 */ /* 0x000fe20000000000 */
[----:B------:R-:W-:Y:S02]  /*7ae0*/  VIADD R147, R4, 0x6d ;  /* 0x0000006d04937836 */ /* 0x000fe40000000000 */
[----:B------:R-:W-:-:S03]  /*7af0*/  IMAD.HI.U32 R0, R2, R51, RZ ;  /* 0x0000003302007227 */ /* 0x000fc600078e00ff */
[----:B------:R-:W-:Y:S01]  /*7b00*/  IABS R63, R147 ;  /* 0x00000093003f7213 */ /* 0x000fe20000000000 */
[----:B------:R-:W-:Y:S01]  /*7b10*/  @!P4 IMAD.IADD R43, R43, 0x1, -R5 ;  /* 0x000000012b2bc824 */ /* 0x000fe200078e0a05 */
[----:B------:R-:W-:Y:S01]  /*7b20*/  ISETP.GE.AND P4, PT, R149, RZ, PT ;  /* 0x000000ff9500720c */ /* 0x000fe20003f86270 */
[----:B------:R-:W-:Y:S02]  /*7b30*/  IMAD.MOV R9, RZ, RZ, -R9 ;  /* 0x000000ffff097224 */ /* 0x000fe400078e0a09 */
[----:B------:R-:W-:Y:S02]  /*7b40*/  VIADD R149, R4, 0x6c ;  /* 0x0000006c04957836 */ /* 0x000fe40000000000 */
[----:B------:R-:W-:Y:S01]  /*7b50*/  @!P2 IMAD.IADD R47, R47, 0x1, -R5 ;  /* 0x000000012f2fa824 */ /* 0x000fe200078e0a05 */
[----:B------:R-:W-:Y:S01]  /*7b60*/  ISETP.GT.U32.AND P2, PT, R5, R43, PT ;  /* 0x0000002b0500720c */ /* 0x000fe20003f44070 */
[----:B------:R-:W-:Y:S01]  /*7b70*/  IMAD.MOV R0, RZ, RZ, -R0 ;  /* 0x000000ffff007224 */ /* 0x000fe200078e0a00 */
[----:B------:R-:W-:Y:S01]  /*7b80*/  IABS R67, R149 ;  /* 0x0000009500437213 */ /* 0x000fe20000000000 */
[----:B------:R-:W-:-:S04]  /*7b90*/  IMAD.HI.U32 R3, R2, R59, RZ ;  /* 0x0000003b02037227 */ /* 0x000fc800078e00ff */
[----:B------:R-:W-:Y:S02]  /*7ba0*/  @!P1 IMAD.IADD R40, R40, 0x1, -R5 ;  /* 0x0000000128289824 */ /* 0x000fe400078e0a05 */
[C---:B------:R-:W-:Y:S02]  /*7bb0*/  IMAD R55, R5.reuse, R9, R55 ;  /* 0x0000000905377224 */ /* 0x040fe400078e0237 */
[----:B------:R-:W-:Y:S01]  /*7bc0*/  @!P0 IMAD.MOV R36, RZ, RZ, -R36 ;  /* 0x000000ffff248224 */ /* 0x000fe200078e0a24 */
[C---:B------:R-:W-:Y:S01]  /*7bd0*/  ISETP.GT.U32.AND P0, PT, R5.reuse, R47, PT ;  /* 0x0000002f0500720c */ /* 0x040fe20003f04070 */
[C---:B------:R-:W-:Y:S02]  /*7be0*/  IMAD R51, R5.reuse, R0, R51 ;  /* 0x0000000005337224 */ /* 0x040fe400078e0233 */
[----:B------:R-:W-:Y:S02]  /*7bf0*/  IMAD.MOV R3, RZ, RZ, -R3 ;  /* 0x000000ffff037224 */ /* 0x000fe400078e0a03 */
[----:B------:R-:W-:Y:S01]  /*7c00*/  IMAD.HI.U32 R0, R2, R63, RZ ;  /* 0x0000003f02007227 */ /* 0x000fe200078e00ff */
[----:B------:R-:W-:-:S03]  /*7c10*/  ISETP.GT.U32.AND P1, PT, R5, R51, PT ;  /* 0x000000330500720c */ /* 0x000fc60003f24070 */
[----:B------:R-:W-:Y:S01]  /*7c20*/  @!P3 IMAD.MOV R40, RZ, RZ, -R40 ;  /* 0x000000ffff28b224 */ /* 0x000fe200078e0a28 */
[C---:B------:R-:W-:Y:S01]  /*7c30*/  ISETP.GT.U32.AND P3, PT, R5.reuse, R55, PT ;  /* 0x000000370500720c */ /* 0x040fe20003f64070 */
[----:B------:R-:W-:Y:S02]  /*7c40*/  IMAD R59, R5, R3, R59 ;  /* 0x00000003053b7224 */ /* 0x000fe400078e023b */
[----:B------:R-:W-:Y:S02]  /*7c50*/  IMAD.MOV R0, RZ, RZ, -R0 ;  /* 0x000000ffff007224 */ /* 0x000fe400078e0a00 */
[----:B------:R-:W-:-:S04]  /*7c60*/  IMAD.HI.U32 R3, R2, R67, RZ ;  /* 0x0000004302037227 */ /* 0x000fc800078e00ff */
[----:B------:R-:W-:Y:S02]  /*7c70*/  IMAD R63, R5, R0, R63 ;  /* 0x00000000053f7224 */ /* 0x000fe400078e023f */
[----:B------:R-:W-:Y:S02]  /*7c80*/  IMAD.MOV R3, RZ, RZ, -R3 ;  /* 0x000000ffff037224 */ /* 0x000fe400078e0a03 */
[----:B------:R-:W-:Y:S01]  /*7c90*/  @!P0 IMAD.IADD R47, R47, 0x1, -R5 ;  /* 0x000000012f2f8824 */ /* 0x000fe200078e0a05 */
[C---:B------:R-:W-:Y:S01]  /*7ca0*/  ISETP.GT.U32.AND P0, PT, R5.reuse, R63, PT ;  /* 0x0000003f0500720c */ /* 0x040fe20003f04070 */
[----:B------:R-:W-:Y:S02]  /*7cb0*/  IMAD R67, R5, R3, R67 ;  /* 0x0000000305437224 */ /* 0x000fe400078e0243 */
[--C-:B------:R-:W-:Y:S02]  /*7cc0*/  @!P3 IMAD.IADD R55, R55, 0x1, -R5.reuse ;  /* 0x000000013737b824 */ /* 0x100fe400078e0a05 */
[--C-:B------:R-:W-:Y:S01]  /*7cd0*/  @!P2 IMAD.IADD R43, R43, 0x1, -R5.reuse ;  /* 0x000000012b2ba824 */ /* 0x100fe200078e0a05 */
[----:B------:R-:W-:Y:S01]  /*7ce0*/  ISETP.GT.U32.AND P3, PT, R5, R67, PT ;  /* 0x000000430500720c */ /* 0x000fe20003f64070 */
[----:B------:R-:W-:Y:S01]  /*7cf0*/  @!P1 IMAD.IADD R51, R51, 0x1, -R5 ;  /* 0x0000000133339824 */ /* 0x000fe200078e0a05 */
[----:B------:R-:W-:Y:S01]  /*7d00*/  ISETP.GT.U32.AND P2, PT, R5, R59, PT ;  /* 0x0000003b0500720c */ /* 0x000fe20003f44070 */
[----:B------:R-:W-:-:S02]  /*7d10*/  VIADD R145, R4, 0x6a ;  /* 0x0000006a04917836 */ /* 0x000fc40000000000 */
[----:B------:R-:W-:Y:S01]  /*7d20*/  VIADD R143, R4, 0x6b ;  /* 0x0000006b048f7836 */ /* 0x000fe20000000000 */
[----:B------:R-:W-:Y:S01]  /*7d30*/  ISETP.GT.U32.AND P1, PT, R5, R51, PT ;  /* 0x000000330500720c */ /* 0x000fe20003f24070 */
[----:B------:R-:W-:Y:S01]  /*7d40*/  @!P0 IMAD.IADD R63, R63, 0x1, -R5 ;  /* 0x000000013f3f8824 */ /* 0x000fe200078e0a05 */
[----:B------:R-:W-:Y:S01]  /*7d50*/  IABS R0, R145 ;  /* 0x0000009100007213 */ /* 0x000fe20000000000 */
[----:B------:R-:W-:Y:S01]  /*7d60*/  @!P5 IMAD.MOV R43, RZ, RZ, -R43 ;  /* 0x000000ffff2bd224 */ /* 0x000fe200078e0a2b */
[----:B------:R-:W-:Y:S01]  /*7d70*/  IABS R71, R143 ;  /* 0x0000008f00477213 */ /* 0x000fe20000000000 */
[----:B------:R-:W-:Y:S01]  /*7d80*/  @!P6 IMAD.MOV R47, RZ, RZ, -R47 ;  /* 0x000000ffff2fe224 */ /* 0x000fe200078e0a2f */
[----:B------:R-:W-:Y:S01]  /*7d90*/  ISETP.GT.U32.AND P5, PT, R5, R55, PT ;  /* 0x000000370500720c */ /* 0x000fe20003fa4070 */
[----:B------:R-:W-:Y:S01]  /*7da0*/  @!P3 IMAD.IADD R67, R67, 0x1, -R5 ;  /* 0x000000014343b824 */ /* 0x000fe200078e0a05 */
[----:B------:R-:W-:Y:S01]  /*7db0*/  ISETP.GT.U32.AND P3, PT, R5, R63, PT ;  /* 0x0000003f0500720c */ /* 0x000fe20003f64070 */
[----:B------:R-:W-:-:S03]  /*7dc0*/  IMAD.HI.U32 R3, R2, R0, RZ ;  /* 0x0000000002037227 */ /* 0x000fc600078e00ff */
[----:B------:R-:W-:Y:S01]  /*7dd0*/  ISETP.GT.U32.AND P6, PT, R5, R67, PT ;  /* 0x000000430500720c */ /* 0x000fe20003fc4070 */
[----:B------:R-:W-:Y:S01]  /*7de0*/  @!P2 IMAD.IADD R59, R59, 0x1, -R5 ;  /* 0x000000013b3ba824 */ /* 0x000fe200078e0a05 */
[----:B------:R-:W-:Y:S01]  /*7df0*/  ISETP.GE.AND P2, PT, R151, RZ, PT ;  /* 0x000000ff9700720c */ /* 0x000fe20003f46270 */
[----:B------:R-:W-:Y:S02]  /*7e00*/  IMAD.MOV R3, RZ, RZ, -R3 ;  /* 0x000000ffff037224 */ /* 0x000fe400078e0a03 */
[----:B------:R-:W-:Y:S01]  /*7e10*/  @!P1 IMAD.IADD R51, R51, 0x1, -R5 ;  /* 0x0000000133339824 */ /* 0x000fe200078e0a05 */
[----:B------:R-:W-:Y:S01]  /*7e20*/  ISETP.GT.U32.AND P0, PT, R5, R59, PT ;  /* 0x0000003b0500720c */ /* 0x000fe20003f04070 */
[----:B------:R-:W-:Y:S01]  /*7e30*/  IMAD.HI.U32 R9, R2, R71, RZ ;  /* 0x0000004702097227 */ /* 0x000fe200078e00ff */
[----:B------:R-:W-:-:S03]  /*7e40*/  ISETP.GE.AND P1, PT, R141, RZ, PT ;  /* 0x000000ff8d00720c */ /* 0x000fc60003f26270 */
[----:B------:R-:W-:Y:S02]  /*7e50*/  IMAD R0, R5, R3, R0 ;  /* 0x0000000305007224 */ /* 0x000fe400078e0200 */
[----:B------:R-:W-:Y:S01]  /*7e60*/  @!P4 IMAD.MOV R51, RZ, RZ, -R51 ;  /* 0x000000ffff33c224 */ /* 0x000fe200078e0a33 */
[----:B------:R-:W-:Y:S01]  /*7e70*/  ISETP.GE.AND P4, PT, R147, RZ, PT ;  /* 0x000000ff9300720c */ /* 0x000fe20003f86270 */
[----:B------:R-:W-:Y:S02]  /*7e80*/  IMAD.MOV R9, RZ, RZ, -R9 ;  /* 0x000000ffff097224 */ /* 0x000fe400078e0a09 */
[C---:B------:R-:W-:Y:S02]  /*7e90*/  VIADD R151, R4.reuse, 0x69 ;  /* 0x0000006904977836 */ /* 0x040fe40000000000 */
[----:B------:R-:W-:Y:S01]  /*7ea0*/  @!P3 IMAD.IADD R63, R63, 0x1, -R5 ;  /* 0x000000013f3fb824 */ /* 0x000fe200078e0a05 */
[----:B------:R-:W-:Y:S01]  /*7eb0*/  ISETP.GT.U32.AND P3, PT, R5, R0, PT ;  /* 0x000000000500720c */ /* 0x000fe20003f64070 */
[----:B------:R-:W-:-:S02]  /*7ec0*/  VIADD R147, R4, 0x68 ;  /* 0x0000006804937836 */ /* 0x000fc40000000000 */
[----:B------:R-:W-:Y:S01]  /*7ed0*/  IMAD R71, R5, R9, R71 ;  /* 0x0000000905477224 */ /* 0x000fe200078e0247 */
[----:B------:R-:W-:Y:S01]  /*7ee0*/  IABS R9, R151 ;  /* 0x0000009700097213 */ /* 0x000fe20000000000 */
[--C-:B------:R-:W-:Y:S01]  /*7ef0*/  @!P0 IMAD.IADD R59, R59, 0x1, -R5.reuse ;  /* 0x000000013b3b8824 */ /* 0x100fe200078e0a05 */
[----:B------:R-:W-:Y:S01]  /*7f00*/  IABS R83, R147 ;  /* 0x0000009300537213 */ /* 0x000fe20000000000 */
[----:B------:R-:W-:Y:S01]  /*7f10*/  @!P5 IMAD.IADD R55, R55, 0x1, -R5 ;  /* 0x000000013737d824 */ /* 0x000fe200078e0a05 */
[----:B------:R-:W-:Y:S01]  /*7f20*/  ISETP.GE.AND P0, PT, R149, RZ, PT ;  /* 0x000000ff9500720c */ /* 0x000fe20003f06270 */
[----:B------:R-:W-:Y:S01]  /*7f30*/  IMAD.MOV.U32 R79, RZ, RZ, R9 ;  /* 0x000000ffff4f7224 */ /* 0x000fe200078e0009 */
[----:B------:R-:W-:Y:S01]  /*7f40*/  ISETP.GT.U32.AND P5, PT, R5, R71, PT ;  /* 0x000000470500720c */ /* 0x000fe20003fa4070 */
[----:B------:R-:W-:Y:S02]  /*7f50*/  VIADD R149, R4, 0x67 ;  /* 0x0000006704957836 */ /* 0x000fe40000000000 */
[----:B------:R-:W-:-:S03]  /*7f60*/  IMAD.HI.U32 R9, R2, R83, RZ ;  /* 0x0000005302097227 */ /* 0x000fc600078e00ff */
[----:B------:R-:W-:Y:S01]  /*7f70*/  IABS R3, R149 ;  /* 0x0000009500037213 */ /* 0x000fe20000000000 */
[----:B------:R-:W-:Y:S02]  /*7f80*/  @!P3 IMAD.IADD R0, R0, 0x1, -R5 ;  /* 0x000000010000b824 */ /* 0x000fe400078e0a05 */
[----:B------:R-:W-:Y:S02]  /*7f90*/  IMAD.MOV R9, RZ, RZ, -R9 ;  /* 0x000000ffff097224 */ /* 0x000fe400078e0a09 */
[----:B------:R-:W-:Y:S01]  /*7fa0*/  @!P2 IMAD.MOV R59, RZ, RZ, -R59 ;  /* 0x000000ffff3ba224 */ /* 0x000fe200078e0a3b */
[C---:B------:R-:W-:Y:S01]  /*7fb0*/  ISETP.GT.U32.AND P2, PT, R5.reuse, R0, PT ;  /* 0x000000000500720c */ /* 0x040fe20003f44070 */
[----:B------:R-:W-:Y:S02]  /*7fc0*/  IMAD R83, R5, R9, R83 ;  /* 0x0000000905537224 */ /* 0x000fe400078e0253 */
[----:B------:R-:W-:-:S04]  /*7fd0*/  IMAD.HI.U32 R9, R2, R3, RZ ;  /* 0x0000000302097227 */ /* 0x000fc800078e00ff */
[----:B------:R-:W-:-:S04]  /*7fe0*/  IMAD.HI.U32 R11, R2, R79, RZ ;  /* 0x0000004f020b7227 */ /* 0x000fc800078e00ff */
[----:B------:R-:W-:Y:S02]  /*7ff0*/  IMAD.MOV R9, RZ, RZ, -R9 ;  /* 0x000000ffff097224 */ /* 0x000fe400078e0a09 */
[----:B------:R-:W-:Y:S02]  /*8000*/  IMAD.MOV R11, RZ, RZ, -R11 ;  /* 0x000000ffff0b7224 */ /* 0x000fe400078e0a0b */
[----:B------:R-:W-:Y:S02]  /*8010*/  IMAD R3, R5, R9, R3 ;  /* 0x0000000905037224 */ /* 0x000fe400078e0203 */
[----:B------:R-:W-:Y:S01]  /*8020*/  @!P6 IMAD.IADD R67, R67, 0x1, -R5 ;  /* 0x000000014343e824 */ /* 0x000fe200078e0a05 */
[----:B------:R-:W-:Y:S01]  /*8030*/  ISETP.GE.AND P6, PT, R143, RZ, PT ;  /* 0x000000ff8f00720c */ /* 0x000fe20003fc6270 */
[C---:B------:R-:W-:Y:S02]  /*8040*/  IMAD R79, R5.reuse, R11, R79 ;  /* 0x0000000b054f7224 */ /* 0x040fe400078e024f */
[----:B------:R-:W-:Y:S01]  /*8050*/  @!P2 IMAD.IADD R0, R0, 0x1, -R5 ;  /* 0x000000010000a824 */ /* 0x000fe200078e0a05 */
[C---:B------:R-:W-:Y:S01]  /*8060*/  ISETP.GT.U32.AND P2, PT, R5.reuse, R3, PT ;  /* 0x000000030500720c */ /* 0x040fe20003f44070 */
[----:B------:R-:W-:Y:S01]  /*8070*/  @!P0 IMAD.MOV R67, RZ, RZ, -R67 ;  /* 0x000000ffff438224 */ /* 0x000fe200078e0a43 */
[----:B------:R-:W-:Y:S01]  /*8080*/  ISETP.GT.U32.AND P3, PT, R5, R79, PT ;  /* 0x0000004f0500720c */ /* 0x000fe20003f64070 */
[----:B------:R-:W-:Y:S01]  /*8090*/  @!P5 IMAD.IADD R71, R71, 0x1, -R5 ;  /* 0x000000014747d824 */ /* 0x000fe200078e0a05 */
[----:B------:R-:W-:Y:S01]  /*80a0*/  ISETP.GT.U32.AND P0, PT, R5, R83, PT ;  /* 0x000000530500720c */ /* 0x000fe20003f04070 */
[----:B------:R-:W-:Y:S01]  /*80b0*/  @!P1 IMAD.MOV R55, RZ, RZ, -R55 ;  /* 0x000000ffff379224 */ /* 0x000fe200078e0a37 */
[----:B------:R-:W-:Y:S01]  /*80c0*/  ISETP.GE.AND P5, PT, R145, RZ, PT ;  /* 0x000000ff9100720c */ /* 0x000fe20003fa6270 */
[----:B------:R-:W-:Y:S01]  /*80d0*/  @!P4 IMAD.MOV R63, RZ, RZ, -R63 ;  /* 0x000000ffff3fc224 */ /* 0x000fe200078e0a3f */
[----:B------:R-:W-:Y:S01]  /*80e0*/  ISETP.GT.U32.AND P1, PT, R5, R71, PT ;  /* 0x000000470500720c */ /* 0x000fe20003f24070 */
[----:B------:R-:W-:Y:S01]  /*80f0*/  IMAD.MOV.U32 R75, RZ, RZ, R0 ;  /* 0x000000ffff4b7224 */ /* 0x000fe200078e0000 */
[----:B------:R-:W-:Y:S01]  /*8100*/  ISETP.GE.AND P4, PT, R151, RZ, PT ;  /* 0x000000ff9700720c */ /* 0x000fe20003f86270 */
[----:B------:R-:W-:-:S02]  /*8110*/  VIADD R151, R4, 0x66 ;  /* 0x0000006604977836 */ /* 0x000fc40000000000 */
[--C-:B------:R-:W-:Y:S02]  /*8120*/  @!P2 IMAD.IADD R3, R3, 0x1, -R5.reuse ;  /* 0x000000010303a824 */ /* 0x100fe400078e0a05 */
[--C-:B------:R-:W-:Y:S01]  /*8130*/  @!P3 IMAD.IADD R79, R79, 0x1, -R5.reuse ;  /* 0x000000014f4fb824 */ /* 0x100fe200078e0a05 */
[----:B------:R-:W-:Y:S01]  /*8140*/  IABS R9, R151 ;  /* 0x0000009700097213 */ /* 0x000fe20000000000 */
[----:B------:R-:W-:Y:S01]  /*8150*/  @!P0 IMAD.IADD R83, R83, 0x1, -R5 ;  /* 0x0000000153538824 */ /* 0x000fe200078e0a05 */
[----:B------:R-:W-:Y:S01]  /*8160*/  ISETP.GE.AND P3, PT, R149, RZ, PT ;  /* 0x000000ff9500720c */ /* 0x000fe20003f66270 */
[----:B------:R-:W-:Y:S01]  /*8170*/  VIADD R149, R4, 0x64 ;  /* 0x0000006404957836 */ /* 0x000fe20000000000 */
[C---:B------:R-:W-:Y:S01]  /*8180*/  ISETP.GT.U32.AND P2, PT, R5.reuse, R3, PT ;  /* 0x000000030500720c */ /* 0x040fe20003f44070 */
[----:B------:R-:W-:Y:S01]  /*8190*/  @!P5 IMAD.MOV R75, RZ, RZ, -R75 ;  /* 0x000000ffff4bd224 */ /* 0x000fe200078e0a4b */
[----:B------:R-:W-:Y:S01]  /*81a0*/  ISETP.GT.U32.AND P5, PT, R5, R83, PT ;  /* 0x000000530500720c */ /* 0x000fe20003fa4070 */
[----:B------:R-:W-:Y:S01]  /*81b0*/  IMAD.HI.U32 R91, R2, R9, RZ ;  /* 0x00000009025b7227 */ /* 0x000fe200078e00ff */
[----:B------:R-:W-:-:S02]  /*81c0*/  IABS R99, R149 ;  /* 0x0000009500637213 */ /* 0x000fc40000000000 */
[----:B------:R-:W-:Y:S01]  /*81d0*/  ISETP.GE.AND P0, PT, R151, RZ, PT ;  /* 0x000000ff9700720c */ /* 0x000fe20003f06270 */
[----:B------:R-:W-:Y:S01]  /*81e0*/  @!P1 IMAD.IADD R71, R71, 0x1, -R5 ;  /* 0x0000000147479824 */ /* 0x000fe200078e0a05 */
[----:B------:R-:W-:Y:S01]  /*81f0*/  ISETP.GE.AND P1, PT, R147, RZ, PT ;  /* 0x000000ff9300720c */ /* 0x000fe20003f26270 */
[----:B------:R-:W-:Y:S02]  /*8200*/  VIADD R147, R4, 0x65 ;  /* 0x0000006504937836 */ /* 0x000fe40000000000 */
[----:B------:R-:W-:Y:S02]  /*8210*/  IMAD.MOV R91, RZ, RZ, -R91 ;  /* 0x000000ffff5b7224 */ /* 0x000fe400078e0a5b */
[----:B------:R-:W-:Y:S01]  /*8220*/  IMAD.HI.U32 R0, R2, R99, RZ ;  /* 0x0000006302007227 */ /* 0x000fe200078e00ff */
[----:B------:R-:W-:-:S03]  /*8230*/  IABS R95, R147 ;  /* 0x00000093005f7213 */ /* 0x000fc60000000000 */
[----:B------:R-:W-:Y:S02]  /*8240*/  IMAD R91, R5, R91, R9 ;  /* 0x0000005b055b7224 */ /* 0x000fe400078e0209 */
[----:B------:R-:W-:Y:S02]  /*8250*/  IMAD.MOV R0, RZ, RZ, -R0 ;  /* 0x000000ffff007224 */ /* 0x000fe400078e0a00 */
[--C-:B------:R-:W-:Y:S01]  /*8260*/  @!P2 IMAD.IADD R3, R3, 0x1, -R5.reuse ;  /* 0x000000010303a824 */ /* 0x100fe200078e0a05 */
[----:B------:R-:W-:Y:S01]  /*8270*/  ISETP.GE.AND P2, PT, R149, RZ, PT ;  /* 0x000000ff9500720c */ /* 0x000fe20003f46270 */
[----:B------:R-:W-:Y:S01]  /*8280*/  @!P5 IMAD.IADD R83, R83, 0x1, -R5 ;  /* 0x000000015353d824 */ /* 0x000fe200078e0a05 */
[C---:B------:R-:W-:Y:S01]  /*8290*/  ISETP.GT.U32.AND P5, PT, R5.reuse, R91, PT ;  /* 0x0000005b0500720c */ /* 0x040fe20003fa4070 */
[----:B------:R-:W-:Y:S01]  /*82a0*/  @!P6 IMAD.MOV R71, RZ, RZ, -R71 ;  /* 0x000000ffff47e224 */ /* 0x000fe200078e0a47 */
[----:B------:R-:W-:Y:S01]  /*82b0*/  ISETP.GT.U32.AND P6, PT, R5, R79, PT ;  /* 0x0000004f0500720c */ /* 0x000fe20003fc4070 */
[----:B------:R-:W-:-:S04]  /*82c0*/  IMAD.HI.U32 R9, R2, R95, RZ ;  /* 0x0000005f02097227 */ /* 0x000fc800078e00ff */
[C---:B------:R-:W-:Y:S02]  /*82d0*/  IMAD R99, R5.reuse, R0, R99 ;  /* 0x0000000005637224 */ /* 0x040fe400078e0263 */
[----:B------:R-:W-:Y:S02]  /*82e0*/  IMAD.MOV.U32 R87, RZ, RZ, R3 ;  /* 0x000000ffff577224 */ /* 0x000fe400078e0003 */
[----:B------:R-:W-:Y:S02]  /*82f0*/  IMAD.MOV R9, RZ, RZ, -R9 ;  /* 0x000000ffff097224 */ /* 0x000fe400078e0a09 */
[----:B------:R-:W-:Y:S01]  /*8300*/  @!P3 IMAD.MOV R87, RZ, RZ, -R87 ;  /* 0x000000ffff57b224 */ /* 0x000fe200078e0a57 */
[----:B------:R-:W-:Y:S01]  /*8310*/  ISETP.GT.U32.AND P3, PT, R5, R99, PT ;  /* 0x000000630500720c */ /* 0x000fe20003f64070 */
[C---:B------:R-:W-:Y:S02]  /*8320*/  VIADD R143, R4.reuse, 0x62 ;  /* 0x00000062048f7836 */ /* 0x040fe40000000000 */
[----:B------:R-:W-:-:S02]  /*8330*/  VIADD R151, R4, 0x63 ;  /* 0x0000006304977836 */ /* 0x000fc40000000000 */
[----:B------:R-:W-:Y:S01]  /*8340*/  IMAD R95, R5, R9, R95 ;  /* 0x00000009055f7224 */ /* 0x000fe200078e025f */
[----:B------:R-:W-:Y:S01]  /*8350*/  IABS R106, R143 ;  /* 0x0000008f006a7213 */ /* 0x000fe20000000000 */
[----:B------:R-:W-:Y:S01]  /*8360*/  @!P5 IMAD.IADD R91, R91, 0x1, -R5 ;  /* 0x000000015b5bd824 */ /* 0x000fe200078e0a05 */
[----:B------:R-:W-:Y:S01]  /*8370*/  IABS R103, R151 ;  /* 0x0000009700677213 */ /* 0x000fe20000000000 */
[----:B------:R-:W-:Y:S01]  /*8380*/  @!P1 IMAD.MOV R83, RZ, RZ, -R83 ;  /* 0x000000ffff539224 */ /* 0x000fe200078e0a53 */
[----:B------:R-:W-:Y:S01]  /*8390*/  ISETP.GT.U32.AND P5, PT, R5, R95, PT ;  /* 0x0000005f0500720c */ /* 0x000fe20003fa4070 */
[C---:B------:R-:W-:Y:S01]  /*83a0*/  VIADD R145, R4.reuse, 0x61 ;  /* 0x0000006104917836 */ /* 0x040fe20000000000 */
[----:B------:R-:W-:Y:S01]  /*83b0*/  ISETP.GE.AND P1, PT, R151, RZ, PT ;  /* 0x000000ff9700720c */ /* 0x000fe20003f26270 */
[----:B------:R-:W-:Y:S01]  /*83c0*/  @!P6 IMAD.IADD R79, R79, 0x1, -R5 ;  /* 0x000000014f4fe824 */ /* 0x000fe200078e0a05 */
[----:B------:R-:W-:Y:S01]  /*83d0*/  ISETP.GE.AND P6, PT, R147, RZ, PT ;  /* 0x000000ff9300720c */ /* 0x000fe20003fc6270 */
[----:B------:R-:W-:Y:S01]  /*83e0*/  VIADD R151, R4, 0x60 ;  /* 0x0000006004977836 */ /* 0x000fe20000000000 */
[----:B------:R-:W-:Y:S01]  /*83f0*/  IABS R110, R145 ;  /* 0x00000091006e7213 */ /* 0x000fe20000000000 */
[----:B------:R-:W-:-:S03]  /*8400*/  IMAD.HI.U32 R9, R2, R106, RZ ;  /* 0x0000006a02097227 */ /* 0x000fc600078e00ff */
[----:B------:R-:W-:Y:S01]  /*8410*/  IABS R114, R151 ;  /* 0x0000009700727213 */ /* 0x000fe20000000000 */
[----:B------:R-:W-:Y:S01]  /*8420*/  @!P4 IMAD.MOV R79, RZ, RZ, -R79 ;  /* 0x000000ffff4fc224 */ /* 0x000fe200078e0a4f */
[----:B------:R-:W-:Y:S01]  /*8430*/  ISETP.GT.U32.AND P4, PT, R5, R91, PT ;  /* 0x0000005b0500720c */ /* 0x000fe20003f84070 */
[----:B------:R-:W-:Y:S02]  /*8440*/  @!P3 IMAD.IADD R99, R99, 0x1, -R5 ;  /* 0x000000016363b824 */ /* 0x000fe400078e0a05 */
[----:B------:R-:W-:Y:S02]  /*8450*/  IMAD.MOV R9, RZ, RZ, -R9 ;  /* 0x000000ffff097224 */ /* 0x000fe400078e0a09 */
[----:B------:R-:W-:Y:S01]  /*8460*/  IMAD.HI.U32 R3, R2, R110, RZ ;  /* 0x0000006e02037227 */ /* 0x000fe200078e00ff */
[----:B------:R-:W-:-:S03]  /*8470*/  ISETP.GT.U32.AND P3, PT, R5, R99, PT ;  /* 0x000000630500720c */ /* 0x000fc60003f64070 */
[----:B------:R-:W-:Y:S02]  /*8480*/  IMAD R106, R5, R9, R106 ;  /* 0x00000009056a7224 */ /* 0x000fe400078e026a */
[----:B------:R-:W-:-:S04]  /*8490*/  IMAD.HI.U32 R9, R2, R114, RZ ;  /* 0x0000007202097227 */ /* 0x000fc800078e00ff */
[----:B------:R-:W-:Y:S02]  /*84a0*/  @!P5 IMAD.IADD R95, R95, 0x1, -R5 ;  /* 0x000000015f5fd824 */ /* 0x000fe400078e0a05 */
[----:B------:R-:W-:Y:S02]  /*84b0*/  IMAD.MOV R11, RZ, RZ, -R3 ;  /* 0x000000ffff0b7224 */ /* 0x000fe400078e0a03 */
[----:B------:R-:W-:Y:S01]  /*84c0*/  IMAD.MOV R3, RZ, RZ, -R9 ;  /* 0x000000ffff037224 */ /* 0x000fe200078e0a09 */
[----:B------:R-:W-:Y:S01]  /*84d0*/  ISETP.GT.U32.AND P5, PT, R5, R95, PT ;  /* 0x0000005f0500720c */ /* 0x000fe20003fa4070 */
[----:B------:R-:W-:Y:S02]  /*84e0*/  @!P4 IMAD.IADD R91, R91, 0x1, -R5 ;  /* 0x000000015b5bc824 */ /* 0x000fe400078e0a05 */
[----:B------:R-:W-:Y:S02]  /*84f0*/  IMAD R114, R5, R3, R114 ;  /* 0x0000000305727224 */ /* 0x000fe400078e0272 */
[----:B------:R-:W-:-:S04]  /*8500*/  IMAD.HI.U32 R0, R2, R103, RZ ;  /* 0x0000006702007227 */ /* 0x000fc800078e00ff */
[----:B------:R-:W-:Y:S01]  /*8510*/  @!P0 IMAD.MOV R91, RZ, RZ, -R91 ;  /* 0x000000ffff5b8224 */ /* 0x000fe200078e0a5b */
[----:B------:R-:W-:Y:S01]  /*8520*/  ISETP.GT.U32.AND P0, PT, R5, R106, PT ;  /* 0x0000006a0500720c */ /* 0x000fe20003f04070 */
[----:B------:R-:W-:Y:S01]  /*8530*/  @!P3 IMAD.IADD R99, R99, 0x1, -R5 ;  /* 0x000000016363b824 */ /* 0x000fe200078e0a05 */
[C---:B------:R-:W-:Y:S01]  /*8540*/  ISETP.GT.U32.AND P3, PT, R5.reuse, R114, PT ;  /* 0x000000720500720c */ /* 0x040fe20003f64070 */
[----:B------:R-:W-:Y:S02]  /*8550*/  IMAD.MOV R0, RZ, RZ, -R0 ;  /* 0x000000ffff007224 */ /* 0x000fe400078e0a00 */
[C---:B------:R-:W-:Y:S02]  /*8560*/  VIADD R147, R4.reuse, 0x5f ;  /* 0x0000005f04937836 */ /* 0x040fe40000000000 */
[C---:B------:R-:W-:Y:S02]  /*8570*/  IMAD R110, R5.reuse, R11, R110 ;  /* 0x0000000b056e7224 */ /* 0x040fe400078e026e */
[----:B------:R-:W-:Y:S01]  /*8580*/  IMAD R103, R5, R0, R103 ;  /* 0x0000000005677224 */ /* 0x000fe200078e0267 */
[----:B------:R-:W-:Y:S01]  /*8590*/  IABS R0, R147 ;  /* 0x0000009300007213 */ /* 0x000fe20000000000 */
[----:B------:R-:W-:Y:S01]  /*85a0*/  @!P5 IMAD.IADD R95, R95, 0x1, -R5 ;  /* 0x000000015f5fd824 */ /* 0x000fe200078e0a05 */
[C---:B------:R-:W-:Y:S01]  /*85b0*/  ISETP.GT.U32.AND P5, PT, R5.reuse, R110, PT ;  /* 0x0000006e0500720c */ /* 0x040fe20003fa4070 */
[----:B------:R-:W-:Y:S01]  /*85c0*/  VIADD R149, R4, 0x5e ;  /* 0x0000005e04957836 */ /* 0x000fe20000000000 */
[----:B------:R-:W-:Y:S01]  /*85d0*/  ISETP.GT.U32.AND P4, PT, R5, R103, PT ;  /* 0x000000670500720c */ /* 0x000fe20003f84070 */
[----:B------:R-:W-:-:S03]  /*85e0*/  IMAD.HI.U32 R3, R2, R0, RZ ;  /* 0x0000000002037227 */ /* 0x000fc600078e00ff */
[----:B------:R-:W-:Y:S01]  /*85f0*/  IABS R122, R149 ;  /* 0x00000095007a7213 */ /* 0x000fe20000000000 */
[--C-:B------:R-:W-:Y:S02]  /*8600*/  @!P0 IMAD.IADD R106, R106, 0x1, -R5.reuse ;  /* 0x000000016a6a8824 */ /* 0x100fe400078e0a05 */
[----:B------:R-:W-:Y:S02]  /*8610*/  @!P3 IMAD.IADD R114, R114, 0x1, -R5 ;  /* 0x000000017272b824 */ /* 0x000fe400078e0a05 */
[----:B------:R-:W-:Y:S01]  /*8620*/  IMAD.MOV R3, RZ, RZ, -R3 ;  /* 0x000000ffff037224 */ /* 0x000fe200078e0a03 */
[C---:B------:R-:W-:Y:S01]  /*8630*/  ISETP.GT.U32.AND P0, PT, R5.reuse, R106, PT ;  /* 0x0000006a0500720c */ /* 0x040fe20003f04070 */
[----:B------:R-:W-:Y:S01]  /*8640*/  @!P2 IMAD.MOV R99, RZ, RZ, -R99 ;  /* 0x000000ffff63a224 */ /* 0x000fe200078e0a63 */
[C---:B------:R-:W-:Y:S01]  /*8650*/  ISETP.GT.U32.AND P2, PT, R5.reuse, R114, PT ;  /* 0x000000720500720c */ /* 0x040fe20003f44070 */
[----:B------:R-:W-:Y:S02]  /*8660*/  IMAD R118, R5, R3, R0 ;  /* 0x0000000305767224 */ /* 0x000fe400078e0200 */
[----:B------:R-:W-:-:S04]  /*8670*/  IMAD.HI.U32 R3, R2, R122, RZ ;  /* 0x0000007a02037227 */ /* 0x000fc800078e00ff */
[----:B------:R-:W-:Y:S01]  /*8680*/  @!P5 IMAD.IADD R110, R110, 0x1, -R5 ;  /* 0x000000016e6ed824 */ /* 0x000fe200078e0a05 */
[----:B------:R-:W-:Y:S01]  /*8690*/  ISETP.GE.AND P5, PT, R151, RZ, PT ;  /* 0x000000ff9700720c */ /* 0x000fe20003fa6270 */
[----:B------:R-:W-:Y:S02]  /*86a0*/  IMAD.MOV R3, RZ, RZ, -R3 ;  /* 0x000000ffff037224 */ /* 0x000fe400078e0a03 */
[--C-:B------:R-:W-:Y:S01]  /*86b0*/  @!P0 IMAD.IADD R106, R106, 0x1, -R5.reuse ;  /* 0x000000016a6a8824 */ /* 0x100fe200078e0a05 */
[C---:B------:R-:W-:Y:S01]  /*86c0*/  ISETP.GT.U32.AND P3, PT, R5.reuse, R110, PT ;  /* 0x0000006e0500720c */ /* 0x040fe20003f64070 */
[C---:B------:R-:W-:Y:S01]  /*86d0*/  IMAD R122, R5.reuse, R3, R122 ;  /* 0x00000003057a7224 */ /* 0x040fe200078e027a */
[C---:B------:R-:W-:Y:S01]  /*86e0*/  ISETP.GT.U32.AND P0, PT, R5.reuse, R118, PT ;  /* 0x000000760500720c */ /* 0x040fe20003f04070 */
[--C-:B------:R-:W-:Y:S02]  /*86f0*/  @!P2 IMAD.IADD R114, R114, 0x1, -R5.reuse ;  /* 0x000000017272a824 */ /* 0x100fe400078e0a05 */
[----:B------:R-:W-:Y:S01]  /*8700*/  VIADD R151, R4, 0x5d ;  /* 0x0000005d04977836 */ /* 0x000fe20000000000 */
[----:B------:R-:W-:Y:S01]  /*8710*/  ISETP.GT.U32.AND P2, PT, R5, R122, PT ;  /* 0x0000007a0500720c */ /* 0x000fe20003f44070 */
[----:B------:R-:W-:-:S02]  /*8720*/  @!P4 IMAD.IADD R103, R103, 0x1, -R5 ;  /* 0x000000016767c824 */ /* 0x000fc400078e0a05 */
[----:B------:R-:W-:Y:S01]  /*8730*/  @!P6 IMAD.MOV R95, RZ, RZ, -R95 ;  /* 0x000000ffff5fe224 */ /* 0x000fe200078e0a5f */
[----:B------:R-:W-:Y:S01]  /*8740*/  IABS R0, R151 ;  /* 0x0000009700007213 */ /* 0x000fe20000000000 */
[----:B------:R-:W-:Y:S01]  /*8750*/  @!P5 IMAD.MOV R114, RZ, RZ, -R114 ;  /* 0x000000ffff72d224 */ /* 0x000fe200078e0a72 */
[----:B------:R-:W-:Y:S01]  /*8760*/  ISETP.GT.U32.AND P4, PT, R5, R103, PT ;  /* 0x000000670500720c */ /* 0x000fe20003f84070 */
[----:B------:R-:W-:Y:S01]  /*8770*/  @!P3 IMAD.IADD R110, R110, 0x1, -R5 ;  /* 0x000000016e6eb824 */ /* 0x000fe200078e0a05 */
[----:B------:R-:W-:Y:S01]  /*8780*/  ISETP.GE.AND P3, PT, R151, RZ, PT ;  /* 0x000000ff9700720c */ /* 0x000fe20003f66270 */
[----:B------:R-:W-:Y:S01]  /*8790*/  VIADD R151, R4, 0x5c ;  /* 0x0000005c04977836 */ /* 0x000fe20000000000 */
[----:B------:R-:W-:Y:S01]  /*87a0*/  ISETP.GE.AND P6, PT, R143, RZ, PT ;  /* 0x000000ff8f00720c */ /* 0x000fe20003fc6270 */
[----:B------:R-:W-:-:S03]  /*87b0*/  IMAD.HI.U32 R3, R2, R0, RZ ;  /* 0x0000000002037227 */ /* 0x000fc600078e00ff */
[----:B------:R-:W-:Y:S01]  /*87c0*/  IABS R130, R151 ;  /* 0x0000009700827213 */ /* 0x000fe20000000000 */
[--C-:B------:R-:W-:Y:S02]  /*87d0*/  @!P0 IMAD.IADD R118, R118, 0x1, -R5.reuse ;  /* 0x0000000176768824 */ /* 0x100fe400078e0a05 */
[----:B------:R-:W-:Y:S02]  /*87e0*/  @!P2 IMAD.IADD R122, R122, 0x1, -R5 ;  /* 0x000000017a7aa824 */ /* 0x000fe400078e0a05 */
[----:B------:R-:W-:Y:S01]  /*87f0*/  IMAD.MOV R3, RZ, RZ, -R3 ;  /* 0x000000ffff037224 */ /* 0x000fe200078e0a03 */
[----:B------:R-:W-:Y:S01]  /*8800*/  ISETP.GT.U32.AND P0, PT, R5, R118, PT ;  /* 0x000000760500720c */ /* 0x000fe20003f04070 */
[----:B------:R-:W-:Y:S01]  /*8810*/  @!P4 IMAD.IADD R103, R103, 0x1, -R5 ;  /* 0x000000016767c824 */ /* 0x000fe200078e0a05 */
[C---:B------:R-:W-:Y:S01]  /*8820*/  ISETP.GT.U32.AND P2, PT, R5.reuse, R122, PT ;  /* 0x0000007a0500720c */ /* 0x040fe20003f44070 */
[----:B------:R-:W-:Y:S01]  /*8830*/  IMAD R126, R5, R3, R0 ;  /* 0x00000003057e7224 */ /* 0x000fe200078e0200 */
[----:B------:R-:W-:Y:S01]  /*8840*/  ISETP.GE.AND P4, PT, R145, RZ, PT ;  /* 0x000000ff9100720c */ /* 0x000fe20003f86270 */
[----:B------:R-:W-:-:S04]  /*8850*/  IMAD.HI.U32 R0, R2, R130, RZ ;  /* 0x0000008202007227 */ /* 0x000fc800078e00ff */
[----:B------:R-:W-:Y:S02]  /*8860*/  IMAD.MOV R0, RZ, RZ, -R0 ;  /* 0x000000ffff007224 */ /* 0x000fe400078e0a00 */
[----:B------:R-:W-:Y:S01]  /*8870*/  @!P1 IMAD.MOV R103, RZ, RZ, -R103 ;  /* 0x000000ffff679224 */ /* 0x000fe200078e0a67 */
[----:B------:R-:W-:Y:S01]  /*8880*/  ISETP.GE.AND P1, PT, R147, RZ, PT ;  /* 0x000000ff9300720c */ /* 0x000fe20003f26270 */
[C---:B------:R-:W-:Y:S02]  /*8890*/  IMAD R130, R5.reuse, R0, R130 ;  /* 0x0000000005827224 */ /* 0x040fe400078e0282 */
[--C-:B------:R-:W-:Y:S01]  /*88a0*/  @!P0 IMAD.IADD R118, R118, 0x1, -R5.reuse ;  /* 0x0000000176768824 */ /* 0x100fe200078e0a05 */
[C---:B------:R-:W-:Y:S01]  /*88b0*/  ISETP.GT.U32.AND P0, PT, R5.reuse, R126, PT ;  /* 0x0000007e0500720c */ /* 0x040fe20003f04070 */
[----:B------:R-:W-:Y:S01]  /*88c0*/  @!P2 IMAD.IADD R122, R122, 0x1, -R5 ;  /* 0x000000017a7aa824 */ /* 0x000fe200078e0a05 */
[----:B------:R-:W-:Y:S01]  /*88d0*/  ISETP.GT.U32.AND P2, PT, R5, R130, PT ;  /* 0x000000820500720c */ /* 0x000fe20003f44070 */
[----:B------:R-:W-:-:S02]  /*88e0*/  VIADD R147, R4, 0x59 ;  /* 0x0000005904937836 */ /* 0x000fc40000000000 */
[----:B------:R-:W-:Y:S01]  /*88f0*/  @!P4 IMAD.MOV R110, RZ, RZ, -R110 ;  /* 0x000000ffff6ec224 */ /* 0x000fe200078e0a6e */
[----:B------:R-:W-:Y:S01]  /*8900*/  ISETP.GE.AND P4, PT, R151, RZ, PT ;  /* 0x000000ff9700720c */ /* 0x000fe20003f86270 */
[----:B------:R-:W-:Y:S01]  /*8910*/  @!P6 IMAD.MOV R106, RZ, RZ, -R106 ;  /* 0x000000ffff6ae224 */ /* 0x000fe200078e0a6a */
[----:B------:R-:W-:Y:S01]  /*8920*/  IABS R141, R147 ;  /* 0x00000093008d7213 */ /* 0x000fe20000000000 */
[C---:B------:R-:W-:Y:S01]  /*8930*/  VIADD R151, R4.reuse, 0x5b ;  /* 0x0000005b04977836 */ /* 0x040fe20000000000 */
[----:B------:R-:W-:Y:S01]  /*8940*/  ISETP.GE.AND P6, PT, R149, RZ, PT ;  /* 0x000000ff9500720c */ /* 0x000fe20003fc6270 */
[----:B------:R-:W-:Y:S02]  /*8950*/  VIADD R143, R4, 0x58 ;  /* 0x00000058048f7836 */ /* 0x000fe40000000000 */
[----:B------:R-:W-:Y:S01]  /*8960*/  IMAD.HI.U32 R3, R2, R141, RZ ;  /* 0x0000008d02037227 */ /* 0x000fe200078e00ff */
[----:B------:R-:W-:Y:S02]  /*8970*/  IABS R134, R151 ;  /* 0x0000009700867213 */ /* 0x000fe40000000000 */
[----:B------:R-:W-:Y:S01]  /*8980*/  IABS R145, R143 ;  /* 0x0000008f00917213 */ /* 0x000fe20000000000 */
[--C-:B------:R-:W-:Y:S01]  /*8990*/  @!P0 IMAD.IADD R126, R126, 0x1, -R5.reuse ;  /* 0x000000017e7e8824 */ /* 0x100fe200078e0a05 */
[----:B------:R-:W-:Y:S01]  /*89a0*/  ISETP.GE.AND P5, PT, R151, RZ, PT ;  /* 0x000000ff9700720c */ /* 0x000fe20003fa6270 */
[----:B------:R-:W-:-:S02]  /*89b0*/  @!P2 IMAD.IADD R130, R130, 0x1, -R5 ;  /* 0x000000018282a824 */ /* 0x000fc400078e0a05 */
[----:B------:R-:W-:Y:S01]  /*89c0*/  IMAD.MOV R3, RZ, RZ, -R3 ;  /* 0x000000ffff037224 */ /* 0x000fe200078e0a03 */
[C---:B------:R-:W-:Y:S01]  /*89d0*/  ISETP.GT.U32.AND P0, PT, R5.reuse, R126, PT ;  /* 0x0000007e0500720c */ /* 0x040fe20003f04070 */
[----:B------:R-:W-:Y:S01]  /*89e0*/  IMAD.HI.U32 R11, R2, R134, RZ ;  /* 0x00000086020b7227 */ /* 0x000fe200078e00ff */
[----:B------:R-:W-:-:S03]  /*89f0*/  ISETP.GT.U32.AND P2, PT, R5, R130, PT ;  /* 0x000000820500720c */ /* 0x000fc60003f44070 */
[----:B------:R-:W-:-:S04]  /*8a00*/  IMAD.HI.U32 R0, R2, R145, RZ ;  /* 0x0000009102007227 */ /* 0x000fc800078e00ff */
[----:B------:R-:W-:Y:S02]  /*8a10*/  IMAD R141, R5, R3, R141 ;  /* 0x00000003058d7224 */ /* 0x000fe400078e028d */
[----:B------:R-:W-:-:S04]  /*8a20*/  IMAD.HI.U32 R9, R2, R137, RZ ;  /* 0x0000008902097227 */ /* 0x000fc800078e00ff */
[----:B------:R-:W-:Y:S02]  /*8a30*/  IMAD.MOV R11, RZ, RZ, -R11 ;  /* 0x000000ffff0b7224 */ /* 0x000fe400078e0a0b */
[----:B------:R-:W-:Y:S02]  /*8a40*/  IMAD.MOV R0, RZ, RZ, -R0 ;  /* 0x000000ffff007224 */ /* 0x000fe400078e0a00 */
[----:B------:R-:W-:Y:S01]  /*8a50*/  @!P6 IMAD.MOV R122, RZ, RZ, -R122 ;  /* 0x000000ffff7ae224 */ /* 0x000fe200078e0a7a */
[C---:B------:R-:W-:Y:S01]  /*8a60*/  ISETP.GT.U32.AND P6, PT, R5.reuse, R141, PT ;  /* 0x0000008d0500720c */ /* 0x040fe20003fc4070 */
[----:B------:R-:W-:Y:S02]  /*8a70*/  VIADD R151, R4, 0x57 ;  /* 0x0000005704977836 */ /* 0x000fe40000000000 */
[----:B------:R-:W-:Y:S02]  /*8a80*/  IMAD.MOV R9, RZ, RZ, -R9 ;  /* 0x000000ffff097224 */ /* 0x000fe400078e0a09 */
[C---:B------:R-:W-:Y:S01]  /*8a90*/  IMAD R134, R5.reuse, R11, R134 ;  /* 0x0000000b05867224 */ /* 0x040fe200078e0286 */
[----:B------:R-:W-:Y:S01]  /*8aa0*/  IABS R149, R151 ;  /* 0x0000009700957213 */ /* 0x000fe20000000000 */
[----:B------:R-:W-:-:S02]  /*8ab0*/  IMAD R145, R5, R0, R145 ;  /* 0x0000000005917224 */ /* 0x000fc400078e0291 */
[C---:B------:R-:W-:Y:S02]  /*8ac0*/  IMAD R137, R5.reuse, R9, R137 ;  /* 0x0000000905897224 */ /* 0x040fe400078e0289 */
[--C-:B------:R-:W-:Y:S01]  /*8ad0*/  @!P0 IMAD.IADD R126, R126, 0x1, -R5.reuse ;  /* 0x000000017e7e8824 */ /* 0x100fe200078e0a05 */
[C---:B------:R-:W-:Y:S01]  /*8ae0*/  ISETP.GT.U32.AND P0, PT, R5.reuse, R134, PT ;  /* 0x000000860500720c */ /* 0x040fe20003f04070 */
[----:B------:R-:W-:Y:S01]  /*8af0*/  @!P2 IMAD.IADD R130, R130, 0x1, -R5 ;  /* 0x000000018282a824 */ /* 0x000fe200078e0a05 */
[----:B------:R-:W-:Y:S01]  /*8b00*/  ISETP.GT.U32.AND P2, PT, R5, R145, PT ;  /* 0x000000910500720c */ /* 0x000fe20003f44070 */
[----:B------:R-:W-:-:S04]  /*8b10*/  IMAD.HI.U32 R0, R2, R149, RZ ;  /* 0x0000009502007227 */ /* 0x000fc800078e00ff */
[----:B------:R-:W-:Y:S01]  /*8b20*/  @!P1 IMAD.MOV R118, RZ, RZ, -R118 ;  /* 0x000000ffff769224 */ /* 0x000fe200078e0a76 */
[----:B------:R-:W-:Y:S01]  /*8b30*/  ISETP.GT.U32.AND P1, PT, R5, R137, PT ;  /* 0x000000890500720c */ /* 0x000fe20003f24070 */
[----:B------:R-:W-:Y:S02]  /*8b40*/  @!P6 IMAD.IADD R141, R141, 0x1, -R5 ;  /* 0x000000018d8de824 */ /* 0x000fe400078e0a05 */
[----:B------:R-:W-:Y:S02]  /*8b50*/  IMAD.MOV R0, RZ, RZ, -R0 ;  /* 0x000000ffff007224 */ /* 0x000fe400078e0a00 */
[----:B------:R-:W-:Y:S01]  /*8b60*/  @!P4 IMAD.MOV R130, RZ, RZ, -R130 ;  /* 0x000000ffff82c224 */ /* 0x000fe200078e0a82 */
[C---:B------:R-:W-:Y:S01]  /*8b70*/  ISETP.GT.U32.AND P4, PT, R5.reuse, R141, PT ;  /* 0x0000008d0500720c */ /* 0x040fe20003f84070 */
[----:B------:R-:W-:Y:S02]  /*8b80*/  IMAD R149, R5, R0, R149 ;  /* 0x0000000005957224 */ /* 0x000fe400078e0295 */
[----:B------:R-:W-:-:S04]  /*8b90*/  IMAD.HI.U32 R0, R2, R153, RZ ;  /* 0x0000009902007227 */ /* 0x000fc800078e00ff */
[--C-:B------:R-:W-:Y:S01]  /*8ba0*/  @!P0 IMAD.IADD R134, R134, 0x1, -R5.reuse ;  /* 0x0000000186868824 */ /* 0x100fe200078e0a05 */
[----:B------:R-:W-:Y:S01]  /*8bb0*/  ISETP.GE.AND P0, PT, R147, RZ, PT ;  /* 0x000000ff9300720c */ /* 0x000fe20003f06270 */
[--C-:B------:R-:W-:Y:S02]  /*8bc0*/  @!P2 IMAD.IADD R145, R145, 0x1, -R5.reuse ;  /* 0x000000019191a824 */ /* 0x100fe400078e0a05 */
[----:B------:R-:W-:Y:S02]  /*8bd0*/  IMAD.MOV R0, RZ, RZ, -R0 ;  /* 0x000000ffff007224 */ /* 0x000fe400078e0a00 */
[----:B------:R-:W-:Y:S01]  /*8be0*/  @!P1 IMAD.IADD R137, R137, 0x1, -R5 ;  /* 0x0000000189899824 */ /* 0x000fe200078e0a05 */
[C---:B------:R-:W-:Y:S01]  /*8bf0*/  ISETP.GT.U32.AND P1, PT, R5.reuse, R134, PT ;  /* 0x000000860500720c */ /* 0x040fe20003f24070 */
[C---:B------:R-:W-:Y:S01]  /*8c00*/  IMAD R153, R5.reuse, R0, R153 ;  /* 0x0000000005997224 */ /* 0x040fe200078e0299 */
[----:B------:R-:W-:Y:S01]  /*8c10*/  ISETP.GT.U32.AND P2, PT, R5, R145, PT ;  /* 0x000000910500720c */ /* 0x000fe20003f44070 */
[----:B------:R-:W-:Y:S01]  /*8c20*/  @!P4 IMAD.IADD R141, R141, 0x1, -R5 ;  /* 0x000000018d8dc824 */ /* 0x000fe200078e0a05 */
[C---:B------:R-:W-:Y:S01]  /*8c30*/  ISETP.GT.U32.AND P6, PT, R5.reuse, R137, PT ;  /* 0x000000890500720c */ /* 0x040fe20003fc4070 */
[C---:B------:R-:W-:Y:S01]  /*8c40*/  VIADD R147, R4.reuse, 0x54 ;  /* 0x0000005404937836 */ /* 0x040fe20000000000 */
[----:B------:R-:W-:Y:S01]  /*8c50*/  ISETP.GT.U32.AND P4, PT, R5, R153, PT ;  /* 0x000000990500720c */ /* 0x000fe20003f84070 */
[----:B------:R-:W-:Y:S01]  /*8c60*/  @!P3 IMAD.MOV R126, RZ, RZ, -R126 ;  /* 0x000000ffff7eb224 */ /* 0x000fe200078e0a7e */
[----:B------:R-:W-:Y:S01]  /*8c70*/  ISETP.GE.AND P3, PT, R139, RZ, PT ;  /* 0x000000ff8b00720c */ /* 0x000fe20003f66270 */
[----:B------:R-:W-:Y:S01]  /*8c80*/  VIADD R139, R4, 0x55 ;  /* 0x00000055048b7836 */ /* 0x000fe20000000000 */
[----:B------:R-:W-:Y:S01]  /*8c90*/  IABS R161, R147 ;  /* 0x0000009300a17213 */ /* 0x000fe20000000000 */
[----:B------:R-:W-:-:S02]  /*8ca0*/  @!P0 IMAD.MOV R141, RZ, RZ, -R141 ;  /* 0x000000ffff8d8224 */ /* 0x000fc400078e0a8d */
[--C-:B------:R-:W-:Y:S01]  /*8cb0*/  @!P1 IMAD.IADD R134, R134, 0x1, -R5.reuse ;  /* 0x0000000186869824 */ /* 0x100fe200078e0a05 */
[----:B------:R-:W-:Y:S01]  /*8cc0*/  ISETP.GT.U32.AND P1, PT, R5, R149, PT ;  /* 0x000000950500720c */ /* 0x000fe20003f24070 */
[----:B------:R-:W-:Y:S01]  /*8cd0*/  @!P2 IMAD.IADD R145, R145, 0x1, -R5 ;  /* 0x000000019191a824 */ /* 0x000fe200078e0a05 */
[----:B------:R-:W-:Y:S01]  /*8ce0*/  ISETP.GE.AND P2, PT, R151, RZ, PT ;  /* 0x000000ff9700720c */ /* 0x000fe20003f46270 */
[----:B------:R-:W-:Y:S01]  /*8cf0*/  VIADD R151, R4, 0x53 ;  /* 0x0000005304977836 */ /* 0x000fe20000000000 */
[----:B------:R-:W-:Y:S01]  /*8d00*/  IABS R157, R139 ;  /* 0x0000008b009d7213 */ /* 0x000fe20000000000 */
[----:B------:R-:W-:-:S03]  /*8d10*/  IMAD.HI.U32 R0, R2, R161, RZ ;  /* 0x000000a102007227 */ /* 0x000fc600078e00ff */
[----:B------:R-:W-:Y:S01]  /*8d20*/  IABS R165, R151 ;  /* 0x0000009700a57213 */ /* 0x000fe20000000000 */
[----:B------:R-:W-:Y:S02]  /*8d30*/  @!P4 IMAD.IADD R153, R153, 0x1, -R5 ;  /* 0x000000019999c824 */ /* 0x000fe400078e0a05 */
[----:B------:R-:W-:Y:S02]  /*8d40*/  IMAD.MOV R0, RZ, RZ, -R0 ;  /* 0x000000ffff007224 */ /* 0x000fe400078e0a00 */
[----:B------:R-:W-:Y:S01]  /*8d50*/  @!P5 IMAD.MOV R134, RZ, RZ, -R134 ;  /* 0x000000ffff86d224 */ /* 0x000fe200078e0a86 */
[C---:B------:R-:W-:Y:S01]  /*8d60*/  ISETP.GT.U32.AND P5, PT, R5.reuse, R153, PT ;  /* 0x000000990500720c */ /* 0x040fe20003fa4070 */
[----:B------:R-:W-:Y:S02]  /*8d70*/  IMAD R161, R5, R0, R161 ;  /* 0x0000000005a17224 */ /* 0x000fe400078e02a1 */
[----:B------:R-:W-:-:S03]  /*8d80*/  IMAD.HI.U32 R0, R2, R165, RZ ;  /* 0x000000a502007227 */ /* 0x000fc600078e00ff */
[----:B------:R-:W-:Y:S01]  /*8d90*/  ISETP.GT.U32.AND P0, PT, R5, R161, PT ;  /* 0x000000a10500720c */ /* 0x000fe20003f04070 */
[----:B------:R-:W-:Y:S01]  /*8da0*/  @!P1 IMAD.IADD R149, R149, 0x1, -R5 ;  /* 0x0000000195959824 */ /* 0x000fe200078e0a05 */
[----:B------:R-:W-:Y:S01]  /*8db0*/  ISETP.GE.AND P1, PT, R132, RZ, PT ;  /* 0x000000ff8400720c */ /* 0x000fe20003f26270 */
[----:B------:R-:W-:-:S03]  /*8dc0*/  IMAD.HI.U32 R3, R2, R157, RZ ;  /* 0x0000009d02037227 */ /* 0x000fc600078e00ff */
[C---:B------:R-:W-:Y:S01]  /*8dd0*/  ISETP.GT.U32.AND P4, PT, R5.reuse, R149, PT ;  /* 0x000000950500720c */ /* 0x040fe20003f84070 */
[----:B------:R-:W-:Y:S02]  /*8de0*/  IMAD.MOV R0, RZ, RZ, -R0 ;  /* 0x000000ffff007224 */ /* 0x000fe400078e0a00 */
[----:B------:R-:W-:Y:S02]  /*8df0*/  IMAD.MOV R3, RZ, RZ, -R3 ;  /* 0x000000ffff037224 */ /* 0x000fe400078e0a03 */
[----:B------:R-:W-:Y:S02]  /*8e00*/  IMAD R165, R5, R0, R165 ;  /* 0x0000000005a57224 */ /* 0x000fe400078e02a5 */
[----:B------:R-:W-:Y:S01]  /*8e10*/  @!P6 IMAD.IADD R137, R137, 0x1, -R5 ;  /* 0x000000018989e824 */ /* 0x000fe200078e0a05 */
[----:B------:R-:W-:Y:S01]  /*8e20*/  ISETP.GE.AND P6, PT, R143, RZ, PT ;  /* 0x000000ff8f00720c */ /* 0x000fe20003fc6270 */
[----:B------:R-:W-:Y:S02]  /*8e30*/  IMAD R157, R5, R3, R157 ;  /* 0x00000003059d7224 */ /* 0x000fe400078e029d */
[----:B------:R-:W-:Y:S01]  /*8e40*/  @!P5 IMAD.IADD R153, R153, 0x1, -R5 ;  /* 0x000000019999d824 */ /* 0x000fe200078e0a05 */
[----:B------:R-:W-:Y:S01]  /*8e50*/  ISETP.GT.U32.AND P5, PT, R5, R165, PT ;  /* 0x000000a50500720c */ /* 0x000fe20003fa4070 */
[----:B------:R-:W-:-:S02]  /*8e60*/  VIADD R143, R4, 0x52 ;  /* 0x00000052048f7836 */ /* 0x000fc40000000000 */
[----:B------:R-:W-:Y:S01]  /*8e70*/  @!P3 IMAD.MOV R137, RZ, RZ, -R137 ;  /* 0x000000ffff89b224 */ /* 0x000fe200078e0a89 */
[----:B------:R-:W-:Y:S01]  /*8e80*/  ISETP.GT.U32.AND P3, PT, R5, R157, PT ;  /* 0x0000009d0500720c */ /* 0x000fe20003f64070 */
[--C-:B------:R-:W-:Y:S01]  /*8e90*/  @!P4 IMAD.IADD R149, R149, 0x1, -R5.reuse ;  /* 0x000000019595c824 */ /* 0x100fe200078e0a05 */
[----:B------:R-:W-:Y:S01]  /*8ea0*/  IABS R168, R143 ;  /* 0x0000008f00a87213 */ /* 0x000fe20000000000 */
[----:B------:R-:W-:Y:S01]  /*8eb0*/  @!P0 IMAD.IADD R161, R161, 0x1, -R5 ;  /* 0x00000001a1a18824 */ /* 0x000fe200078e0a05 */
[----:B------:R-:W-:Y:S01]  /*8ec0*/  ISETP.GE.AND P4, PT, R147, RZ, PT ;  /* 0x000000ff9300720c */ /* 0x000fe20003f86270 */
[----:B------:R-:W-:Y:S02]  /*8ed0*/  VIADD R147, R4, 0x51 ;  /* 0x0000005104937836 */ /* 0x000fe40000000000 */
[----:B------:R-:W-:-:S03]  /*8ee0*/  IMAD.HI.U32 R0, R2, R168, RZ ;  /* 0x000000a802007227 */ /* 0x000fc600078e00ff */
[----:B------:R-:W-:Y:S01]  /*8ef0*/  IABS R172, R147 ;  /* 0x0000009300ac7213 */ /* 0x000fe20000000000 */
[--C-:B------:R-:W-:Y:S02]  /*8f00*/  @!P5 IMAD.IADD R165, R165, 0x1, -R5.reuse ;  /* 0x00000001a5a5d824 */ /* 0x100fe400078e0a05 */
[----:B------:R-:W-:Y:S02]  /*8f10*/  IMAD.MOV R0, RZ, RZ, -R0 ;  /* 0x000000ffff007224 */ /* 0x000fe400078e0a00 */
[----:B------:R-:W-:Y:S01]  /*8f20*/  @!P3 IMAD.IADD R157, R157, 0x1, -R5 ;  /* 0x000000019d9db824 */ /* 0x000fe200078e0a05 */
[----:B------:R-:W-:Y:S01]  /*8f30*/  ISETP.GE.AND P3, PT, R151, RZ, PT ;  /* 0x000000ff9700720c */ /* 0x000fe20003f66270 */
[C---:B------:R-:W-:Y:S01]  /*8f40*/  IMAD R168, R5.reuse, R0, R168 ;  /* 0x0000000005a87224 */ /* 0x040fe200078e02a8 */
[C---:B------:R-:W-:Y:S01]  /*8f50*/  ISETP.GT.U32.AND P5, PT, R5.reuse, R165, PT ;  /* 0x000000a50500720c */ /* 0x040fe20003fa4070 */
[----:B------:R-:W-:Y:S01]  /*8f60*/  VIADD R151, R4, 0x50 ;  /* 0x0000005004977836 */ /* 0x000fe20000000000 */
[----:B------:R-:W-:Y:S01]  /*8f70*/  ISETP.GT.U32.AND P0, PT, R5, R157, PT ;  /* 0x0000009d0500720c */ /* 0x000fe20003f04070 */
[----:B------:R-:W-:-:S03]  /*8f80*/  IMAD.HI.U32 R0, R2, R172, RZ ;  /* 0x000000ac02007227 */ /* 0x000fc600078e00ff */
[----:B------:R-:W-:Y:S01]  /*8f90*/  IABS R176, R151 ;  /* 0x0000009700b07213 */ /* 0x000fe20000000000 */
[----:B------:R-:W-:Y:S01]  /*8fa0*/  @!P2 IMAD.MOV R149, RZ, RZ, -R149 ;  /* 0x000000ffff95a224 */ /* 0x000fe200078e0a95 */
[----:B------:R-:W-:Y:S01]  /*8fb0*/  ISETP.GT.U32.AND P2, PT, R5, R161, PT ;  /* 0x000000a10500720c */ /* 0x000fe20003f44070 */
[----:B------:R-:W-:Y:S02]  /*8fc0*/  IMAD.MOV R3, RZ, RZ, -R0 ;  /* 0x000000ffff037224 */ /* 0x000fe400078e0a00 */
[----:B------:R-:W-:-:S04]  /*8fd0*/  IMAD.HI.U32 R0, R2, R176, RZ ;  /* 0x000000b002007227 */ /* 0x000fc800078e00ff */
[----:B------:R-:W-:Y:S02]  /*8fe0*/  IMAD R172, R5, R3, R172 ;  /* 0x0000000305ac7224 */ /* 0x000fe400078e02ac */
[--C-:B------:R-:W-:Y:S02]  /*8ff0*/  @!P5 IMAD.IADD R165, R165, 0x1, -R5.reuse ;  /* 0x00000001a5a5d824 */ /* 0x100fe400078e0a05 */
[----:B------:R-:W-:Y:S01]  /*9000*/  IMAD.MOV R0, RZ, RZ, -R0 ;  /* 0x000000ffff007224 */ /* 0x000fe200078e0a00 */
[----:B------:R-:W-:Y:S01]  /*9010*/  ISETP.GT.U32.AND P5, PT, R5, R172, PT ;  /* 0x000000ac0500720c */ /* 0x000fe20003fa4070 */
[----:B------:R-:W-:Y:S01]  /*9020*/  @!P2 IMAD.IADD R161, R161, 0x1, -R5 ;  /* 0x00000001a1a1a824 */ /* 0x000fe200078e0a05 */
[----:B------:R-:W-:Y:S01]  /*9030*/  ISETP.GE.AND P2, PT, R147, RZ, PT ;  /* 0x000000ff9300720c */ /* 0x000fe20003f46270 */
[C---:B------:R-:W-:Y:S02]  /*9040*/  IMAD R176, R5.reuse, R0, R176 ;  /* 0x0000000005b07224 */ /* 0x040fe400078e02b0 */
[----:B------:R-:W-:Y:S01]  /*9050*/  @!P1 IMAD.MOV R153, RZ, RZ, -R153 ;  /* 0x000000ffff999224 */ /* 0x000fe200078e0a99 */
[----:B------:R-:W-:Y:S01]  /*9060*/  ISETP.GT.U32.AND P1, PT, R5, R168, PT ;  /* 0x000000a80500720c */ /* 0x000fe20003f24070 */
[----:B------:R-:W-:Y:S01]  /*9070*/  @!P0 IMAD.IADD R157, R157, 0x1, -R5 ;  /* 0x000000019d9d8824 */ /* 0x000fe200078e0a05 */
[----:B------:R-:W-:Y:S01]  /*9080*/  ISETP.GE.AND P0, PT, R143, RZ, PT ;  /* 0x000000ff8f00720c */ /* 0x000fe20003f06270 */
[----:B------:R-:W-:-:S02]  /*9090*/  VIADD R143, R4, 0x4f ;  /* 0x0000004f048f7836 */ /* 0x000fc40000000000 */
[----:B------:R-:W-:Y:S01]  /*90a0*/  @!P4 IMAD.MOV R161, RZ, RZ, -R161 ;  /* 0x000000ffffa1c224 */ /* 0x000fe200078e0aa1 */
[C---:B------:R-:W-:Y:S01]  /*90b0*/  ISETP.GT.U32.AND P4, PT, R5.reuse, R176, PT ;  /* 0x000000b00500720c */ /* 0x040fe20003f84070 */
[----:B------:R-:W-:Y:S01]  /*90c0*/  @!P5 IMAD.IADD R172, R172, 0x1, -R5 ;  /* 0x00000001acacd824 */ /* 0x000fe200078e0a05 */
[----:B------:R-:W-:Y:S01]  /*90d0*/  IABS R3, R143 ;  /* 0x0000008f00037213 */ /* 0x000fe20000000000 */
[----:B------:R-:W-:Y:S02]  /*90e0*/  VIADD R147, R4, 0x4e ;  /* 0x0000004e04937836 */ /* 0x000fe40000000000 */
[----:B------:R-:W-:Y:S01]  /*90f0*/  @!P6 IMAD.MOV R145, RZ, RZ, -R145 ;  /* 0x000000ffff91e224 */ /* 0x000fe200078e0a91 */
[----:B------:R-:W-:Y:S01]  /*9100*/  ISETP.GT.U32.AND P5, PT, R5, R172, PT ;  /* 0x000000ac0500720c */ /* 0x000fe20003fa4070 */
[----:B------:R-:W-:Y:S01]  /*9110*/  IMAD.HI.U32 R0, R2, R3, RZ ;  /* 0x0000000302007227 */ /* 0x000fe200078e00ff */
[----:B------:R-:W-:Y:S02]  /*9120*/  IABS R184, R147 ;  /* 0x0000009300b87213 */ /* 0x000fe40000000000 */
[----:B------:R-:W-:Y:S01]  /*9130*/  ISETP.GE.AND P6, PT, R139, RZ, PT ;  /* 0x000000ff8b00720c */ /* 0x000fe20003fc6270 */
[----:B------:R-:W-:Y:S01]  /*9140*/  @!P1 IMAD.IADD R168, R168, 0x1, -R5 ;  /* 0x00000001a8a89824 */ /* 0x000fe200078e0a05 */
[----:B------:R-:W-:Y:S01]  /*9150*/  ISETP.GE.AND P1, PT, R151, RZ, PT ;  /* 0x000000ff9700720c */ /* 0x000fe20003f26270 */
[----:B------:R-:W-:-:S02]  /*9160*/  VIADD R151, R4, 0x4d ;  /* 0x0000004d04977836 */ /* 0x000fc40000000000 */
[----:B------:R-:W-:Y:S02]  /*9170*/  IMAD.MOV R0, RZ, RZ, -R0 ;  /* 0x000000ffff007224 */ /* 0x000fe400078e0a00 */
[----:B------:R-:W-:Y:S01]  /*9180*/  @!P4 IMAD.IADD R176, R176, 0x1, -R5 ;  /* 0x00000001b0b0c824 */ /* 0x000fe200078e0a05 */
[----:B------:R-:W-:Y:S01]  /*9190*/  IABS R188, R151 ;  /* 0x0000009700bc7213 */ /* 0x000fe20000000000 */
[C---:B------:R-:W-:Y:S02]  /*91a0*/  IMAD R180, R5.reuse, R0, R3 ;  /* 0x0000000005b47224 */ /* 0x040fe400078e0203 */
[----:B------:R-:W-:Y:S01]  /*91b0*/  IMAD.HI.U32 R3, R2, R184, RZ ;  /* 0x000000b802037227 */ /* 0x000fe200078e00ff */
[----:B------:R-:W-:-:S03]  /*91c0*/  ISETP.GT.U32.AND P4, PT, R5, R176, PT ;  /* 0x000000b00500720c */ /* 0x000fc60003f84070 */
[----:B------:R-:W-:Y:S01]  /*91d0*/  @!P5 IMAD.IADD R172, R172, 0x1, -R5 ;  /* 0x00000001acacd824 */ /* 0x000fe200078e0a05 */
[----:B------:R-:W-:Y:S01]  /*91e0*/  ISETP.GT.U32.AND P5, PT, R5, R180, PT ;  /* 0x000000b40500720c */ /* 0x000fe20003fa4070 */
[----:B------:R-:W-:-:S04]  /*91f0*/  IMAD.HI.U32 R0, R2, R188, RZ ;  /* 0x000000bc02007227 */ /* 0x000fc800078e00ff */
[----:B------:R-:W-:Y:S02]  /*9200*/  IMAD.MOV R3, RZ, RZ, -R3 ;  /* 0x000000ffff037224 */ /* 0x000fe400078e0a03 */
[----:B------:R-:W-:Y:S02]  /*9210*/  IMAD.MOV R0, RZ, RZ, -R0 ;  /* 0x000000ffff007224 */ /* 0x000fe400078e0a00 */
[C---:B------:R-:W-:Y:S02]  /*9220*/  IMAD R184, R5.reuse, R3, R184 ;  /* 0x0000000305b87224 */ /* 0x040fe400078e02b8 */
[C---:B------:R-:W-:Y:S02]  /*9230*/  IMAD R188, R5.reuse, R0, R188 ;  /* 0x0000000005bc7224 */ /* 0x040fe400078e02bc */
[--C-:B------:R-:W-:Y:S01]  /*9240*/  @!P4 IMAD.IADD R176, R176, 0x1, -R5.reuse ;  /* 0x00000001b0b0c824 */ /* 0x100fe200078e0a05 */
[C---:B------:R-:W-:Y:S01]  /*9250*/  ISETP.GT.U32.AND P4, PT, R5.reuse, R184, PT ;  /* 0x000000b80500720c */ /* 0x040fe20003f84070 */
[----:B------:R-:W-:Y:S01]  /*9260*/  @!P5 IMAD.IADD R180, R180, 0x1, -R5 ;  /* 0x00000001b4b4d824 */ /* 0x000fe200078e0a05 */
[----:B------:R-:W-:Y:S01]  /*9270*/  ISETP.GT.U32.AND P5, PT, R5, R188, PT ;  /* 0x000000bc0500720c */ /* 0x000fe20003fa4070 */
[----:B------:R-:W-:Y:S01]  /*9280*/  @!P3 IMAD.MOV R165, RZ, RZ, -R165 ;  /* 0x000000ffffa5b224 */ /* 0x000fe200078e0aa5 */
[----:B------:R-:W-:Y:S01]  /*9290*/  ISETP.GE.AND P3, PT, R143, RZ, PT ;  /* 0x000000ff8f00720c */ /* 0x000fe20003f66270 */
[----:B------:R-:W-:-:S02]  /*92a0*/  VIADD R143, R4, 0x4a ;  /* 0x0000004a048f7836 */ /* 0x000fc40000000000 */
[----:B------:R-:W-:Y:S01]  /*92b0*/  @!P6 IMAD.MOV R157, RZ, RZ, -R157 ;  /* 0x000000ffff9de224 */ /* 0x000fe200078e0a9d */
[----:B------:R-:W-:Y:S01]  /*92c0*/  ISETP.GT.U32.AND P6, PT, R5, R168, PT ;  /* 0x000000a80500720c */ /* 0x000fe20003fc4070 */
[----:B------:R-:W-:Y:S01]  /*92d0*/  VIADD R132, R4, 0x4b ;  /* 0x0000004b04847836 */ /* 0x000fe20000000000 */
[----:B------:R-:W-:Y:S01]  /*92e0*/  IABS R200, R143 ;  /* 0x0000008f00c87213 */ /* 0x000fe20000000000 */
[----:B------:R-:W-:-:S03]  /*92f0*/  IMAD.HI.U32 R9, R2, R192, RZ ;  /* 0x000000c002097227 */ /* 0x000fc600078e00ff */
[----:B------:R-:W-:Y:S01]  /*9300*/  IABS R196, R132 ;  /* 0x0000008400c47213 */ /* 0x000fe20000000000 */
[--C-:B------:R-:W-:Y:S01]  /*9310*/  @!P4 IMAD.IADD R184, R184, 0x1, -R5.reuse ;  /* 0x00000001b8b8c824 */ /* 0x100fe200078e0a05 */
[C---:B------:R-:W-:Y:S01]  /*9320*/  ISETP.GT.U32.AND P4, PT, R5.reuse, R180, PT ;  /* 0x000000b40500720c */ /* 0x040fe20003f84070 */
[----:B------:R-:W-:Y:S02]  /*9330*/  @!P5 IMAD.IADD R188, R188, 0x1, -R5 ;  /* 0x00000001bcbcd824 */ /* 0x000fe400078e0a05 */
[----:B------:R-:W-:Y:S01]  /*9340*/  IMAD.HI.U32 R0, R2, R200, RZ ;  /* 0x000000c802007227 */ /* 0x000fe200078e00ff */
[----:B------:R-:W-:-:S03]  /*9350*/  ISETP.GT.U32.AND P5, PT, R5, R184, PT ;  /* 0x000000b80500720c */ /* 0x000fc60003fa4070 */
[----:B------:R-:W-:Y:S02]  /*9360*/  IMAD.MOV R0, RZ, RZ, -R0 ;  /* 0x000000ffff007224 */ /* 0x000fe400078e0a00 */
[----:B------:R-:W-:Y:S01]  /*9370*/  @!P6 IMAD.IADD R168, R168, 0x1, -R5 ;  /* 0x00000001a8a8e824 */ /* 0x000fe200078e0a05 */
[----:B------:R-:W-:Y:S01]  /*9380*/  ISETP.GE.AND P6, PT, R147, RZ, PT ;  /* 0x000000ff9300720c */ /* 0x000fe20003fc6270 */
[C---:B------:R-:W-:Y:S02]  /*9390*/  IMAD R200, R5.reuse, R0, R200 ;  /* 0x0000000005c87224 */ /* 0x040fe400078e02c8 */
[----:B------:R-:W-:Y:S02]  /*93a0*/  IMAD.MOV R9, RZ, RZ, -R9 ;  /* 0x000000ffff097224 */ /* 0x000fe400078e0a09 */
[----:B------:R-:W-:Y:S02]  /*93b0*/  VIADD R147, R4, 0x48 ;  /* 0x0000004804937836 */ /* 0x000fe40000000000 */
[----:B------:R-:W-:Y:S01]  /*93c0*/  @!P5 IMAD.IADD R184, R184, 0x1, -R5 ;  /* 0x00000001b8b8d824 */ /* 0x000fe200078e0a05 */
[----:B------:R-:W-:Y:S01]  /*93d0*/  ISETP.GT.U32.AND P5, PT, R5, R200, PT ;  /* 0x000000c80500720c */ /* 0x000fe20003fa4070 */
[----:B------:R-:W-:Y:S01]  /*93e0*/  IMAD.HI.U32 R3, R2, R196, RZ ;  /* 0x000000c402037227 */ /* 0x000fe200078e00ff */
[----:B------:R-:W-:-:S03]  /*93f0*/  IABS R208, R147 ;  /* 0x0000009300d07213 */ /* 0x000fc60000000000 */
[C---:B------:R-:W-:Y:S02]  /*9400*/  IMAD R192, R5.reuse, R9, R192 ;  /* 0x0000000905c07224 */ /* 0x040fe400078e02c0 */
[----:B------:R-:W-:Y:S02]  /*9410*/  IMAD.MOV R3, RZ, RZ, -R3 ;  /* 0x000000ffff037224 */ /* 0x000fe400078e0a03 */
[----:B------:R-:W-:Y:S01]  /*9420*/  @!P2 IMAD.MOV R172, RZ, RZ, -R172 ;  /* 0x000000ffffaca224 */ /* 0x000fe200078e0aac */
[----:B------:R-:W-:Y:S01]  /*9430*/  ISETP.GT.U32.AND P2, PT, R5, R192, PT ;  /* 0x000000c00500720c */ /* 0x000fe20003f44070 */
[----:B------:R-:W-:Y:S01]  /*9440*/  @!P4 IMAD.IADD R180, R180, 0x1, -R5 ;  /* 0x00000001b4b4c824 */ /* 0x000fe200078e0a05 */
[----:B------:R-:W-:Y:S01]  /*9450*/  ISETP.GE.AND P4, PT, R151, RZ, PT ;  /* 0x000000ff9700720c */ /* 0x000fe20003f86270 */
[----:B------:R-:W-:Y:S02]  /*9460*/  VIADD R139, R4, 0x49 ;  /* 0x00000049048b7836 */ /* 0x000fe40000000000 */
[----:B------:R-:W-:-:S02]  /*9470*/  IMAD R196, R5, R3, R196 ;  /* 0x0000000305c47224 */ /* 0x000fc400078e02c4 */
[----:B------:R-:W-:Y:S01]  /*9480*/  VIADD R151, R4, 0x47 ;  /* 0x0000004704977836 */ /* 0x000fe20000000000 */
[----:B------:R-:W-:Y:S01]  /*9490*/  IABS R204, R139 ;  /* 0x0000008b00cc7213 */ /* 0x000fe20000000000 */
[----:B------:R-:W-:-:S03]  /*94a0*/  IMAD.HI.U32 R3, R2, R208, RZ ;  /* 0x000000d002037227 */ /* 0x000fc600078e00ff */
[----:B------:R-:W-:Y:S01]  /*94b0*/  IABS R212, R151 ;  /* 0x0000009700d47213 */ /* 0x000fe20000000000 */
[----:B------:R-:W-:Y:S01]  /*94c0*/  @!P0 IMAD.MOV R168, RZ, RZ, -R168 ;  /* 0x000000ffffa88224 */ /* 0x000fe200078e0aa8 */
[C---:B------:R-:W-:Y:S01]  /*94d0*/  ISETP.GT.U32.AND P0, PT, R5.reuse, R188, PT ;  /* 0x000000bc0500720c */ /* 0x040fe20003f04070 */
[----:B------:R-:W-:Y:S02]  /*94e0*/  @!P5 IMAD.IADD R200, R200, 0x1, -R5 ;  /* 0x00000001c8c8d824 */ /* 0x000fe400078e0a05 */
[----:B------:R-:W-:Y:S02]  /*94f0*/  IMAD.MOV R3, RZ, RZ, -R3 ;  /* 0x000000ffff037224 */ /* 0x000fe400078e0a03 */
[----:B------:R-:W-:Y:S01]  /*9500*/  @!P6 IMAD.MOV R184, RZ, RZ, -R184 ;  /* 0x000000ffffb8e224 */ /* 0x000fe200078e0ab8 */
[C---:B------:R-:W-:Y:S01]  /*9510*/  ISETP.GT.U32.AND P6, PT, R5.reuse, R200, PT ;  /* 0x000000c80500720c */ /* 0x040fe20003fc4070 */
[----:B------:R-:W-:Y:S02]  /*9520*/  IMAD R208, R5, R3, R208 ;  /* 0x0000000305d07224 */ /* 0x000fe400078e02d0 */
[----:B------:R-:W-:-:S04]  /*9530*/  IMAD.HI.U32 R0, R2, R204, RZ ;  /* 0x000000cc02007227 */ /* 0x000fc800078e00ff */
[----:B------:R-:W-:-:S04]  /*9540*/  IMAD.HI.U32 R3, R2, R212, RZ ;  /* 0x000000d402037227 */ /* 0x000fc800078e00ff */
[----:B------:R-:W-:Y:S01]  /*9550*/  @!P2 IMAD.IADD R192, R192, 0x1, -R5 ;  /* 0x00000001c0c0a824 */ /* 0x000fe200078e0a05 */
[----:B------:R-:W-:Y:S01]  /*9560*/  ISETP.GE.AND P2, PT, R128, RZ, PT ;  /* 0x000000ff8000720c */ /* 0x000fe20003f46270 */
[----:B------:R-:W-:Y:S02]  /*9570*/  IMAD.MOV R0, RZ, RZ, -R0 ;  /* 0x000000ffff007224 */ /* 0x000fe400078e0a00 */
[----:B------:R-:W-:Y:S01]  /*9580*/  VIADD R128, R4, 0x46 ;  /* 0x0000004604807836 */ /* 0x000fe20000000000 */
[C---:B------:R-:W-:Y:S01]  /*9590*/  ISETP.GT.U32.AND P5, PT, R5.reuse, R192, PT ;  /* 0x000000c00500720c */ /* 0x040fe20003fa4070 */
[----:B------:R-:W-:Y:S02]  /*95a0*/  IMAD.MOV R3, RZ, RZ, -R3 ;  /* 0x000000ffff037224 */ /* 0x000fe400078e0a03 */
[----:B------:R-:W-:Y:S01]  /*95b0*/  IMAD R204, R5, R0, R204 ;  /* 0x0000000005cc7224 */ /* 0x000fe200078e02cc */
[----:B------:R-:W-:Y:S01]  /*95c0*/  IABS R0, R128 ;  /* 0x0000008000007213 */ /* 0x000fe20000000000 */
[----:B------:R-:W-:-:S02]  /*95d0*/  @!P0 IMAD.IADD R188, R188, 0x1, -R5 ;  /* 0x00000001bcbc8824 */ /* 0x000fc400078e0a05 */
[C---:B------:R-:W-:Y:S01]  /*95e0*/  IMAD R212, R5.reuse, R3, R212 ;  /* 0x0000000305d47224 */ /* 0x040fe200078e02d4 */
[C---:B------:R-:W-:Y:S01]  /*95f0*/  ISETP.GT.U32.AND P0, PT, R5.reuse, R204, PT ;  /* 0x000000cc0500720c */ /* 0x040fe20003f04070 */
[----:B------:R-:W-:Y:S01]  /*9600*/  @!P1 IMAD.MOV R176, RZ, RZ, -R176 ;  /* 0x000000ffffb09224 */ /* 0x000fe200078e0ab0 */
        /* <DEDUP_REMOVED lines=9> */
[----:B------:R-:W-:Y:S02]  /*96a0*/  IMAD R216, R5, R3, R0 ;  /* 0x0000000305d87224 */ /* 0x000fe400078e0200 */
[--C-:B------:R-:W-:Y:S01]  /*96b0*/  @!P1 IMAD.IADD R196, R196, 0x1, -R5.reuse ;  /* 0x00000001c4c49824 */ /* 0x100fe200078e0a05 */
[----:B------:R-:W-:Y:S01]  /*96c0*/  ISETP.GE.AND P1, PT, R132, RZ, PT ;  /* 0x000000ff8400720c */ /* 0x000fe20003f26270 */
[--C-:B------:R-:W-:Y:S01]  /*96d0*/  @!P4 IMAD.IADD R208, R208, 0x1, -R5.reuse ;  /* 0x00000001d0d0c824 */ /* 0x100fe200078e0a05 */
[----:B------:R-:W-:Y:S01]  /*96e0*/  ISETP.GE.AND P4, PT, R151, RZ, PT ;  /* 0x000000ff9700720c */ /* 0x000fe20003f86270 */
[----:B------:R-:W-:Y:S01]  /*96f0*/  @!P6 IMAD.IADD R212, R212, 0x1, -R5 ;  /* 0x00000001d4d4e824 */ /* 0x000fe200078e0a05 */
[----:B------:R-:W-:Y:S01]  /*9700*/  ISETP.GT.U32.AND P6, PT, R5, R216, PT ;  /* 0x000000d80500720c */ /* 0x000fe20003fc4070 */
[----:B------:R-:W-:-:S02]  /*9710*/  VIADD R143, R4, 0x45 ;  /* 0x00000045048f7836 */ /* 0x000fc40000000000 */
[----:B------:R-:W-:Y:S02]  /*9720*/  VIADD R151, R4, 0x44 ;  /* 0x0000004404977836 */ /* 0x000fe40000000000 */
[----:B------:R-:W-:Y:S01]  /*9730*/  @!P0 IMAD.IADD R204, R204, 0x1, -R5 ;  /* 0x00000001cccc8824 */ /* 0x000fe200078e0a05 */
[C---:B------:R-:W-:Y:S01]  /*9740*/  ISETP.GT.U32.AND P0, PT, R5.reuse, R196, PT ;  /* 0x000000c40500720c */ /* 0x040fe20003f04070 */
[----:B------:R-:W-:Y:S01]  /*9750*/  VIADD R132, R4, 0x43 ;  /* 0x0000004304847836 */ /* 0x000fe20000000000 */
[----:B------:R-:W-:Y:S01]  /*9760*/  IABS R220, R143 ;  /* 0x0000008f00dc7213 */ /* 0x000fe20000000000 */
[----:B------:R-:W-:Y:S01]  /*9770*/  @!P2 IMAD.MOV R192, RZ, RZ, -R192 ;  /* 0x000000ffffc0a224 */ /* 0x000fe200078e0ac0 */
[----:B------:R-:W-:Y:S01]  /*9780*/  IABS R15, R151 ;  /* 0x00000097000f7213 */ /* 0x000fe20000000000 */
[----:B------:R-:W-:Y:S01]  /*9790*/  @!P5 IMAD.MOV R200, RZ, RZ, -R200 ;  /* 0x000000ffffc8d224 */ /* 0x000fe200078e0ac8 */
[----:B------:R-:W-:Y:S01]  /*97a0*/  IABS R3, R132 ;  /* 0x0000008400037213 */ /* 0x000fe20000000000 */
[----:B------:R-:W-:Y:S01]  /*97b0*/  IMAD.HI.U32 R9, R2, R220, RZ ;  /* 0x000000dc02097227 */ /* 0x000fe200078e00ff */
[----:B------:R-:W-:-:S03]  /*97c0*/  ISETP.GT.U32.AND P2, PT, R5, R208, PT ;  /* 0x000000d00500720c */ /* 0x000fc60003f44070 */
[----:B------:R-:W-:-:S04]  /*97d0*/  IMAD.HI.U32 R13, R2, R15, RZ ;  /* 0x0000000f020d7227 */ /* 0x000fc800078e00ff */
[----:B------:R-:W-:Y:S01]  /*97e0*/  @!P6 IMAD.IADD R216, R216, 0x1, -R5 ;  /* 0x00000001d8d8e824 */ /* 0x000fe200078e0a05 */
[----:B------:R-:W-:Y:S01]  /*97f0*/  ISETP.GT.U32.AND P6, PT, R5, R212, PT ;  /* 0x000000d40500720c */ /* 0x000fe20003fc4070 */
[----:B------:R-:W-:Y:S02]  /*9800*/  IMAD.MOV R9, RZ, RZ, -R9 ;  /* 0x000000ffff097224 */ /* 0x000fe400078e0a09 */
[----:B------:R-:W-:-:S04]  /*9810*/  IMAD.HI.U32 R17, R2, R3, RZ ;  /* 0x0000000302117227 */ /* 0x000fc800078e00ff */
[----:B------:R-:W-:Y:S02]  /*9820*/  IMAD.MOV R13, RZ, RZ, -R13 ;  /* 0x000000ffff0d7224 */ /* 0x000fe400078e0a0d */
[----:B------:R-:W-:Y:S01]  /*9830*/  @!P0 IMAD.IADD R196, R196, 0x1, -R5 ;  /* 0x00000001c4c48824 */ /* 0x000fe200078e0a05 */
[----:B------:R-:W-:Y:S01]  /*9840*/  ISETP.GE.AND P0, PT, R139, RZ, PT ;  /* 0x000000ff8b00720c */ /* 0x000fe20003f06270 */
[----:B------:R-:W-:Y:S02]  /*9850*/  VIADD R139, R4, 0x42 ;  /* 0x00000042048b7836 */ /* 0x000fe40000000000 */
[C---:B------:R-:W-:Y:S02]  /*9860*/  IMAD R220, R5.reuse, R9, R220 ;  /* 0x0000000905dc7224 */ /* 0x040fe400078e02dc */
[----:B------:R-:W-:Y:S01]  /*9870*/  IMAD.MOV R17, RZ, RZ, -R17 ;  /* 0x000000ffff117224 */ /* 0x000fe200078e0a11 */
[----:B------:R-:W-:Y:S01]  /*9880*/  IABS R11, R139 ;  /* 0x0000008b000b7213 */ /* 0x000fe20000000000 */
[C---:B------:R-:W-:Y:S01]  /*9890*/  IMAD R13, R5.reuse, R13, R15 ;  /* 0x0000000d050d7224 */ /* 0x040fe200078e020f */
[C---:B------:R-:W-:Y:S01]  /*98a0*/  ISETP.GT.U32.AND P5, PT, R5.reuse, R220, PT ;  /* 0x000000dc0500720c */ /* 0x040fe20003fa4070 */
[----:B------:R-:W-:-:S02]  /*98b0*/  IMAD R3, R5, R17, R3 ;  /* 0x0000001105037224 */ /* 0x000fc400078e0203 */
[--C-:B------:R-:W-:Y:S01]  /*98c0*/  @!P2 IMAD.IADD R208, R208, 0x1, -R5.reuse ;  /* 0x00000001d0d0a824 */ /* 0x100fe200078e0a05 */
[C---:B------:R-:W-:Y:S01]  /*98d0*/  ISETP.GT.U32.AND P2, PT, R5.reuse, R13, PT ;  /* 0x0000000d0500720c */ /* 0x040fe20003f44070 */
[----:B------:R-:W-:Y:S01]  /*98e0*/  @!P3 IMAD.MOV R180, RZ, RZ, -R180 ;  /* 0x000000ffffb4b224 */ /* 0x000fe200078e0ab4 */
[C---:B------:R-:W-:Y:S01]  /*98f0*/  ISETP.GT.U32.AND P3, PT, R5.reuse, R204, PT ;  /* 0x000000cc0500720c */ /* 0x040fe20003f64070 */
[----:B------:R-:W-:Y:S01]  /*9900*/  @!P6 IMAD.IADD R212, R212, 0x1, -R5 ;  /* 0x00000001d4d4e824 */ /* 0x000fe200078e0a05 */
[----:B------:R-:W-:Y:S01]  /*9910*/  ISETP.GT.U32.AND P6, PT, R5, R3, PT ;  /* 0x000000030500720c */ /* 0x000fe20003fc4070 */
[----:B------:R-:W-:-:S04]  /*9920*/  IMAD.HI.U32 R9, R2, R11, RZ ;  /* 0x0000000b02097227 */ /* 0x000fc800078e00ff */
[----:B------:R-:W-:Y:S01]  /*9930*/  @!P1 IMAD.MOV R196, RZ, RZ, -R196 ;  /* 0x000000ffffc49224 */ /* 0x000fe200078e0ac4 */
[----:B------:R-:W-:Y:S01]  /*9940*/  ISETP.GT.U32.AND P1, PT, R5, R216, PT ;  /* 0x000000d80500720c */ /* 0x000fe20003f24070 */
[----:B------:R-:W-:Y:S02]  /*9950*/  IMAD.MOV R9, RZ, RZ, -R9 ;  /* 0x000000ffff097224 */ /* 0x000fe400078e0a09 */
[----:B------:R-:W-:Y:S01]  /*9960*/  @!P5 IMAD.IADD R220, R220, 0x1, -R5 ;  /* 0x00000001dcdcd824 */ /* 0x000fe200078e0a05 */
[----:B------:R-:W-:Y:S01]  /*9970*/  ISETP.GE.AND P5, PT, R151, RZ, PT ;  /* 0x000000ff9700720c */ /* 0x000fe20003fa6270 */
[----:B------:R-:W-:Y:S02]  /*9980*/  IMAD R11, R5, R9, R11 ;  /* 0x00000009050b7224 */ /* 0x000fe400078e020b */
[--C-:B------:R-:W-:Y:S01]  /*9990*/  @!P2 IMAD.IADD R13, R13, 0x1, -R5.reuse ;  /* 0x000000010d0da824 */ /* 0x100fe200078e0a05 */
[----:B------:R-:W-:Y:S01]  /*99a0*/  ISETP.GT.U32.AND P2, PT, R5, R220, PT ;  /* 0x000000dc0500720c */ /* 0x000fe20003f44070 */
[----:B------:R-:W-:Y:S01]  /*99b0*/  @!P3 IMAD.IADD R204, R204, 0x1, -R5 ;  /* 0x00000001ccccb824 */ /* 0x000fe200078e0a05 */
[----:B------:R-:W-:Y:S01]  /*99c0*/  ISETP.GE.AND P3, PT, R147, RZ, PT ;  /* 0x000000ff9300720c */ /* 0x000fe20003f66270 */
[----:B------:R-:W-:-:S02]  /*99d0*/  VIADD R151, R4, 0x40 ;  /* 0x0000004004977836 */ /* 0x000fc40000000000 */
[--C-:B------:R-:W-:Y:S01]  /*99e0*/  @!P6 IMAD.IADD R3, R3, 0x1, -R5.reuse ;  /* 0x000000010303e824 */ /* 0x100fe200078e0a05 */
[C---:B------:R-:W-:Y:S01]  /*99f0*/  ISETP.GT.U32.AND P6, PT, R5.reuse, R13, PT ;  /* 0x0000000d0500720c */ /* 0x040fe20003fc4070 */
[----:B------:R-:W-:Y:S01]  /*9a00*/  @!P4 IMAD.MOV R212, RZ, RZ, -R212 ;  /* 0x000000ffffd4c224 */ /* 0x000fe200078e0ad4 */
[----:B------:R-:W-:Y:S01]  /*9a10*/  ISETP.GT.U32.AND P4, PT, R5, R11, PT ;  /* 0x0000000b0500720c */ /* 0x000fe20003f84070 */
[----:B------:R-:W-:Y:S01]  /*9a20*/  VIADD R147, R4, 0x41 ;  /* 0x0000004104937836 */ /* 0x000fe20000000000 */
[----:B------:R-:W-:Y:S01]  /*9a30*/  IABS R9, R151 ;  /* 0x0000009700097213 */ /* 0x000fe20000000000 */
[--C-:B------:R-:W-:Y:S01]  /*9a40*/  @!P1 IMAD.IADD R216, R216, 0x1, -R5.reuse ;  /* 0x00000001d8d89824 */ /* 0x100fe200078e0a05 */
[----:B------:R-:W-:Y:S01]  /*9a50*/  ISETP.GE.AND P1, PT, R143, RZ, PT ;  /* 0x000000ff8f00720c */ /* 0x000fe20003f26270 */
[----:B------:R-:W-:Y:S01]  /*9a60*/  @!P2 IMAD.IADD R220, R220, 0x1, -R5 ;  /* 0x00000001dcdca824 */ /* 0x000fe200078e0a05 */
[----:B------:R-:W-:Y:S01]  /*9a70*/  IABS R0, R147 ;  /* 0x0000009300007213 */ /* 0x000fe20000000000 */
[----:B------:R-:W-:-:S04]  /*9a80*/  IMAD.HI.U32 R17, R2, R9, RZ ;  /* 0x0000000902117227 */ /* 0x000fc800078e00ff */
[----:B------:R-:W-:Y:S01]  /*9a90*/  @!P3 IMAD.MOV R208, RZ, RZ, -R208 ;  /* 0x000000ffffd0b224 */ /* 0x000fe200078e0ad0 */
[----:B------:R-:W-:Y:S01]  /*9aa0*/  ISETP.GT.U32.AND P3, PT, R5, R3, PT ;  /* 0x000000030500720c */ /* 0x000fe20003f64070 */
[----:B------:R-:W-:-:S04]  /*9ab0*/  IMAD.HI.U32 R15, R2, R0, RZ ;  /* 0x00000000020f7227 */ /* 0x000fc800078e00ff */
[----:B------:R-:W-:Y:S01]  /*9ac0*/  @!P6 IMAD.IADD R13, R13, 0x1, -R5 ;  /* 0x000000010d0de824 */ /* 0x000fe200078e0a05 */
[----:B------:R-:W-:Y:S01]  /*9ad0*/  ISETP.GE.AND P6, PT, R139, RZ, PT ;  /* 0x000000ff8b00720c */ /* 0x000fe20003fc6270 */
[----:B------:R-:W-:Y:S02]  /*9ae0*/  IMAD.MOV R17, RZ, RZ, -R17 ;  /* 0x000000ffff117224 */ /* 0x000fe400078e0a11 */
[----:B------:R-:W-:Y:S01]  /*9af0*/  @!P4 IMAD.IADD R11, R11, 0x1, -R5 ;  /* 0x000000010b0bc824 */ /* 0x000fe200078e0a05 */
[----:B------:R-:W-:Y:S01]  /*9b00*/  ISETP.GE.AND P4, PT, R151, RZ, PT ;  /* 0x000000ff9700720c */ /* 0x000fe20003f86270 */
[----:B------:R-:W-:Y:S02]  /*9b10*/  IMAD.MOV R15, RZ, RZ, -R15 ;  /* 0x000000ffff0f7224 */ /* 0x000fe400078e0a0f */
[----:B------:R-:W-:Y:S02]  /*9b20*/  VIADD R143, R4, 0x3f ;  /* 0x0000003f048f7836 */ /* 0x000fe40000000000 */
[----:B------:R-:W-:-:S02]  /*9b30*/  IMAD R240, R5, R17, R9 ;  /* 0x0000001105f07224 */ /* 0x000fc400078e0209 */
        /* <DEDUP_REMOVED lines=8> */
[----:B------:R-:W-:Y:S01]  /*9bc0*/  @!P3 IMAD.IADD R3, R3, 0x1, -R5 ;  /* 0x000000010303b824 */ /* 0x000fe200078e0a05 */
[----:B------:R-:W-:Y:S01]  /*9bd0*/  ISETP.GE.AND P3, PT, R147, RZ, PT ;  /* 0x000000ff9300720c */ /* 0x000fe20003f66270 */
[----:B------:R-:W-:Y:S01]  /*9be0*/  IMAD.HI.U32 R19, R2, R15, RZ ;  /* 0x0000000f02137227 */ /* 0x000fe200078e00ff */
[----:B------:R-:W-:-:S03]  /*9bf0*/  ISETP.GT.U32.AND P2, PT, R5, R0, PT ;  /* 0x000000000500720c */ /* 0x000fc60003f44070 */
[C---:B------:R-:W-:Y:S02]  /*9c00*/  VIADD R147, R4.reuse, 0x3e ;  /* 0x0000003e04937836 */ /* 0x040fe40000000000 */
[----:B------:R-:W-:Y:S02]  /*9c10*/  IMAD.MOV R19, RZ, RZ, -R19 ;  /* 0x000000ffff137224 */ /* 0x000fe400078e0a13 */
[----:B------:R-:W-:Y:S01]  /*9c20*/  @!P1 IMAD.IADD R11, R11, 0x1, -R5 ;  /* 0x000000010b0b9824 */ /* 0x000fe200078e0a05 */
[----:B------:R-:W-:Y:S01]  /*9c30*/  IABS R248, R147 ;  /* 0x0000009300f87213 */ /* 0x000fe20000000000 */
[----:B------:R-:W-:Y:S02]  /*9c40*/  VIADD R151, R4, 0x3d ;  /* 0x0000003d04977836 */ /* 0x000fe40000000000 */
[C---:B------:R-:W-:Y:S02]  /*9c50*/  IMAD R244, R5.reuse, R19, R15 ;  /* 0x0000001305f47224 */ /* 0x040fe400078e020f */
[----:B------:R-:W-:Y:S01]  /*9c60*/  IMAD.MOV.U32 R232, RZ, RZ, R11 ;  /* 0x000000ffffe87224 */ /* 0x000fe200078e000b */
[----:B------:R-:W-:Y:S01]  /*9c70*/  IABS R252, R151 ;  /* 0x0000009700fc7213 */ /* 0x000fe20000000000 */
[----:B------:R-:W-:Y:S01]  /*9c80*/  @!P5 IMAD.IADD R240, R240, 0x1, -R5 ;  /* 0x00000001f0f0d824 */ /* 0x000fe200078e0a05 */
[----:B------:R-:W-:Y:S01]  /*9c90*/  ISETP.GT.U32.AND P1, PT, R5, R244, PT ;  /* 0x000000f40500720c */ /* 0x000fe20003f24070 */
[----:B------:R-:W-:Y:S01]  /*9ca0*/  IMAD.MOV.U32 R228, RZ, RZ, R3 ;  /* 0x000000ffffe47224 */ /* 0x000fe200078e0003 */
[----:B------:R-:W-:Y:S01]  /*9cb0*/  ISETP.GE.AND P5, PT, R151, RZ, PT ;  /* 0x000000ff9700720c */ /* 0x000fe20003fa6270 */
[----:B------:R-:W-:-:S04]  /*9cc0*/  IMAD.HI.U32 R3, R2, R248, RZ ;  /* 0x000000f802037227 */ /* 0x000fc800078e00ff */
[----:B------:R-:W-:Y:S01]  /*9cd0*/  @!P6 IMAD.MOV R232, RZ, RZ, -R232 ;  /* 0x000000ffffe8e224 */ /* 0x000fe200078e0ae8 */
[----:B------:R-:W-:Y:S01]  /*9ce0*/  ISETP.GT.U32.AND P6, PT, R5, R240, PT ;  /* 0x000000f00500720c */ /* 0x000fe20003fc4070 */
[----:B------:R-:W-:Y:S02]  /*9cf0*/  IMAD.MOV R3, RZ, RZ, -R3 ;  /* 0x000000ffff037224 */ /* 0x000fe400078e0a03 */
[----:B------:R-:W-:-:S04]  /*9d00*/  IMAD.HI.U32 R9, R2, R252, RZ ;  /* 0x000000fc02097227 */ /* 0x000fc800078e00ff */
[C---:B------:R-:W-:Y:S01]  /*9d10*/  IMAD R248, R5.reuse, R3, R248 ;  /* 0x0000000305f87224 */ /* 0x040fe200078e02f8 */
[----:B------:R-:W-:Y:S01]  /*9d20*/  IABS R3, R116 ;  /* 0x0000007400037213 */ /* 0x000fe20000000000 */
[----:B------:R-:W-:Y:S02]  /*9d30*/  IMAD.MOV R9, RZ, RZ, -R9 ;  /* 0x000000ffff097224 */ /* 0x000fe400078e0a09 */
[----:B------:R-:W-:Y:S02]  /*9d40*/  @!P1 IMAD.IADD R244, R244, 0x1, -R5 ;  /* 0x00000001f4f49824 */ /* 0x000fe400078e0a05 */
[C---:B------:R-:W-:Y:S02]  /*9d50*/  IMAD R252, R5.reuse, R9, R252 ;  /* 0x0000000905fc7224 */ /* 0x040fe400078e02fc */
[----:B------:R-:W-:Y:S01]  /*9d60*/  IMAD.MOV.U32 R9, RZ, RZ, R3 ;  /* 0x000000ffff097224 */ /* 0x000fe200078e0003 */
[C---:B------:R-:W-:Y:S01]  /*9d70*/  ISETP.GT.U32.AND P1, PT, R5.reuse, R244, PT ;  /* 0x000000f40500720c */ /* 0x040fe20003f24070 */
[----:B------:R-:W-:Y:S01]  /*9d80*/  @!P6 IMAD.IADD R240, R240, 0x1, -R5 ;  /* 0x00000001f0f0e824 */ /* 0x000fe200078e0a05 */
[----:B------:R-:W-:Y:S01]  /*9d90*/  ISETP.GT.U32.AND P6, PT, R5, R248, PT ;  /* 0x000000f80500720c */ /* 0x000fe20003fc4070 */
[----:B------:R-:W-:-:S04]  /*9da0*/  IMAD.HI.U32 R3, R2, R9, RZ ;  /* 0x0000000902037227 */ /* 0x000fc800078e00ff */
[----:B------:R-:W-:Y:S02]  /*9db0*/  IMAD.MOV R3, RZ, RZ, -R3 ;  /* 0x000000ffff037224 */ /* 0x000fe400078e0a03 */
[----:B------:R-:W-:Y:S01]  /*9dc0*/  @!P0 IMAD.MOV R204, RZ, RZ, -R204 ;  /* 0x000000ffffcc8224 */ /* 0x000fe200078e0acc */
[----:B------:R-:W-:Y:S01]  /*9dd0*/  ISETP.GE.AND P0, PT, R128, RZ, PT ;  /* 0x000000ff8000720c */ /* 0x000fe20003f06270 */
[C---:B------:R-:W-:Y:S02]  /*9de0*/  IMAD R9, R5.reuse, R3, R9 ;  /* 0x0000000305097224 */ /* 0x040fe400078e0209 */
[--C-:B------:R-:W-:Y:S02]  /*9df0*/  @!P2 IMAD.IADD R0, R0, 0x1, -R5.reuse ;  /* 0x000000010000a824 */ /* 0x100fe400078e0a05 */
[--C-:B------:R-:W-:Y:S01]  /*9e00*/  @!P6 IMAD.IADD R248, R248, 0x1, -R5.reuse ;  /* 0x00000001f8f8e824 */ /* 0x100fe200078e0a05 */
[C---:B------:R-:W-:Y:S01]  /*9e10*/  ISETP.GT.U32.AND P6, PT, R5.reuse, R9, PT ;  /* 0x000000090500720c */ /* 0x040fe20003fc4070 */
[----:B------:R-:W-:Y:S01]  /*9e20*/  @!P1 IMAD.IADD R244, R244, 0x1, -R5 ;  /* 0x00000001f4f49824 */ /* 0x000fe200078e0a05 */
[C---:B------:R-:W-:Y:S01]  /*9e30*/  ISETP.GT.U32.AND P1, PT, R5.reuse, R252, PT ;  /* 0x000000fc0500720c */ /* 0x040fe20003f24070 */
[----:B------:R-:W-:Y:S01]  /*9e40*/  VIADD R151, R4, 0x3a ;  /* 0x0000003a04977836 */ /* 0x000fe20000000000 */
[----:B------:R-:W-:Y:S01]  /*9e50*/  ISETP.GT.U32.AND P2, PT, R5, R0, PT ;  /* 0x000000000500720c */ /* 0x000fe20003f44070 */
[----:B------:R-:W-:-:S03]  /*9e60*/  IMAD.HI.U32 R19, R2, R13, RZ ;  /* 0x0000000d02137227 */ /* 0x000fc600078e00ff */
[----:B------:R-:W-:Y:S01]  /*9e70*/  IABS R17, R151 ;  /* 0x0000009700117213 */ /* 0x000fe20000000000 */
[----:B------:R-:W-:Y:S02]  /*9e80*/  IMAD.MOV R19, RZ, RZ, -R19 ;  /* 0x000000ffff137224 */ /* 0x000fe400078e0a13 */
[----:B------:R-:W-:Y:S01]  /*9e90*/  @!P0 IMAD.MOV R216, RZ, RZ, -R216 ;  /* 0x000000ffffd88224 */ /* 0x000fe200078e0ad8 */
[----:B------:R-:W-:Y:S01]  /*9ea0*/  ISETP.GE.AND P0, PT, R132, RZ, PT ;  /* 0x000000ff8400720c */ /* 0x000fe20003f06270 */
[----:B------:R-:W-:Y:S02]  /*9eb0*/  IMAD R13, R5, R19, R13 ;  /* 0x00000013050d7224 */ /* 0x000fe400078e020d */
[----:B------:R-:W-:Y:S01]  /*9ec0*/  @!P6 IMAD.IADD R9, R9, 0x1, -R5 ;  /* 0x000000010909e824 */ /* 0x000fe200078e0a05 */
[----:B------:R-:W-:Y:S01]  /*9ed0*/  ISETP.GT.U32.AND P6, PT, R5, R248, PT ;  /* 0x000000f80500720c */ /* 0x000fe20003fc4070 */
[----:B------:R-:W-:-:S04]  /*9ee0*/  IMAD.HI.U32 R15, R2, R17, RZ ;  /* 0x00000011020f7227 */ /* 0x000fc800078e00ff */
[----:B------:R-:W-:Y:S01]  /*9ef0*/  @!P1 IMAD.IADD R252, R252, 0x1, -R5 ;  /* 0x00000001fcfc9824 */ /* 0x000fe200078e0a05 */
[----:B------:R-:W-:Y:S01]  /*9f00*/  ISETP.GT.U32.AND P1, PT, R5, R13, PT ;  /* 0x0000000d0500720c */ /* 0x000fe20003f24070 */
[----:B------:R-:W-:Y:S02]  /*9f10*/  IMAD.MOV R15, RZ, RZ, -R15 ;  /* 0x000000ffff0f7224 */ /* 0x000fe400078e0a0f */
[----:B------:R-:W-:Y:S02]  /*9f20*/  VIADD R132, R4, 0x37 ;  /* 0x0000003704847836 */ /* 0x000fe40000000000 */
[----:B------:R-:W-:Y:S01]  /*9f30*/  @!P2 IMAD.IADD R0, R0, 0x1, -R5 ;  /* 0x000000010000a824 */ /* 0x000fe200078e0a05 */
[----:B------:R-:W-:Y:S01]  /*9f40*/  ISETP.GE.AND P2, PT, R147, RZ, PT ;  /* 0x000000ff9300720c */ /* 0x000fe20003f46270 */
[----:B------:R-:W-:Y:S01]  /*9f50*/  IMAD R17, R5, R15, R17 ;  /* 0x0000000f05117224 */ /* 0x000fe200078e0211 */
[----:B------:R-:W-:Y:S01]  /*9f60*/  IABS R38, R132 ;  /* 0x0000008400267213 */ /* 0x000fe20000000000 */
[----:B------:R-:W-:-:S02]  /*9f70*/  IMAD.MOV.U32 R236, RZ, RZ, R0 ;  /* 0x000000ffffec7224 */ /* 0x000fc400078e0000 */
[----:B------:R-:W-:Y:S02]  /*9f80*/  VIADD R128, R4, 0x38 ;  /* 0x0000003804807836 */ /* 0x000fe40000000000 */
[----:B------:R-:W-:Y:S01]  /*9f90*/  @!P6 IMAD.IADD R248, R248, 0x1, -R5 ;  /* 0x00000001f8f8e824 */ /* 0x000fe200078e0a05 */
[C---:B------:R-:W-:Y:S01]  /*9fa0*/  ISETP.GT.U32.AND P6, PT, R5.reuse, R17, PT ;  /* 0x000000110500720c */ /* 0x040fe20003fc4070 */
[----:B------:R-:W-:Y:S01]  /*9fb0*/  @!P3 IMAD.MOV R236, RZ, RZ, -R236 ;  /* 0x000000ffffecb224 */ /* 0x000fe200078e0aec */
[----:B------:R-:W-:Y:S01]  /*9fc0*/  ISETP.GT.U32.AND P3, PT, R5, R252, PT ;  /* 0x000000fc0500720c */ /* 0x000fe20003f64070 */
[----:B------:R-:W-:Y:S01]  /*9fd0*/  IMAD.HI.U32 R0, R2, R38, RZ ;  /* 0x0000002602007227 */ /* 0x000fe200078e00ff */
[----:B------:R-:W-:-:S03]  /*9fe0*/  IABS R30, R128 ;  /* 0x00000080001e7213 */ /* 0x000fc60000000000 */
[----:B------:R-:W-:-:S04]  /*9ff0*/  IMAD.HI.U32 R11, R2, R22, RZ ;  /* 0x00000016020b7227 */ /* 0x000fc800078e00ff */
[----:B------:R-:W-:Y:S01]  /*a000*/  @!P1 IMAD.IADD R13, R13, 0x1, -R5 ;  /* 0x000000010d0d9824 */ /* 0x000fe200078e0a05 */
[C---:B------:R-:W-:Y:S01]  /*a010*/  ISETP.GT.U32.AND P1, PT, R5.reuse, R9, PT ;  /* 0x000000090500720c */ /* 0x040fe20003f24070 */
[----:B------:R-:W-:Y:S02]  /*a020*/  IMAD.MOV R0, RZ, RZ, -R0 ;  /* 0x000000ffff007224 */ /* 0x000fe400078e0a00 */
[----:B------:R-:W-:Y:S02]  /*a030*/  IMAD.MOV R11, RZ, RZ, -R11 ;  /* 0x000000ffff0b7224 */ /* 0x000fe400078e0a0b */
[----:B------:R-:W-:Y:S01]  /*a040*/  @!P4 IMAD.MOV R240, RZ, RZ, -R240 ;  /* 0x000000fffff0c224 */ /* 0x000fe200078e0af0 */
[----:B------:R-:W-:Y:S01]  /*a050*/  ISETP.GT.U32.AND P4, PT, R5, R13, PT ;  /* 0x0000000d0500720c */ /* 0x000fe20003f84070 */
[----:B------:R-:W-:-:S04]  /*a060*/  IMAD.HI.U32 R3, R2, R30, RZ ;  /* 0x0000001e02037227 */ /* 0x000fc800078e00ff */
[C---:B------:R-:W-:Y:S02]  /*a070*/  IMAD R38, R5.reuse, R0, R38 ;  /* 0x0000000005267224 */ /* 0x040fe400078e0226 */
[----:B------:R-:W-:Y:S02]  /*a080*/  IMAD R22, R5, R11, R22 ;  /* 0x0000000b05167224 */ /* 0x000fe400078e0216 */
[----:B------:R-:W-:Y:S02]  /*a090*/  IMAD.MOV R3, RZ, RZ, -R3 ;  /* 0x000000ffff037224 */ /* 0x000fe400078e0a03 */
[----:B------:R-:W-:Y:S02]  /*a0a0*/  VIADD R139, R4, 0x36 ;  /* 0x00000036048b7836 */ /* 0x000fe40000000000 */
[--C-:B------:R-:W-:Y:S01]  /*a0b0*/  @!P6 IMAD.IADD R17, R17, 0x1, -R5.reuse ;  /* 0x000000011111e824 */ /* 0x100fe200078e0a05 */
[C---:B------:R-:W-:Y:S01]  /*a0c0*/  ISETP.GT.U32.AND P6, PT, R5.reuse, R38, PT ;  /* 0x000000260500720c */ /* 0x040fe20003fc4070 */
[----:B------:R-:W-:Y:S01]  /*a0d0*/  @!P3 IMAD.IADD R252, R252, 0x1, -R5 ;  /* 0x00000001fcfcb824 */ /* 0x000fe200078e0a05 */
[C---:B------:R-:W-:Y:S01]  /*a0e0*/  ISETP.GT.U32.AND P3, PT, R5.reuse, R22, PT ;  /* 0x000000160500720c */ /* 0x040fe20003f64070 */
[----:B------:R-:W-:Y:S01]  /*a0f0*/  IMAD R30, R5, R3, R30 ;  /* 0x00000003051e7224 */ /* 0x000fe200078e021e */
[----:B------:R-:W-:Y:S01]  /*a100*/  IABS R45, R139 ;  /* 0x0000008b002d7213 */ /* 0x000fe20000000000 */
[----:B------:R-:W-:Y:S01]  /*a110*/  @!P0 IMAD.MOV R228, RZ, RZ, -R228 ;  /* 0x000000ffffe48224 */ /* 0x000fe200078e0ae4 */
[----:B------:R-:W-:Y:S01]  /*a120*/  ISETP.GE.AND P0, PT, R143, RZ, PT ;  /* 0x000000ff8f00720c */ /* 0x000fe20003f06270 */
[----:B------:R-:W-:-:S02]  /*a130*/  VIADD R147, R4, 0x35 ;  /* 0x0000003504937836 */ /* 0x000fc40000000000 */
        /* <DEDUP_REMOVED lines=8> */
[----:B------:R-:W-:Y:S02]  /*a1c0*/  IMAD.MOV R11, RZ, RZ, -R11 ;  /* 0x000000ffff0b7224 */ /* 0x000fe400078e0a0b */
[--C-:B------:R-:W-:Y:S02]  /*a1d0*/  @!P6 IMAD.IADD R38, R38, 0x1, -R5.reuse ;  /* 0x000000012626e824 */ /* 0x100fe400078e0a05 */
[----:B------:R-:W-:Y:S01]  /*a1e0*/  @!P3 IMAD.IADD R22, R22, 0x1, -R5 ;  /* 0x000000011616b824 */ /* 0x000fe200078e0a05 */
[----:B------:R-:W-:Y:S01]  /*a1f0*/  ISETP.GE.AND P3, PT, R120, RZ, PT ;  /* 0x000000ff7800720c */ /* 0x000fe20003f66270 */
[----:B------:R-:W-:Y:S01]  /*a200*/  IMAD.HI.U32 R3, R2, R53, RZ ;  /* 0x0000003502037227 */ /* 0x000fe200078e00ff */
[----:B------:R-:W-:-:S03]  /*a210*/  ISETP.GT.U32.AND P6, PT, R5, R38, PT ;  /* 0x000000260500720c */ /* 0x000fc60003fc4070 */
[----:B------:R-:W-:Y:S02]  /*a220*/  IMAD R45, R5, R11, R45 ;  /* 0x0000000b052d7224 */ /* 0x000fe400078e022d */
[----:B------:R-:W-:-:S04]  /*a230*/  IMAD.HI.U32 R0, R2, R61, RZ ;  /* 0x0000003d02007227 */ /* 0x000fc800078e00ff */
[----:B------:R-:W-:Y:S02]  /*a240*/  IMAD.MOV R3, RZ, RZ, -R3 ;  /* 0x000000ffff037224 */ /* 0x000fe400078e0a03 */
[----:B------:R-:W-:Y:S01]  /*a250*/  @!P1 IMAD.IADD R30, R30, 0x1, -R5 ;  /* 0x000000011e1e9824 */ /* 0x000fe200078e0a05 */
[----:B------:R-:W-:Y:S01]  /*a260*/  ISETP.GE.AND P1, PT, R151, RZ, PT ;  /* 0x000000ff9700720c */ /* 0x000fe20003f26270 */
[----:B------:R-:W-:Y:S01]  /*a270*/  @!P0 IMAD.MOV R244, RZ, RZ, -R244 ;  /* 0x000000fffff48224 */ /* 0x000fe200078e0af4 */
[C---:B------:R-:W-:Y:S01]  /*a280*/  ISETP.GT.U32.AND P0, PT, R5.reuse, R17, PT ;  /* 0x000000110500720c */ /* 0x040fe20003f04070 */
[----:B------:R-:W-:Y:S01]  /*a290*/  @!P4 IMAD.MOV R9, RZ, RZ, -R9 ;  /* 0x000000ffff09c224 */ /* 0x000fe200078e0a09 */
[----:B------:R-:W-:Y:S01]  /*a2a0*/  ISETP.GT.U32.AND P4, PT, R5, R45, PT ;  /* 0x0000002d0500720c */ /* 0x000fe20003f84070 */
[----:B------:R-:W-:Y:S02]  /*a2b0*/  IMAD.MOV R0, RZ, RZ, -R0 ;  /* 0x000000ffff007224 */ /* 0x000fe400078e0a00 */
[----:B------:R-:W-:-:S02]  /*a2c0*/  VIADD R151, R4, 0x33 ;  /* 0x0000003304977836 */ /* 0x000fc40000000000 */
[C---:B------:R-:W-:Y:S02]  /*a2d0*/  IMAD R53, R5.reuse, R3, R53 ;  /* 0x0000000305357224 */ /* 0x040fe400078e0235 */
[C---:B------:R-:W-:Y:S01]  /*a2e0*/  IMAD R61, R5.reuse, R0, R61 ;  /* 0x00000000053d7224 */ /* 0x040fe200078e023d */
[----:B------:R-:W-:Y:S01]  /*a2f0*/  IABS R0, R151 ;  /* 0x0000009700007213 */ /* 0x000fe20000000000 */
[----:B------:R-:W-:Y:S01]  /*a300*/  @!P3 IMAD.MOV R13, RZ, RZ, -R13 ;  /* 0x000000ffff0db224 */ /* 0x000fe200078e0a0d */
[C---:B------:R-:W-:Y:S01]  /*a310*/  ISETP.GT.U32.AND P3, PT, R5.reuse, R53, PT ;  /* 0x000000350500720c */ /* 0x040fe20003f64070 */
[----:B------:R-:W-:Y:S01]  /*a320*/  @!P6 IMAD.IADD R38, R38, 0x1, -R5 ;  /* 0x000000012626e824 */ /* 0x000fe200078e0a05 */
[----:B------:R-:W-:Y:S01]  /*a330*/  ISETP.GE.AND P6, PT, R132, RZ, PT ;  /* 0x000000ff8400720c */ /* 0x000fe20003fc6270 */
[----:B------:R-:W-:Y:S01]  /*a340*/  @!P2 IMAD.MOV R248, RZ, RZ, -R248 ;  /* 0x000000fffff8a224 */ /* 0x000fe200078e0af8 */
[----:B------:R-:W-:Y:S01]  /*a350*/  ISETP.GT.U32.AND P2, PT, R5, R22, PT ;  /* 0x000000160500720c */ /* 0x000fe20003f44070 */
[----:B------:R-:W-:-:S04]  /*a360*/  IMAD.HI.U32 R3, R2, R0, RZ ;  /* 0x0000000002037227 */ /* 0x000fc800078e00ff */
[--C-:B------:R-:W-:Y:S01]  /*a370*/  @!P0 IMAD.IADD R17, R17, 0x1, -R5.reuse ;  /* 0x0000000111118824 */ /* 0x100fe200078e0a05 */
[----:B------:R-:W-:Y:S01]  /*a380*/  ISETP.GE.AND P0, PT, R124, RZ, PT ;  /* 0x000000ff7c00720c */ /* 0x000fe20003f06270 */
[----:B------:R-:W-:Y:S01]  /*a390*/  @!P4 IMAD.IADD R45, R45, 0x1, -R5 ;  /* 0x000000012d2dc824 */ /* 0x000fe200078e0a05 */
[----:B------:R-:W-:Y:S01]  /*a3a0*/  ISETP.GE.AND P4, PT, R139, RZ, PT ;  /* 0x000000ff8b00720c */ /* 0x000fe20003f86270 */
[----:B------:R-:W-:Y:S02]  /*a3b0*/  IMAD.MOV R3, RZ, RZ, -R3 ;  /* 0x000000ffff037224 */ /* 0x000fe400078e0a03 */
[----:B------:R-:W-:Y:S01]  /*a3c0*/  @!P1 IMAD.MOV R17, RZ, RZ, -R17 ;  /* 0x000000ffff119224 */ /* 0x000fe200078e0a11 */
[C---:B------:R-:W-:Y:S01]  /*a3d0*/  ISETP.GT.U32.AND P1, PT, R5.reuse, R45, PT ;  /* 0x0000002d0500720c */ /* 0x040fe20003f24070 */
[----:B------:R-:W-:Y:S02]  /*a3e0*/  IMAD R69, R5, R3, R0 ;  /* 0x0000000305457224 */ /* 0x000fe400078e0200 */
[----:B------:R-:W-:Y:S01]  /*a3f0*/  @!P3 IMAD.IADD R53, R53, 0x1, -R5 ;  /* 0x000000013535b824 */ /* 0x000fe200078e0a05 */
[----:B------:R-:W-:Y:S01]  /*a400*/  ISETP.GE.AND P3, PT, R147, RZ, PT ;  /* 0x000000ff9300720c */ /* 0x000fe20003f66270 */
[----:B------:R-:W-:-:S02]  /*a410*/  VIADD R147, R4, 0x32 ;  /* 0x0000003204937836 */ /* 0x000fc40000000000 */
[----:B------:R-:W-:Y:S01]  /*a420*/  @!P6 IMAD.MOV R38, RZ, RZ, -R38 ;  /* 0x000000ffff26e224 */ /* 0x000fe200078e0a26 */
[C---:B------:R-:W-:Y:S01]  /*a430*/  ISETP.GT.U32.AND P6, PT, R5.reuse, R69, PT ;  /* 0x000000450500720c */ /* 0x040fe20003fc4070 */
[--C-:B------:R-:W-:Y:S01]  /*a440*/  @!P2 IMAD.IADD R22, R22, 0x1, -R5.reuse ;  /* 0x000000011616a824 */ /* 0x100fe200078e0a05 */
[C---:B------:R-:W-:Y:S01]  /*a450*/  ISETP.GT.U32.AND P2, PT, R5.reuse, R61, PT ;  /* 0x0000003d0500720c */ /* 0x040fe20003f44070 */
[----:B------:R-:W-:Y:S01]  /*a460*/  @!P5 IMAD.MOV R252, RZ, RZ, -R252 ;  /* 0x000000fffffcd224 */ /* 0x000fe200078e0afc */
[----:B------:R-:W-:Y:S01]  /*a470*/  IABS R0, R147 ;  /* 0x0000009300007213 */ /* 0x000fe20000000000 */
[----:B------:R-:W-:Y:S01]  /*a480*/  @!P0 IMAD.MOV R22, RZ, RZ, -R22 ;  /* 0x000000ffff168224 */ /* 0x000fe200078e0a16 */
[----:B------:R-:W-:Y:S01]  /*a490*/  ISETP.GT.U32.AND P0, PT, R5, R53, PT ;  /* 0x000000350500720c */ /* 0x000fe20003f04070 */
[----:B------:R-:W-:Y:S01]  /*a4a0*/  @!P1 IMAD.IADD R45, R45, 0x1, -R5 ;  /* 0x000000012d2d9824 */ /* 0x000fe200078e0a05 */
[----:B------:R-:W-:Y:S01]  /*a4b0*/  ISETP.GE.AND P1, PT, R151, RZ, PT ;  /* 0x000000ff9700720c */ /* 0x000fe20003f26270 */
[----:B------:R-:W-:Y:S01]  /*a4c0*/  IMAD.HI.U32 R3, R2, R0, RZ ;  /* 0x0000000002037227 */ /* 0x000fe200078e00ff */
[----:B------:R-:W-:-:S03]  /*a4d0*/  ISETP.GT.U32.AND P5, PT, R5, R30, PT ;  /* 0x0000001e0500720c */ /* 0x000fc60003fa4070 */
[----:B------:R-:W-:Y:S02]  /*a4e0*/  VIADD R151, R4, 0x31 ;  /* 0x0000003104977836 */ /* 0x000fe40000000000 */
[----:B------:R-:W-:Y:S02]  /*a4f0*/  IMAD.MOV R77, RZ, RZ, -R3 ;  /* 0x000000ffff4d7224 */ /* 0x000fe400078e0a03 */
[--C-:B------:R-:W-:Y:S01]  /*a500*/  @!P6 IMAD.IADD R69, R69, 0x1, -R5.reuse ;  /* 0x000000014545e824 */ /* 0x100fe200078e0a05 */
[----:B------:R-:W-:Y:S01]  /*a510*/  IABS R3, R151 ;  /* 0x0000009700037213 */ /* 0x000fe20000000000 */
[--C-:B------:R-:W-:Y:S02]  /*a520*/  @!P2 IMAD.IADD R61, R61, 0x1, -R5.reuse ;  /* 0x000000013d3da824 */ /* 0x100fe400078e0a05 */
[C---:B------:R-:W-:Y:S01]  /*a530*/  IMAD R77, R5.reuse, R77, R0 ;  /* 0x0000004d054d7224 */ /* 0x040fe200078e0200 */
[----:B------:R-:W-:Y:S01]  /*a540*/  ISETP.GT.U32.AND P6, PT, R5, R69, PT ;  /* 0x000000450500720c */ /* 0x000fe20003fc4070 */
[----:B------:R-:W-:Y:S01]  /*a550*/  @!P0 IMAD.IADD R53, R53, 0x1, -R5 ;  /* 0x0000000135358824 */ /* 0x000fe200078e0a05 */
[----:B------:R-:W-:Y:S01]  /*a560*/  ISETP.GT.U32.AND P2, PT, R5, R61, PT ;  /* 0x0000003d0500720c */ /* 0x000fe20003f44070 */
[----:B------:R-:W-:Y:S01]  /*a570*/  IMAD.HI.U32 R0, R2, R3, RZ ;  /* 0x0000000302007227 */ /* 0x000fe200078e00ff */
[----:B------:R-:W-:-:S03]  /*a580*/  ISETP.GE.AND P0, PT, R147, RZ, PT ;  /* 0x000000ff9300720c */ /* 0x000fc60003f06270 */
[----:B------:R-:W-:Y:S01]  /*a590*/  @!P3 IMAD.MOV R53, RZ, RZ, -R53 ;  /* 0x000000ffff35b224 */ /* 0x000fe200078e0a35 */
[C---:B------:R-:W-:Y:S01]  /*a5a0*/  ISETP.GT.U32.AND P3, PT, R5.reuse, R77, PT ;  /* 0x0000004d0500720c */ /* 0x040fe20003f64070 */
[----:B------:R-:W-:Y:S02]  /*a5b0*/  IMAD.MOV R0, RZ, RZ, -R0 ;  /* 0x000000ffff007224 */ /* 0x000fe400078e0a00 */
[----:B------:R-:W-:Y:S01]  /*a5c0*/  @!P5 IMAD.IADD R30, R30, 0x1, -R5 ;  /* 0x000000011e1ed824 */ /* 0x000fe200078e0a05 */
[----:B------:R-:W-:Y:S01]  /*a5d0*/  ISETP.GE.AND P5, PT, R128, RZ, PT ;  /* 0x000000ff8000720c */ /* 0x000fe20003fa6270 */
[----:B------:R-:W-:Y:S02]  /*a5e0*/  IMAD R85, R5, R0, R3 ;  /* 0x0000000005557224 */ /* 0x000fe400078e0203 */
[--C-:B------:R-:W-:Y:S02]  /*a5f0*/  @!P6 IMAD.IADD R69, R69, 0x1, -R5.reuse ;  /* 0x000000014545e824 */ /* 0x100fe400078e0a05 */
[----:B------:R-:W-:Y:S01]  /*a600*/  @!P2 IMAD.IADD R61, R61, 0x1, -R5 ;  /* 0x000000013d3da824 */ /* 0x000fe200078e0a05 */
[----:B------:R-:W-:Y:S01]  /*a610*/  ISETP.GT.U32.AND P6, PT, R5, R85, PT ;  /* 0x000000550500720c */ /* 0x000fe20003fc4070 */
[C---:B------:R-:W-:Y:S01]  /*a620*/  VIADD R147, R4.reuse, 0x2f ;  /* 0x0000002f04937836 */ /* 0x040fe20000000000 */
[----:B------:R-:W-:Y:S01]  /*a630*/  ISETP.GE.AND P2, PT, R151, RZ, PT ;  /* 0x000000ff9700720c */ /* 0x000fe20003f46270 */
[----:B------:R-:W-:-:S02]  /*a640*/  VIADD R151, R4, 0x30 ;  /* 0x0000003004977836 */ /* 0x000fc40000000000 */
[----:B------:R-:W-:Y:S01]  /*a650*/  @!P3 IMAD.IADD R77, R77, 0x1, -R5 ;  /* 0x000000014d4db824 */ /* 0x000fe200078e0a05 */
[----:B------:R-:W-:Y:S01]  /*a660*/  IABS R101, R147 ;  /* 0x0000009300657213 */ /* 0x000fe20000000000 */
[----:B------:R-:W-:Y:S01]  /*a670*/  @!P4 IMAD.MOV R45, RZ, RZ, -R45 ;  /* 0x000000ffff2dc224 */ /* 0x000fe200078e0a2d */
[----:B------:R-:W-:Y:S01]  /*a680*/  ISETP.GE.AND P4, PT, R151, RZ, PT ;  /* 0x000000ff9700720c */ /* 0x000fe20003f86270 */
[----:B------:R-:W-:Y:S01]  /*a690*/  @!P5 IMAD.MOV R30, RZ, RZ, -R30 ;  /* 0x000000ffff1ed224 */ /* 0x000fe200078e0a1e */
[----:B------:R-:W-:Y:S01]  /*a6a0*/  IABS R93, R151 ;  /* 0x00000097005d7213 */ /* 0x000fe20000000000 */
[----:B------:R-:W-:Y:S01]  /*a6b0*/  VIADD R151, R4, 0x2e ;  /* 0x0000002e04977836 */ /* 0x000fe20000000000 */
[----:B------:R-:W-:Y:S01]  /*a6c0*/  ISETP.GT.U32.AND P3, PT, R5, R77, PT ;  /* 0x0000004d0500720c */ /* 0x000fe20003f64070 */
[----:B------:R-:W-:Y:S01]  /*a6d0*/  @!P6 IMAD.IADD R85, R85, 0x1, -R5 ;  /* 0x000000015555e824 */ /* 0x000fe200078e0a05 */
[----:B------:R-:W-:Y:S01]  /*a6e0*/  ISETP.GE.AND P5, PT, R143, RZ, PT ;  /* 0x000000ff8f00720c */ /* 0x000fe20003fa6270 */
[----:B------:R-:W-:Y:S01]  /*a6f0*/  IMAD.HI.U32 R3, R2, R101, RZ ;  /* 0x0000006502037227 */ /* 0x000fe200078e00ff */
[----:B------:R-:W-:-:S02]  /*a700*/  IABS R108, R151 ;  /* 0x00000097006c7213 */ /* 0x000fc40000000000 */
[----:B------:R-:W-:Y:S01]  /*a710*/  ISETP.GT.U32.AND P6, PT, R5, R85, PT ;  /* 0x000000550500720c */ /* 0x000fe20003fc4070 */
[----:B------:R-:W-:Y:S02]  /*a720*/  IMAD.MOV R3, RZ, RZ, -R3 ;  /* 0x000000ffff037224 */ /* 0x000fe400078e0a03 */
[----:B------:R-:W-:-:S04]  /*a730*/  IMAD.HI.U32 R0, R2, R108, RZ ;  /* 0x0000006c02007227 */ /* 0x000fc800078e00ff */
[----:B------:R-:W-:-:S04]  /*a740*/  IMAD.HI.U32 R11, R2, R93, RZ ;  /* 0x0000005d020b7227 */ /* 0x000fc800078e00ff */
[----:B------:R-:W-:Y:S02]  /*a750*/  IMAD.MOV R0, RZ, RZ, -R0 ;  /* 0x000000ffff007224 */ /* 0x000fe400078e0a00 */
[----:B------:R-:W-:Y:S02]  /*a760*/  IMAD R101, R5, R3, R101 ;  /* 0x0000000305657224 */ /* 0x000fe400078e0265 */
[----:B------:R-:W-:Y:S02]  /*a770*/  @!P3 IMAD.IADD R77, R77, 0x1, -R5 ;  /* 0x000000014d4db824 */ /* 0x000fe400078e0a05 */
[----:B------:R-:W-:Y:S02]  /*a780*/  IMAD.MOV R11, RZ, RZ, -R11 ;  /* 0x000000ffff0b7224 */ /* 0x000fe400078e0a0b */
[C---:B------:R-:W-:Y:S02]  /*a790*/  IMAD R108, R5.reuse, R0, R108 ;  /* 0x00000000056c7224 */ /* 0x040fe400078e026c */
[----:B------:R-:W-:Y:S01]  /*a7a0*/  @!P0 IMAD.MOV R77, RZ, RZ, -R77 ;  /* 0x000000ffff4d8224 */ /* 0x000fe200078e0a4d */
[----:B------:R-:W-:Y:S01]  /*a7b0*/  ISETP.GT.U32.AND P0, PT, R5, R101, PT ;  /* 0x000000650500720c */ /* 0x000fe20003f04070 */
[----:B------:R-:W-:Y:S01]  /*a7c0*/  @!P5 IMAD.MOV R61, RZ, RZ, -R61 ;  /* 0x000000ffff3dd224 */ /* 0x000fe200078e0a3d */
[----:B------:R-:W-:Y:S01]  /*a7d0*/  ISETP.GE.AND P5, PT, R147, RZ, PT ;  /* 0x000000ff9300720c */ /* 0x000fe20003fa6270 */
[----:B------:R-:W-:-:S02]  /*a7e0*/  IMAD R93, R5, R11, R93 ;  /* 0x0000000b055d7224 */ /* 0x000fc400078e025d */
[--C-:B------:R-:W-:Y:S01]  /*a7f0*/  @!P6 IMAD.IADD R85, R85, 0x1, -R5.reuse ;  /* 0x000000015555e824 */ /* 0x100fe200078e0a05 */
[C---:B------:R-:W-:Y:S01]  /*a800*/  ISETP.GT.U32.AND P6, PT, R5.reuse, R108, PT ;  /* 0x0000006c0500720c */ /* 0x040fe20003fc4070 */
[C---:B------:R-:W-:Y:S01]  /*a810*/  VIADD R147, R4.reuse, 0x2d ;  /* 0x0000002d04937836 */ /* 0x040fe20000000000 */
[----:B------:R-:W-:Y:S01]  /*a820*/  ISETP.GT.U32.AND P3, PT, R5, R93, PT ;  /* 0x0000005d0500720c */ /* 0x000fe20003f64070 */
[C---:B------:R-:W-:Y:S02]  /*a830*/  VIADD R128, R4.reuse, 0x2c ;  /* 0x0000002c04807836 */ /* 0x040fe40000000000 */
[----:B------:R-:W-:Y:S01]  /*a840*/  VIADD R143, R4, 0x2b ;  /* 0x0000002b048f7836 */ /* 0x000fe20000000000 */
[----:B------:R-:W-:Y:S01]  /*a850*/  IABS R116, R147 ;  /* 0x0000009300747213 */ /* 0x000fe20000000000 */
[----:B------:R-:W-:Y:S01]  /*a860*/  @!P0 IMAD.IADD R101, R101, 0x1, -R5 ;  /* 0x0000000165658824 */ /* 0x000fe200078e0a05 */
[----:B------:R-:W-:Y:S01]  /*a870*/  IABS R124, R128 ;  /* 0x00000080007c7213 */ /* 0x000fe20000000000 */
[----:B------:R-:W-:Y:S01]  /*a880*/  @!P1 IMAD.MOV R69, RZ, RZ, -R69 ;  /* 0x000000ffff459224 */ /* 0x000fe200078e0a45 */
[----:B------:R-:W-:Y:S01]  /*a890*/  IABS R132, R143 ;  /* 0x0000008f00847213 */ /* 0x000fe20000000000 */
[----:B------:R-:W-:Y:S01]  /*a8a0*/  IMAD.HI.U32 R3, R2, R116, RZ ;  /* 0x0000007402037227 */ /* 0x000fe200078e00ff */
[----:B------:R-:W-:-:S03]  /*a8b0*/  ISETP.GE.AND P1, PT, R151, RZ, PT ;  /* 0x000000ff9700720c */ /* 0x000fc60003f26270 */
[----:B------:R-:W-:Y:S01]  /*a8c0*/  @!P6 IMAD.IADD R108, R108, 0x1, -R5 ;  /* 0x000000016c6ce824 */ /* 0x000fe200078e0a05 */
[----:B------:R-:W-:Y:S01]  /*a8d0*/  ISETP.GT.U32.AND P6, PT, R5, R101, PT ;  /* 0x000000650500720c */ /* 0x000fe20003fc4070 */
[----:B------:R-:W-:-:S04]  /*a8e0*/  IMAD.HI.U32 R0, R2, R124, RZ ;  /* 0x0000007c02007227 */ /* 0x000fc800078e00ff */
[----:B------:R-:W-:Y:S02]  /*a8f0*/  IMAD.MOV R3, RZ, RZ, -R3 ;  /* 0x000000ffff037224 */ /* 0x000fe400078e0a03 */
[----:B------:R-:W-:Y:S01]  /*a900*/  @!P3 IMAD.IADD R93, R93, 0x1, -R5 ;  /* 0x000000015d5db824 */ /* 0x000fe200078e0a05 */
[----:B------:R-:W-:Y:S01]  /*a910*/  ISETP.GE.AND P3, PT, R147, RZ, PT ;  /* 0x000000ff9300720c */ /* 0x000fe20003f66270 */
[----:B------:R-:W-:Y:S01]  /*a920*/  IMAD.MOV R0, RZ, RZ, -R0 ;  /* 0x000000ffff007224 */ /* 0x000fe200078e0a00 */
[----:B------:R-:W-:Y:S01]  /*a930*/  IABS R147, R89 ;  /* 0x0000005900937213 */ /* 0x000fe20000000000 */
[C---:B------:R-:W-:Y:S01]  /*a940*/  IMAD R116, R5.reuse, R3, R116 ;  /* 0x0000000305747224 */ /* 0x040fe200078e0274 */
[----:B------:R-:W-:Y:S01]  /*a950*/  ISETP.GT.U32.AND P0, PT, R5, R93, PT ;  /* 0x0000005d0500720c */ /* 0x000fe20003f04070 */
[----:B------:R-:W-:-:S04]  /*a960*/  IMAD.HI.U32 R3, R2, R132, RZ ;  /* 0x0000008402037227 */ /* 0x000fc800078e00ff */
[C---:B------:R-:W-:Y:S02]  /*a970*/  IMAD R124, R5.reuse, R0, R124 ;  /* 0x00000000057c7224 */ /* 0x040fe400078e027c */
[----:B------:R-:W-:Y:S02]  /*a980*/  IMAD.MOV R3, RZ, RZ, -R3 ;  /* 0x000000ffff037224 */ /* 0x000fe400078e0a03 */
[----:B------:R-:W-:Y:S01]  /*a990*/  @!P2 IMAD.MOV R85, RZ, RZ, -R85 ;  /* 0x000000ffff55a224 */ /* 0x000fe200078e0a55 */
[----:B------:R-:W-:Y:S01]  /*a9a0*/  ISETP.GT.U32.AND P2, PT, R5, R108, PT ;  /* 0x0000006c0500720c */ /* 0x000fe20003f44070 */
[----:B------:R-:W-:Y:S02]  /*a9b0*/  VIADD R151, R4, 0x2a ;  /* 0x0000002a04977836 */ /* 0x000fe40000000000 */
[----:B------:R-:W-:Y:S01]  /*a9c0*/  @!P6 IMAD.IADD R101, R101, 0x1, -R5 ;  /* 0x000000016565e824 */ /* 0x000fe200078e0a05 */
[C---:B------:R-:W-:Y:S01]  /*a9d0*/  ISETP.GT.U32.AND P6, PT, R5.reuse, R124, PT ;  /* 0x0000007c0500720c */ /* 0x040fe20003fc4070 */
[----:B------:R-:W-:Y:S01]  /*a9e0*/  IMAD R132, R5, R3, R132 ;  /* 0x0000000305847224 */ /* 0x000fe200078e0284 */
[----:B------:R-:W-:Y:S01]  /*a9f0*/  IABS R139, R151 ;  /* 0x00000097008b7213 */ /* 0x000fe20000000000 */
[----:B------:R-:W-:-:S04]  /*aa00*/  IMAD.HI.U32 R3, R2, R147, RZ ;  /* 0x0000009302037227 */ /* 0x000fc800078e00ff */
[----:B------:R-:W-:Y:S02]  /*aa10*/  IMAD.MOV R3, RZ, RZ, -R3 ;  /* 0x000000ffff037224 */ /* 0x000fe400078e0a03 */
[----:B------:R-:W-:Y:S01]  /*aa20*/  @!P0 IMAD.IADD R93, R93, 0x1, -R5 ;  /* 0x000000015d5d8824 */ /* 0x000fe200078e0a05 */
[----:B------:R-:W-:Y:S01]  /*aa30*/  ISETP.GT.U32.AND P0, PT, R5, R116, PT ;  /* 0x000000740500720c */ /* 0x000fe20003f04070 */
[----:B------:R-:W-:-:S04]  /*aa40*/  IMAD.HI.U32 R0, R2, R139, RZ ;  /* 0x0000008b02007227 */ /* 0x000fc800078e00ff */
[C---:B------:R-:W-:Y:S02]  /*aa50*/  IMAD R147, R5.reuse, R3, R147 ;  /* 0x0000000305937224 */ /* 0x040fe400078e0293 */
[--C-:B------:R-:W-:Y:S01]  /*aa60*/  @!P2 IMAD.IADD R108, R108, 0x1, -R5.reuse ;  /* 0x000000016c6ca824 */ /* 0x100fe200078e0a05 */
[C---:B------:R-:W-:Y:S01]  /*aa70*/  ISETP.GT.U32.AND P2, PT, R5.reuse, R132, PT ;  /* 0x000000840500720c */ /* 0x040fe20003f44070 */
[----:B------:R-:W-:Y:S02]  /*aa80*/  IMAD.MOV R0, RZ, RZ, -R0 ;  /* 0x000000ffff007224 */ /* 0x000fe400078e0a00 */
[----:B------:R-:W-:Y:S01]  /*aa90*/  @!P6 IMAD.IADD R124, R124, 0x1, -R5 ;  /* 0x000000017c7ce824 */ /* 0x000fe200078e0a05 */
[C---:B------:R-:W-:Y:S01]  /*aaa0*/  ISETP.GT.U32.AND P6, PT, R5.reuse, R147, PT ;  /* 0x000000930500720c */ /* 0x040fe20003fc4070 */
[----:B------:R-:W-:Y:S02]  /*aab0*/  IMAD R139, R5, R0, R139 ;  /* 0x00000000058b7224 */ /* 0x000fe400078e028b */
[----:B------:R-:W-:-:S02]  /*aac0*/  @!P0 IMAD.IADD R116, R116, 0x1, -R5 ;  /* 0x0000000174748824 */ /* 0x000fc400078e0a05 */
[----:B------:R-:W-:Y:S01]  /*aad0*/  VIADD R120, R4, 0x26 ;  /* 0x0000002604787836 */ /* 0x000fe20000000000 */
[----:B------:R-:W-:Y:S01]  /*aae0*/  ISETP.GT.U32.AND P0, PT, R5, R139, PT ;  /* 0x0000008b0500720c */ /* 0x000fe20003f04070 */
[----:B------:R-:W-:-:S03]  /*aaf0*/  IMAD.HI.U32 R0, R2, R155, RZ ;  /* 0x0000009b02007227 */ /* 0x000fc600078e00ff */
[----:B------:R-:W-:Y:S01]  /*ab00*/  IABS R170, R120 ;  /* 0x0000007800aa7213 */ /* 0x000fe20000000000 */
[----:B------:R-:W-:Y:S01]  /*ab10*/  @!P2 IMAD.IADD R132, R132, 0x1, -R5 ;  /* 0x000000018484a824 */ /* 0x000fe200078e0a05 */
[----:B------:R-:W-:Y:S01]  /*ab20*/  ISETP.GE.AND P2, PT, R128, RZ, PT ;  /* 0x000000ff8000720c */ /* 0x000fe20003f46270 */
[----:B------:R-:W-:Y:S01]  /*ab30*/  @!P4 IMAD.MOV R93, RZ, RZ, -R93 ;  /* 0x000000ffff5dc224 */ /* 0x000fe200078e0a5d */
[----:B------:R-:W-:Y:S01]  /*ab40*/  ISETP.GT.U32.AND P4, PT, R5, R116, PT ;  /* 0x000000740500720c */ /* 0x000fe20003f84070 */
[----:B------:R-:W-:Y:S02]  /*ab50*/  @!P6 IMAD.IADD R147, R147, 0x1, -R5 ;  /* 0x000000019393e824 */ /* 0x000fe400078e0a05 */
[----:B------:R-:W-:Y:S02]  /*ab60*/  IMAD.MOV R0, RZ, RZ, -R0 ;  /* 0x000000ffff007224 */ /* 0x000fe400078e0a00 */
[----:B------:R-:W-:Y:S01]  /*ab70*/  @!P5 IMAD.MOV R101, RZ, RZ, -R101 ;  /* 0x000000ffff65d224 */ /* 0x000fe200078e0a65 */
[C---:B------:R-:W-:Y:S01]  /*ab80*/  ISETP.GT.U32.AND P5, PT, R5.reuse, R132, PT ;  /* 0x000000840500720c */ /* 0x040fe20003fa4070 */
[----:B------:R-:W-:Y:S01]  /*ab90*/  @!P1 IMAD.MOV R108, RZ, RZ, -R108 ;  /* 0x000000ffff6c9224 */ /* 0x000fe200078e0a6c */
[----:B------:R-:W-:Y:S01]  /*aba0*/  ISETP.GT.U32.AND P1, PT, R5, R147, PT ;  /* 0x000000930500720c */ /* 0x000fe20003f24070 */
[----:B------:R-:W-:-:S04]  /*abb0*/  IMAD.HI.U32 R3, R2, R163, RZ ;  /* 0x000000a302037227 */ /* 0x000fc800078e00ff */
[----:B------:R-:W-:Y:S02]  /*abc0*/  IMAD R155, R5, R0, R155 ;  /* 0x00000000059b7224 */ /* 0x000fe400078e029b */
[----:B------:R-:W-:-:S04]  /*abd0*/  IMAD.HI.U32 R0, R2, R170, RZ ;  /* 0x000000aa02007227 */ /* 0x000fc800078e00ff */
[----:B------:R-:W-:Y:S01]  /*abe0*/  @!P0 IMAD.IADD R139, R139, 0x1, -R5 ;  /* 0x000000018b8b8824 */ /* 0x000fe200078e0a05 */
[C---:B------:R-:W-:Y:S01]  /*abf0*/  ISETP.GT.U32.AND P0, PT, R5.reuse, R124, PT ;  /* 0x0000007c0500720c */ /* 0x040fe20003f04070 */
[----:B------:R-:W-:Y:S02]  /*ac00*/  IMAD.MOV R3, RZ, RZ, -R3 ;  /* 0x000000ffff037224 */ /* 0x000fe400078e0a03 */
[----:B------:R-:W-:Y:S01]  /*ac10*/  IMAD.MOV R0, RZ, RZ, -R0 ;  /* 0x000000ffff007224 */ /* 0x000fe200078e0a00 */
[C---:B------:R-:W-:Y:S01]  /*ac20*/  ISETP.GT.U32.AND P6, PT, R5.reuse, R139, PT ;  /* 0x0000008b0500720c */ /* 0x040fe20003fc4070 */
[C---:B------:R-:W-:Y:S02]  /*ac30*/  IMAD R163, R5.reuse, R3, R163 ;  /* 0x0000000305a37224 */ /* 0x040fe400078e02a3 */
[----:B------:R-:W-:Y:S01]  /*ac40*/  @!P4 IMAD.IADD R116, R116, 0x1, -R5 ;  /* 0x000000017474c824 */ /* 0x000fe200078e0a05 */
[C---:B------:R-:W-:Y:S01]  /*ac50*/  ISETP.GT.U32.AND P4, PT, R5.reuse, R155, PT ;  /* 0x0000009b0500720c */ /* 0x040fe20003f84070 */
[----:B------:R-:W-:-:S02]  /*ac60*/  IMAD R170, R5, R0, R170 ;  /* 0x0000000005aa7224 */ /* 0x000fc400078e02aa */
[--C-:B------:R-:W-:Y:S01]  /*ac70*/  @!P5 IMAD.IADD R132, R132, 0x1, -R5.reuse ;  /* 0x000000018484d824 */ /* 0x100fe200078e0a05 */
[----:B------:R-:W-:Y:S01]  /*ac80*/  ISETP.GT.U32.AND P5, PT, R5, R163, PT ;  /* 0x000000a30500720c */ /* 0x000fe20003fa4070 */
[--C-:B------:R-:W-:Y:S01]  /*ac90*/  @!P1 IMAD.IADD R147, R147, 0x1, -R5.reuse ;  /* 0x0000000193939824 */ /* 0x100fe200078e0a05 */
[----:B------:R-:W-:Y:S01]  /*aca0*/  ISETP.GT.U32.AND P1, PT, R5, R170, PT ;  /* 0x000000aa0500720c */ /* 0x000fe20003f24070 */
[----:B------:R-:W-:Y:S02]  /*acb0*/  VIADD R128, R4, 0x25 ;  /* 0x0000002504807836 */ /* 0x000fe40000000000 */
[--C-:B------:R-:W-:Y:S01]  /*acc0*/  @!P0 IMAD.IADD R124, R124, 0x1, -R5.reuse ;  /* 0x000000017c7c8824 */ /* 0x100fe200078e0a05 */
[----:B------:R-:W-:Y:S01]  /*acd0*/  ISETP.GE.AND P0, PT, R143, RZ, PT ;  /* 0x000000ff8f00720c */ /* 0x000fe20003f06270 */
[----:B------:R-:W-:Y:S01]  /*ace0*/  VIADD R143, R4, 0x24 ;  /* 0x00000024048f7836 */ /* 0x000fe20000000000 */
[----:B------:R-:W-:Y:S01]  /*acf0*/  IABS R3, R128 ;  /* 0x0000008000037213 */ /* 0x000fe20000000000 */
[--C-:B------:R-:W-:Y:S01]  /*ad00*/  @!P6 IMAD.IADD R139, R139, 0x1, -R5.reuse ;  /* 0x000000018b8be824 */ /* 0x100fe200078e0a05 */
[----:B------:R-:W-:Y:S01]  /*ad10*/  ISETP.GE.AND P6, PT, R151, RZ, PT ;  /* 0x000000ff9700720c */ /* 0x000fe20003fc6270 */
[----:B------:R-:W-:Y:S01]  /*ad20*/  @!P4 IMAD.IADD R155, R155, 0x1, -R5 ;  /* 0x000000019b9bc824 */ /* 0x000fe200078e0a05 */
[----:B------:R-:W-:Y:S01]  /*ad30*/  IABS R0, R143 ;  /* 0x0000008f00007213 */ /* 0x000fe20000000000 */
[----:B------:R-:W-:Y:S01]  /*ad40*/  IMAD.HI.U32 R178, R2, R3, RZ ;  /* 0x0000000302b27227 */ /* 0x000fe200078e00ff */
[----:B------:R-:W-:-:S03]  /*ad50*/  ISETP.GE.AND P4, PT, R89, RZ, PT ;  /* 0x000000ff5900720c */ /* 0x000fc60003f86270 */
[----:B------:R-:W-:Y:S02]  /*ad60*/  VIADD R151, R4, 0x23 ;  /* 0x0000002304977836 */ /* 0x000fe40000000000 */
[--C-:B------:R-:W-:Y:S01]  /*ad70*/  @!P5 IMAD.IADD R163, R163, 0x1, -R5.reuse ;  /* 0x00000001a3a3d824 */ /* 0x100fe200078e0a05 */
[----:B------:R-:W-:Y:S01]  /*ad80*/  ISETP.GE.AND P5, PT, R97, RZ, PT ;  /* 0x000000ff6100720c */ /* 0x000fe20003fa6270 */
[----:B------:R-:W-:Y:S01]  /*ad90*/  @!P1 IMAD.IADD R170, R170, 0x1, -R5 ;  /* 0x00000001aaaa9824 */ /* 0x000fe200078e0a05 */
[----:B------:R-:W-:Y:S01]  /*ada0*/  ISETP.GT.U32.AND P1, PT, R5, R155, PT ;  /* 0x0000009b0500720c */ /* 0x000fe20003f24070 */
[----:B------:R-:W-:Y:S01]  /*adb0*/  IMAD.MOV R178, RZ, RZ, -R178 ;  /* 0x000000ffffb27224 */ /* 0x000fe200078e0ab2 */
[----:B------:R-:W-:Y:S01]  /*adc0*/  IABS R15, R151 ;  /* 0x00000097000f7213 */ /* 0x000fe20000000000 */
[----:B------:R-:W-:Y:S01]  /*add0*/  IMAD.HI.U32 R11, R2, R0, RZ ;  /* 0x00000000020b7227 */ /* 0x000fe200078e00ff */
[----:B------:R-:W-:-:S03]  /*ade0*/  IABS R97, R73 ;  /* 0x0000004900617213 */ /* 0x000fc60000000000 */
[----:B------:R-:W-:Y:S01]  /*adf0*/  @!P2 IMAD.MOV R124, RZ, RZ, -R124 ;  /* 0x000000ffff7ca224 */ /* 0x000fe200078e0a7c */
[C---:B------:R-:W-:Y:S01]  /*ae00*/  ISETP.GT.U32.AND P2, PT, R5.reuse, R163, PT ;  /* 0x000000a30500720c */ /* 0x040fe20003f44070 */
[C---:B------:R-:W-:Y:S02]  /*ae10*/  IMAD R178, R5.reuse, R178, R3 ;  /* 0x000000b205b27224 */ /* 0x040fe400078e0203 */
[----:B------:R-:W-:Y:S02]  /*ae20*/  IMAD.MOV R11, RZ, RZ, -R11 ;  /* 0x000000ffff0b7224 */ /* 0x000fe400078e0a0b */
[----:B------:R-:W-:Y:S02]  /*ae30*/  IMAD.MOV.U32 R3, RZ, RZ, R15 ;  /* 0x000000ffff037224 */ /* 0x000fe400078e000f */
[----:B------:R-:W-:Y:S01]  /*ae40*/  @!P0 IMAD.MOV R132, RZ, RZ, -R132 ;  /* 0x000000ffff848224 */ /* 0x000fe200078e0a84 */
[C---:B------:R-:W-:Y:S01]  /*ae50*/  ISETP.GT.U32.AND P0, PT, R5.reuse, R170, PT ;  /* 0x000000aa0500720c */ /* 0x040fe20003f04070 */
[----:B------:R-:W-:Y:S01]  /*ae60*/  @!P3 IMAD.MOV R116, RZ, RZ, -R116 ;  /* 0x000000ffff74b224 */ /* 0x000fe200078e0a74 */
[C---:B------:R-:W-:Y:S01]  /*ae70*/  ISETP.GT.U32.AND P3, PT, R5.reuse, R178, PT ;  /* 0x000000b20500720c */ /* 0x040fe20003f64070 */
[----:B------:R-:W-:Y:S01]  /*ae80*/  @!P6 IMAD.MOV R139, RZ, RZ, -R139 ;  /* 0x000000ffff8be224 */ /* 0x000fe200078e0a8b */
[----:B------:R-:W-:Y:S01]  /*ae90*/  ISETP.GE.AND P6, PT, R112, RZ, PT ;  /* 0x000000ff7000720c */ /* 0x000fe20003fc6270 */
[----:B------:R-:W-:-:S02]  /*aea0*/  IMAD R0, R5, R11, R0 ;  /* 0x0000000b05007224 */ /* 0x000fc400078e0200 */
[----:B------:R-:W-:-:S04]  /*aeb0*/  IMAD.HI.U32 R11, R2, R3, RZ ;  /* 0x00000003020b7227 */ /* 0x000fc800078e00ff */
[----:B------:R-:W-:Y:S01]  /*aec0*/  @!P1 IMAD.IADD R155, R155, 0x1, -R5 ;  /* 0x000000019b9b9824 */ /* 0x000fe200078e0a05 */
[----:B------:R-:W-:Y:S01]  /*aed0*/  ISETP.GT.U32.AND P1, PT, R5, R0, PT ;  /* 0x000000000500720c */ /* 0x000fe20003f24070 */
[----:B------:R-:W-:Y:S02]  /*aee0*/  IMAD.MOV R11, RZ, RZ, -R11 ;  /* 0x000000ffff0b7224 */ /* 0x000fe400078e0a0b */
[----:B------:R-:W-:Y:S01]  /*aef0*/  @!P2 IMAD.IADD R163, R163, 0x1, -R5 ;  /* 0x00000001a3a3a824 */ /* 0x000fe200078e0a05 */
[----:B------:R-:W-:Y:S01]  /*af00*/  ISETP.GE.AND P2, PT, R128, RZ, PT ;  /* 0x000000ff8000720c */ /* 0x000fe20003f46270 */
[----:B------:R-:W-:Y:S02]  /*af10*/  VIADD R128, R4, 0x22 ;  /* 0x0000002204807836 */ /* 0x000fe40000000000 */
[----:B------:R-:W-:Y:S02]  /*af20*/  IMAD R3, R5, R11, R3 ;  /* 0x0000000b05037224 */ /* 0x000fe400078e0203 */
[--C-:B------:R-:W-:Y:S01]  /*af30*/  @!P0 IMAD.IADD R170, R170, 0x1, -R5.reuse ;  /* 0x00000001aaaa8824 */ /* 0x100fe200078e0a05 */
[----:B------:R-:W-:Y:S01]  /*af40*/  ISETP.GE.AND P0, PT, R143, RZ, PT ;  /* 0x000000ff8f00720c */ /* 0x000fe20003f06270 */
[----:B------:R-:W-:Y:S01]  /*af50*/  VIADD R143, R4, 0x21 ;  /* 0x00000021048f7836 */ /* 0x000fe20000000000 */
[----:B------:R-:W-:Y:S01]  /*af60*/  IABS R202, R128 ;  /* 0x0000008000ca7213 */ /* 0x000fe20000000000 */
[----:B------:R-:W-:Y:S01]  /*af70*/  @!P3 IMAD.IADD R178, R178, 0x1, -R5 ;  /* 0x00000001b2b2b824 */ /* 0x000fe200078e0a05 */
[----:B------:R-:W-:Y:S01]  /*af80*/  ISETP.GE.AND P3, PT, R151, RZ, PT ;  /* 0x000000ff9700720c */ /* 0x000fe20003f66270 */
[----:B------:R-:W-:Y:S01]  /*af90*/  @!P6 IMAD.MOV R163, RZ, RZ, -R163 ;  /* 0x000000ffffa3e224 */ /* 0x000fe200078e0aa3 */
[C---:B------:R-:W-:Y:S01]  /*afa0*/  ISETP.GT.U32.AND P6, PT, R5.reuse, R3, PT ;  /* 0x000000030500720c */ /* 0x040fe20003fc4070 */
[----:B------:R-:W-:Y:S01]  /*afb0*/  @!P1 IMAD.IADD R0, R0, 0x1, -R5 ;  /* 0x0000000100009824 */ /* 0x000fe200078e0a05 */
[----:B------:R-:W-:Y:S01]  /*afc0*/  IABS R210, R143 ;  /* 0x0000008f00d27213 */ /* 0x000fe20000000000 */
[----:B------:R-:W-:Y:S01]  /*afd0*/  @!P5 IMAD.MOV R155, RZ, RZ, -R155 ;  /* 0x000000ffff9bd224 */ /* 0x000fe200078e0a9b */
[C---:B------:R-:W-:Y:S01]  /*afe0*/  ISETP.GT.U32.AND P5, PT, R5.reuse, R178, PT ;  /* 0x000000b20500720c */ /* 0x040fe20003fa4070 */
[----:B------:R-:W-:Y:S01]  /*aff0*/  IMAD.HI.U32 R15, R2, R202, RZ ;  /* 0x000000ca020f7227 */ /* 0x000fe200078e00ff */
[----:B------:R-:W-:-:S03]  /*b000*/  ISETP.GT.U32.AND P1, PT, R5, R0, PT ;  /* 0x000000000500720c */ /* 0x000fc60003f24070 */
[----:B------:R-:W-:Y:S02]  /*b010*/  IMAD.MOV R15, RZ, RZ, -R15 ;  /* 0x000000ffff0f7224 */ /* 0x000fe400078e0a0f */
[----:B------:R-:W-:Y:S02]  /*b020*/  VIADD R151, R4, 0x20 ;  /* 0x0000002004977836 */ /* 0x000fe40000000000 */
[----:B------:R-:W-:-:S03]  /*b030*/  IMAD.HI.U32 R11, R2, R210, RZ ;  /* 0x000000d2020b7227 */ /* 0x000fc600078e00ff */
[----:B------:R-:W-:Y:S01]  /*b040*/  IABS R218, R151 ;  /* 0x0000009700da7213 */ /* 0x000fe20000000000 */
[----:B------:R-:W-:Y:S02]  /*b050*/  IMAD R202, R5, R15, R202 ;  /* 0x0000000f05ca7224 */ /* 0x000fe400078e02ca */
[----:B------:R-:W-:Y:S02]  /*b060*/  IMAD.MOV R15, RZ, RZ, -R11 ;  /* 0x000000ffff0f7224 */ /* 0x000fe400078e0a0b */
[--C-:B------:R-:W-:Y:S02]  /*b070*/  @!P6 IMAD.IADD R3, R3, 0x1, -R5.reuse ;  /* 0x000000010303e824 */ /* 0x100fe400078e0a05 */
[----:B------:R-:W-:Y:S01]  /*b080*/  @!P5 IMAD.IADD R178, R178, 0x1, -R5 ;  /* 0x00000001b2b2d824 */ /* 0x000fe200078e0a05 */
[----:B------:R-:W-:Y:S01]  /*b090*/  ISETP.GE.AND P5, PT, R143, RZ, PT ;  /* 0x000000ff8f00720c */ /* 0x000fe20003fa6270 */
[C---:B------:R-:W-:Y:S01]  /*b0a0*/  IMAD R210, R5.reuse, R15, R210 ;  /* 0x0000000f05d27224 */ /* 0x040fe200078e02d2 */
[----:B------:R-:W-:Y:S01]  /*b0b0*/  ISETP.GT.U32.AND P6, PT, R5, R3, PT ;  /* 0x000000030500720c */ /* 0x000fe20003fc4070 */
[----:B------:R-:W-:-:S04]  /*b0c0*/  IMAD.HI.U32 R11, R2, R218, RZ ;  /* 0x000000da020b7227 */ /* 0x000fc800078e00ff */
[----:B------:R-:W-:Y:S01]  /*b0d0*/  @!P1 IMAD.IADD R0, R0, 0x1, -R5 ;  /* 0x0000000100009824 */ /* 0x000fe200078e0a05 */
[C---:B------:R-:W-:Y:S01]  /*b0e0*/  ISETP.GT.U32.AND P1, PT, R5.reuse, R202, PT ;  /* 0x000000ca0500720c */ /* 0x040fe20003f24070 */
[----:B------:R-:W-:Y:S01]  /*b0f0*/  @!P2 IMAD.MOV R178, RZ, RZ, -R178 ;  /* 0x000000ffffb2a224 */ /* 0x000fe200078e0ab2 */
[C---:B------:R-:W-:Y:S01]  /*b100*/  ISETP.GT.U32.AND P2, PT, R5.reuse, R210, PT ;  /* 0x000000d20500720c */ /* 0x040fe20003f44070 */
[----:B------:R-:W-:Y:S02]  /*b110*/  IMAD.MOV R11, RZ, RZ, -R11 ;  /* 0x000000ffff0b7224 */ /* 0x000fe400078e0a0b */
[----:B------:R-:W-:Y:S01]  /*b120*/  @!P4 IMAD.MOV R147, RZ, RZ, -R147 ;  /* 0x000000ffff93c224 */ /* 0x000fe200078e0a93 */
[----:B------:R-:W-:Y:S01]  /*b130*/  ISETP.GE.AND P4, PT, R120, RZ, PT ;  /* 0x000000ff7800720c */ /* 0x000fe20003f86270 */
[----:B------:R-:W-:Y:S02]  /*b140*/  IMAD R218, R5, R11, R218 ;  /* 0x0000000b05da7224 */ /* 0x000fe400078e02da */
[----:B------:R-:W-:-:S02]  /*b150*/  IMAD.MOV.U32 R186, RZ, RZ, R0 ;  /* 0x000000ffffba7224 */ /* 0x000fc400078e0000 */
[C---:B------:R-:W-:Y:S02]  /*b160*/  VIADD R143, R4.reuse, 0x1f ;  /* 0x0000001f048f7836 */ /* 0x040fe40000000000 */
[--C-:B------:R-:W-:Y:S01]  /*b170*/  @!P6 IMAD.IADD R3, R3, 0x1, -R5.reuse ;  /* 0x000000010303e824 */ /* 0x100fe200078e0a05 */
[----:B------:R-:W-:Y:S01]  /*b180*/  ISETP.GT.U32.AND P6, PT, R5, R218, PT ;  /* 0x000000da0500720c */ /* 0x000fe20003fc4070 */
[----:B------:R-:W-:Y:S01]  /*b190*/  @!P0 IMAD.MOV R186, RZ, RZ, -R186 ;  /* 0x000000ffffba8224 */ /* 0x000fe200078e0aba */
[----:B------:R-:W-:Y:S01]  /*b1a0*/  ISETP.GE.AND P0, PT, R151, RZ, PT ;  /* 0x000000ff9700720c */ /* 0x000fe20003f06270 */
[----:B------:R-:W-:Y:S01]  /*b1b0*/  VIADD R151, R4, 0x1e ;  /* 0x0000001e04977836 */ /* 0x000fe20000000000 */
[----:B------:R-:W-:Y:S01]  /*b1c0*/  IABS R226, R143 ;  /* 0x0000008f00e27213 */ /* 0x000fe20000000000 */
[--C-:B------:R-:W-:Y:S02]  /*b1d0*/  @!P1 IMAD.IADD R202, R202, 0x1, -R5.reuse ;  /* 0x00000001caca9824 */ /* 0x100fe400078e0a05 */
[----:B------:R-:W-:Y:S01]  /*b1e0*/  @!P2 IMAD.IADD R210, R210, 0x1, -R5 ;  /* 0x00000001d2d2a824 */ /* 0x000fe200078e0a05 */
[----:B------:R-:W-:Y:S01]  /*b1f0*/  IABS R234, R151 ;  /* 0x0000009700ea7213 */ /* 0x000fe20000000000 */
[----:B------:R-:W-:Y:S01]  /*b200*/  @!P4 IMAD.MOV R170, RZ, RZ, -R170 ;  /* 0x000000ffffaac224 */ /* 0x000fe200078e0aaa */
[----:B------:R-:W-:Y:S01]  /*b210*/  ISETP.GE.AND P4, PT, R128, RZ, PT ;  /* 0x000000ff8000720c */ /* 0x000fe20003f86270 */
[----:B------:R-:W-:Y:S01]  /*b220*/  IMAD.MOV.U32 R194, RZ, RZ, R3 ;  /* 0x000000ffffc27224 */ /* 0x000fe200078e0003 */
[C---:B------:R-:W-:Y:S01]  /*b230*/  ISETP.GT.U32.AND P1, PT, R5.reuse, R202, PT ;  /* 0x000000ca0500720c */ /* 0x040fe20003f24070 */
[----:B------:R-:W-:Y:S01]  /*b240*/  VIADD R128, R4, 0x1d ;  /* 0x0000001d04807836 */ /* 0x000fe20000000000 */
[----:B------:R-:W-:Y:S01]  /*b250*/  ISETP.GT.U32.AND P2, PT, R5, R210, PT ;  /* 0x000000d20500720c */ /* 0x000fe20003f44070 */
[----:B------:R-:W-:-:S03]  /*b260*/  IMAD.HI.U32 R3, R2, R226, RZ ;  /* 0x000000e202037227 */ /* 0x000fc600078e00ff */
[----:B------:R-:W-:Y:S01]  /*b270*/  IABS R242, R128 ;  /* 0x0000008000f27213 */ /* 0x000fe20000000000 */
[----:B------:R-:W-:-:S04]  /*b280*/  IMAD.HI.U32 R11, R2, R234, RZ ;  /* 0x000000ea020b7227 */ /* 0x000fc800078e00ff */
[----:B------:R-:W-:Y:S02]  /*b290*/  IMAD.MOV R3, RZ, RZ, -R3 ;  /* 0x000000ffff037224 */ /* 0x000fe400078e0a03 */
[----:B------:R-:W-:Y:S02]  /*b2a0*/  @!P6 IMAD.IADD R218, R218, 0x1, -R5 ;  /* 0x00000001dadae824 */ /* 0x000fe400078e0a05 */
[----:B------:R-:W-:Y:S02]  /*b2b0*/  IMAD.MOV R11, RZ, RZ, -R11 ;  /* 0x000000ffff0b7224 */ /* 0x000fe400078e0a0b */
[C---:B------:R-:W-:Y:S01]  /*b2c0*/  IMAD R226, R5.reuse, R3, R226 ;  /* 0x0000000305e27224 */ /* 0x040fe200078e02e2 */
[----:B------:R-:W-:Y:S01]  /*b2d0*/  ISETP.GT.U32.AND P6, PT, R5, R218, PT ;  /* 0x000000da0500720c */ /* 0x000fe20003fc4070 */
[----:B------:R-:W-:-:S04]  /*b2e0*/  IMAD.HI.U32 R0, R2, R242, RZ ;  /* 0x000000f202007227 */ /* 0x000fc800078e00ff */
[--C-:B------:R-:W-:Y:S01]  /*b2f0*/  @!P1 IMAD.IADD R202, R202, 0x1, -R5.reuse ;  /* 0x00000001caca9824 */ /* 0x100fe200078e0a05 */
[----:B------:R-:W-:Y:S01]  /*b300*/  ISETP.GE.AND P1, PT, R151, RZ, PT ;  /* 0x000000ff9700720c */ /* 0x000fe20003f26270 */
[----:B------:R-:W-:Y:S01]  /*b310*/  @!P2 IMAD.IADD R210, R210, 0x1, -R5 ;  /* 0x00000001d2d2a824 */ /* 0x000fe200078e0a05 */
[C---:B------:R-:W-:Y:S01]  /*b320*/  ISETP.GT.U32.AND P2, PT, R5.reuse, R226, PT ;  /* 0x000000e20500720c */ /* 0x040fe20003f44070 */
[C---:B------:R-:W-:Y:S02]  /*b330*/  IMAD R234, R5.reuse, R11, R234 ;  /* 0x0000000b05ea7224 */ /* 0x040fe400078e02ea */
[----:B------:R-:W-:Y:S02]  /*b340*/  IMAD.MOV R0, RZ, RZ, -R0 ;  /* 0x000000ffff007224 */ /* 0x000fe400078e0a00 */
[----:B------:R-:W-:Y:S01]  /*b350*/  @!P4 IMAD.MOV R202, RZ, RZ, -R202 ;  /* 0x000000ffffcac224 */ /* 0x000fe200078e0aca */
[C---:B------:R-:W-:Y:S01]  /*b360*/  ISETP.GT.U32.AND P4, PT, R5.reuse, R234, PT ;  /* 0x000000ea0500720c */ /* 0x040fe20003f84070 */
[----:B------:R-:W-:-:S02]  /*b370*/  IMAD R242, R5, R0, R242 ;  /* 0x0000000005f27224 */ /* 0x000fc400078e02f2 */
[----:B------:R-:W-:Y:S01]  /*b380*/  @!P3 IMAD.MOV R194, RZ, RZ, -R194 ;  /* 0x000000ffffc2b224 */ /* 0x000fe200078e0ac2 */
[----:B------:R-:W-:Y:S01]  /*b390*/  ISETP.GE.AND P3, PT, R143, RZ, PT ;  /* 0x000000ff8f00720c */ /* 0x000fe20003f66270 */
[----:B------:R-:W-:Y:S02]  /*b3a0*/  VIADD R143, R4, 0x1c ;  /* 0x0000001c048f7836 */ /* 0x000fe40000000000 */
[--C-:B------:R-:W-:Y:S01]  /*b3b0*/  @!P6 IMAD.IADD R218, R218, 0x1, -R5.reuse ;  /* 0x00000001dadae824 */ /* 0x100fe200078e0a05 */
[----:B------:R-:W-:Y:S01]  /*b3c0*/  ISETP.GT.U32.AND P6, PT, R5, R242, PT ;  /* 0x000000f20500720c */ /* 0x000fe20003fc4070 */
[--C-:B------:R-:W-:Y:S01]  /*b3d0*/  @!P2 IMAD.IADD R226, R226, 0x1, -R5.reuse ;  /* 0x00000001e2e2a824 */ /* 0x100fe200078e0a05 */
[----:B------:R-:W-:Y:S01]  /*b3e0*/  IABS R250, R143 ;  /* 0x0000008f00fa7213 */ /* 0x000fe20000000000 */
[----:B------:R-:W-:Y:S01]  /*b3f0*/  VIADD R151, R4, 0x1b ;  /* 0x0000001b04977836 */ /* 0x000fe20000000000 */
[----:B------:R-:W-:Y:S01]  /*b400*/  ISETP.GE.AND P2, PT, R143, RZ, PT ;  /* 0x000000ff8f00720c */ /* 0x000fe20003f46270 */
[----:B------:R-:W-:Y:S01]  /*b410*/  @!P4 IMAD.IADD R234, R234, 0x1, -R5 ;  /* 0x00000001eaeac824 */ /* 0x000fe200078e0a05 */
[----:B------:R-:W-:Y:S01]  /*b420*/  ISETP.GT.U32.AND P4, PT, R5, R226, PT ;  /* 0x000000e20500720c */ /* 0x000fe20003f84070 */
[----:B------:R-:W-:Y:S01]  /*b430*/  IMAD.HI.U32 R3, R2, R250, RZ ;  /* 0x000000fa02037227 */ /* 0x000fe200078e00ff */
[----:B------:R-:W-:-:S03]  /*b440*/  IABS R11, R151 ;  /* 0x00000097000b7213 */ /* 0x000fc60000000000 */
[----:B------:R-:W-:Y:S02]  /*b450*/  IMAD.MOV R3, RZ, RZ, -R3 ;  /* 0x000000ffff037224 */ /* 0x000fe400078e0a03 */
[----:B------:R-:W-:Y:S01]  /*b460*/  @!P6 IMAD.IADD R242, R242, 0x1, -R5 ;  /* 0x00000001f2f2e824 */ /* 0x000fe200078e0a05 */
[----:B------:R-:W-:Y:S01]  /*b470*/  ISETP.GT.U32.AND P6, PT, R5, R234, PT ;  /* 0x000000ea0500720c */ /* 0x000fe20003fc4070 */
[----:B------:R-:W-:-:S04]  /*b480*/  IMAD.HI.U32 R0, R2, R11, RZ ;  /* 0x0000000b02007227 */ /* 0x000fc800078e00ff */
[C---:B------:R-:W-:Y:S02]  /*b490*/  IMAD R250, R5.reuse, R3, R250 ;  /* 0x0000000305fa7224 */ /* 0x040fe400078e02fa */
[----:B------:R-:W-:Y:S02]  /*b4a0*/  IMAD.MOV R0, RZ, RZ, -R0 ;  /* 0x000000ffff007224 */ /* 0x000fe400078e0a00 */
[----:B------:R-:W-:Y:S01]  /*b4b0*/  @!P5 IMAD.MOV R210, RZ, RZ, -R210 ;  /* 0x000000ffffd2d224 */ /* 0x000fe200078e0ad2 */
[----:B------:R-:W-:Y:S01]  /*b4c0*/  ISETP.GE.AND P5, PT, R128, RZ, PT ;  /* 0x000000ff8000720c */ /* 0x000fe20003fa6270 */
[----:B------:R-:W-:Y:S01]  /*b4d0*/  @!P4 IMAD.IADD R226, R226, 0x1, -R5 ;  /* 0x00000001e2e2c824 */ /* 0x000fe200078e0a05 */
[----:B------:R-:W-:Y:S01]  /*b4e0*/  ISETP.GT.U32.AND P4, PT, R5, R250, PT ;  /* 0x000000fa0500720c */ /* 0x000fe20003f84070 */
[C---:B------:R-:W-:Y:S02]  /*b4f0*/  VIADD R112, R4.reuse, 0x1a ;  /* 0x0000001a04707836 */ /* 0x040fe40000000000 */
[----:B------:R-:W-:-:S02]  /*b500*/  VIADD R128, R4, 0x18 ;  /* 0x0000001804807836 */ /* 0x000fc40000000000 */
[C---:B------:R-:W-:Y:S01]  /*b510*/  IMAD R11, R5.reuse, R0, R11 ;  /* 0x00000000050b7224 */ /* 0x040fe200078e020b */
[----:B------:R-:W-:Y:S01]  /*b520*/  IABS R19, R112 ;  /* 0x0000007000137213 */ /* 0x000fe20000000000 */
[----:B------:R-:W-:Y:S01]  /*b530*/  @!P0 IMAD.MOV R218, RZ, RZ, -R218 ;  /* 0x000000ffffda8224 */ /* 0x000fe200078e0ada */
[C---:B------:R-:W-:Y:S01]  /*b540*/  ISETP.GT.U32.AND P0, PT, R5.reuse, R242, PT ;  /* 0x000000f20500720c */ /* 0x040fe20003f04070 */
[----:B------:R-:W-:Y:S01]  /*b550*/  @!P6 IMAD.IADD R234, R234, 0x1, -R5 ;  /* 0x00000001eaeae824 */ /* 0x000fe200078e0a05 */
[----:B------:R-:W-:Y:S01]  /*b560*/  IABS R49, R128 ;  /* 0x0000008000317213 */ /* 0x000fe20000000000 */
[----:B------:R-:W-:Y:S01]  /*b570*/  VIADD R120, R4, 0x19 ;  /* 0x0000001904787836 */ /* 0x000fe20000000000 */
[----:B------:R-:W-:Y:S01]  /*b580*/  ISETP.GT.U32.AND P6, PT, R5, R11, PT ;  /* 0x0000000b0500720c */ /* 0x000fe20003fc4070 */
[----:B------:R-:W-:-:S03]  /*b590*/  IMAD.HI.U32 R0, R2, R19, RZ ;  /* 0x0000001302007227 */ /* 0x000fc600078e00ff */
[----:B------:R-:W-:Y:S01]  /*b5a0*/  IABS R34, R120 ;  /* 0x0000007800227213 */ /* 0x000fe20000000000 */
[----:B------:R-:W-:-:S04]  /*b5b0*/  IMAD.HI.U32 R3, R2, R49, RZ ;  /* 0x0000003102037227 */ /* 0x000fc800078e00ff */
[----:B------:R-:W-:Y:S02]  /*b5c0*/  @!P4 IMAD.IADD R250, R250, 0x1, -R5 ;  /* 0x00000001fafac824 */ /* 0x000fe400078e0a05 */
[----:B------:R-:W-:Y:S02]  /*b5d0*/  IMAD.MOV R0, RZ, RZ, -R0 ;  /* 0x000000ffff007224 */ /* 0x000fe400078e0a00 */
[----:B------:R-:W-:Y:S02]  /*b5e0*/  IMAD.MOV R3, RZ, RZ, -R3 ;  /* 0x000000ffff037224 */ /* 0x000fe400078e0a03 */
[----:B------:R-:W-:Y:S01]  /*b5f0*/  @!P3 IMAD.MOV R226, RZ, RZ, -R226 ;  /* 0x000000ffffe2b224 */ /* 0x000fe200078e0ae2 */
[C---:B------:R-:W-:Y:S01]  /*b600*/  ISETP.GT.U32.AND P3, PT, R5.reuse, R250, PT ;  /* 0x000000fa0500720c */ /* 0x040fe20003f64070 */
[----:B------:R-:W-:Y:S02]  /*b610*/  IMAD R19, R5, R0, R19 ;  /* 0x0000000005137224 */ /* 0x000fe400078e0213 */
[----:B------:R-:W-:Y:S01]  /*b620*/  @!P0 IMAD.IADD R242, R242, 0x1, -R5 ;  /* 0x00000001f2f28824 */ /* 0x000fe200078e0a05 */
[----:B------:R-:W-:Y:S01]  /*b630*/  ISETP.GE.AND P0, PT, R151, RZ, PT ;  /* 0x000000ff9700720c */ /* 0x000fe20003f06270 */
[----:B------:R-:W-:Y:S01]  /*b640*/  IMAD.HI.U32 R0, R2, R34, RZ ;  /* 0x0000002202007227 */ /* 0x000fe200078e00ff */
[----:B------:R-:W-:-:S03]  /*b650*/  ISETP.GT.U32.AND P4, PT, R5, R19, PT ;  /* 0x000000130500720c */ /* 0x000fc60003f84070 */
[----:B------:R-:W-:Y:S01]  /*b660*/  @!P6 IMAD.IADD R11, R11, 0x1, -R5 ;  /* 0x000000010b0be824 */ /* 0x000fe200078e0a05 */
[----:B------:R-:W-:Y:S01]  /*b670*/  ISETP.GE.AND P6, PT, R112, RZ, PT ;  /* 0x000000ff7000720c */ /* 0x000fe20003fc6270 */
[C---:B------:R-:W-:Y:S02]  /*b680*/  IMAD R49, R5.reuse, R3, R49 ;  /* 0x0000000305317224 */ /* 0x040fe400078e0231 */
[----:B------:R-:W-:Y:S02]  /*b690*/  IMAD.MOV R0, RZ, RZ, -R0 ;  /* 0x000000ffff007224 */ /* 0x000fe400078e0a00 */
[----:B------:R-:W-:Y:S01]  /*b6a0*/  @!P1 IMAD.MOV R234, RZ, RZ, -R234 ;  /* 0x000000ffffea9224 */ /* 0x000fe200078e0aea */
[C---:B------:R-:W-:Y:S01]  /*b6b0*/  ISETP.GT.U32.AND P1, PT, R5.reuse, R11, PT ;  /* 0x0000000b0500720c */ /* 0x040fe20003f24070 */
[----:B------:R-:W-:Y:S01]  /*b6c0*/  @!P5 IMAD.MOV R242, RZ, RZ, -R242 ;  /* 0x000000fffff2d224 */ /* 0x000fe200078e0af2 */
[C---:B------:R-:W-:Y:S01]  /*b6d0*/  ISETP.GT.U32.AND P5, PT, R5.reuse, R49, PT ;  /* 0x000000310500720c */ /* 0x040fe20003fa4070 */
[----:B------:R-:W-:-:S02]  /*b6e0*/  IMAD R34, R5, R0, R34 ;  /* 0x0000000005227224 */ /* 0x000fc400078e0222 */
[--C-:B------:R-:W-:Y:S02]  /*b6f0*/  @!P3 IMAD.IADD R250, R250, 0x1, -R5.reuse ;  /* 0x00000001fafab824 */ /* 0x100fe400078e0a05 */
[C---:B------:R-:W-:Y:S01]  /*b700*/  VIADD R143, R4.reuse, 0x17 ;  /* 0x00000017048f7836 */ /* 0x040fe20000000000 */
[----:B------:R-:W-:Y:S01]  /*b710*/  ISETP.GT.U32.AND P3, PT, R5, R34, PT ;  /* 0x000000220500720c */ /* 0x000fe20003f64070 */
[----:B------:R-:W-:Y:S02]  /*b720*/  VIADD R151, R4, 0x16 ;  /* 0x0000001604977836 */ /* 0x000fe40000000000 */
[----:B------:R-:W-:Y:S01]  /*b730*/  IMAD.HI.U32 R15, R2, R97, RZ ;  /* 0x00000061020f7227 */ /* 0x000fe200078e00ff */
[----:B------:R-:W-:Y:S02]  /*b740*/  IABS R65, R143 ;  /* 0x0000008f00417213 */ /* 0x000fe40000000000 */
[----:B------:R-:W-:Y:S01]  /*b750*/  IABS R81, R151 ;  /* 0x0000009700517213 */ /* 0x000fe20000000000 */
[----:B------:R-:W-:-:S02]  /*b760*/  @!P1 IMAD.IADD R11, R11, 0x1, -R5 ;  /* 0x000000010b0b9824 */ /* 0x000fc400078e0a05 */
[----:B------:R-:W-:Y:S02]  /*b770*/  @!P5 IMAD.IADD R49, R49, 0x1, -R5 ;  /* 0x000000013131d824 */ /* 0x000fe400078e0a05 */
[----:B------:R-:W-:Y:S02]  /*b780*/  @!P0 IMAD.MOV R11, RZ, RZ, -R11 ;  /* 0x000000ffff0b8224 */ /* 0x000fe400078e0a0b */
[----:B------:R-:W-:Y:S01]  /*b790*/  IMAD.HI.U32 R0, R2, R65, RZ ;  /* 0x0000004102007227 */ /* 0x000fe200078e00ff */
[----:B------:R-:W-:-:S03]  /*b7a0*/  ISETP.GT.U32.AND P0, PT, R5, R49, PT ;  /* 0x000000310500720c */ /* 0x000fc60003f04070 */
[--C-:B------:R-:W-:Y:S01]  /*b7b0*/  @!P3 IMAD.IADD R34, R34, 0x1, -R5.reuse ;  /* 0x000000012222b824 */ /* 0x100fe200078e0a05 */
[----:B------:R-:W-:Y:S01]  /*b7c0*/  ISETP.GE.AND P3, PT, R143, RZ, PT ;  /* 0x000000ff8f00720c */ /* 0x000fe20003f66270 */
[----:B------:R-:W-:Y:S02]  /*b7d0*/  @!P4 IMAD.IADD R19, R19, 0x1, -R5 ;  /* 0x000000011313c824 */ /* 0x000fe400078e0a05 */
[----:B------:R-:W-:Y:S01]  /*b7e0*/  IMAD.MOV R0, RZ, RZ, -R0 ;  /* 0x000000ffff007224 */ /* 0x000fe200078e0a00 */
[C---:B------:R-:W-:Y:S01]  /*b7f0*/  ISETP.GT.U32.AND P5, PT, R5.reuse, R34, PT ;  /* 0x000000220500720c */ /* 0x040fe20003fa4070 */
[----:B------:R-:W-:Y:S01]  /*b800*/  IMAD.MOV R15, RZ, RZ, -R15 ;  /* 0x000000ffff0f7224 */ /* 0x000fe200078e0a0f */
[C---:B------:R-:W-:Y:S01]  /*b810*/  ISETP.GT.U32.AND P4, PT, R5.reuse, R19, PT ;  /* 0x000000130500720c */ /* 0x040fe20003f84070 */
[C---:B------:R-:W-:Y:S02]  /*b820*/  IMAD R65, R5.reuse, R0, R65 ;  /* 0x0000000005417224 */ /* 0x040fe400078e0241 */
[----:B------:R-:W-:-:S02]  /*b830*/  IMAD R97, R5, R15, R97 ;  /* 0x0000000f05617224 */ /* 0x000fc400078e0261 */
[----:B------:R-:W-:Y:S01]  /*b840*/  IMAD.HI.U32 R0, R2, R81, RZ ;  /* 0x0000005102007227 */ /* 0x000fe200078e00ff */
[----:B------:R-:W-:-:S03]  /*b850*/  ISETP.GT.U32.AND P1, PT, R5, R65, PT ;  /* 0x000000410500720c */ /* 0x000fc60003f24070 */
[----:B------:R-:W-:Y:S01]  /*b860*/  @!P2 IMAD.MOV R250, RZ, RZ, -R250 ;  /* 0x000000fffffaa224 */ /* 0x000fe200078e0afa */
[----:B------:R-:W-:Y:S01]  /*b870*/  ISETP.GE.AND P2, PT, R120, RZ, PT ;  /* 0x000000ff7800720c */ /* 0x000fe20003f46270 */
[----:B------:R-:W-:Y:S01]  /*b880*/  @!P0 IMAD.IADD R49, R49, 0x1, -R5 ;  /* 0x0000000131318824 */ /* 0x000fe200078e0a05 */
[C---:B------:R-:W-:Y:S01]  /*b890*/  ISETP.GT.U32.AND P0, PT, R5.reuse, R97, PT ;  /* 0x000000610500720c */ /* 0x040fe20003f04070 */
[----:B------:R-:W-:Y:S02]  /*b8a0*/  IMAD.MOV R0, RZ, RZ, -R0 ;  /* 0x000000ffff007224 */ /* 0x000fe400078e0a00 */
[C---:B------:R-:W-:Y:S02]  /*b8b0*/  VIADD R120, R4.reuse, 0x13 ;  /* 0x0000001304787836 */ /* 0x040fe40000000000 */
[----:B------:R-:W-:Y:S02]  /*b8c0*/  VIADD R89, R4, 0x14 ;  /* 0x0000001404597836 */ /* 0x000fe40000000000 */
[----:B------:R-:W-:Y:S01]  /*b8d0*/  IMAD R81, R5, R0, R81 ;  /* 0x0000000005517224 */ /* 0x000fe200078e0251 */
[----:B------:R-:W-:Y:S01]  /*b8e0*/  IABS R0, R120 ;  /* 0x0000007800007213 */ /* 0x000fe20000000000 */
[--C-:B------:R-:W-:Y:S01]  /*b8f0*/  @!P5 IMAD.IADD R34, R34, 0x1, -R5.reuse ;  /* 0x000000012222d824 */ /* 0x100fe200078e0a05 */
[----:B------:R-:W-:Y:S01]  /*b900*/  IABS R3, R89 ;  /* 0x0000005900037213 */ /* 0x000fe20000000000 */
[----:B------:R-:W-:Y:S01]  /*b910*/  @!P4 IMAD.IADD R19, R19, 0x1, -R5 ;  /* 0x000000011313c824 */ /* 0x000fe200078e0a05 */
[----:B------:R-:W-:Y:S01]  /*b920*/  ISETP.GE.AND P5, PT, R151, RZ, PT ;  /* 0x000000ff9700720c */ /* 0x000fe20003fa6270 */
[----:B------:R-:W-:Y:S01]  /*b930*/  VIADD R151, R4, 0x12 ;  /* 0x0000001204977836 */ /* 0x000fe20000000000 */
[----:B------:R-:W-:Y:S01]  /*b940*/  ISETP.GE.AND P4, PT, R128, RZ, PT ;  /* 0x000000ff8000720c */ /* 0x000fe20003f86270 */
        /* <DEDUP_REMOVED lines=9> */
[----:B------:R-:W-:-:S04]  /*b9e0*/  IMAD.HI.U32 R0, R2, R143, RZ ;  /* 0x0000008f02007227 */ /* 0x000fc800078e00ff */
[----:B------:R-:W-:Y:S01]  /*b9f0*/  @!P6 IMAD.MOV R19, RZ, RZ, -R19 ;  /* 0x000000ffff13e224 */ /* 0x000fe200078e0a13 */
[C---:B------:R-:W-:Y:S01]  /*ba00*/  ISETP.GT.U32.AND P6, PT, R5.reuse, R81, PT ;  /* 0x000000510500720c */ /* 0x040fe20003fc4070 */
[----:B------:R-:W-:Y:S02]  /*ba10*/  IMAD R112, R5, R112, R3 ;  /* 0x0000007005707224 */ /* 0x000fe400078e0203 */
[----:B------:R-:W-:Y:S02]  /*ba20*/  IMAD.MOV R0, RZ, RZ, -R0 ;  /* 0x000000ffff007224 */ /* 0x000fe400078e0a00 */
[----:B------:R-:W-:Y:S01]  /*ba30*/  @!P1 IMAD.IADD R65, R65, 0x1, -R5 ;  /* 0x0000000141419824 */ /* 0x000fe200078e0a05 */
[C---:B------:R-:W-:Y:S01]  /*ba40*/  ISETP.GT.U32.AND P0, PT, R5.reuse, R112, PT ;  /* 0x000000700500720c */ /* 0x040fe20003f04070 */
[----:B------:R-:W-:Y:S02]  /*ba50*/  IMAD R143, R5, R0, R143 ;  /* 0x00000000058f7224 */ /* 0x000fe400078e028f */
[----:B------:R-:W-:Y:S01]  /*ba60*/  @!P2 IMAD.IADD R97, R97, 0x1, -R5 ;  /* 0x000000016161a824 */ /* 0x000fe200078e0a05 */
[C---:B------:R-:W-:Y:S01]  /*ba70*/  ISETP.GT.U32.AND P1, PT, R5.reuse, R65, PT ;  /* 0x000000410500720c */ /* 0x040fe20003f24070 */
[----:B------:R-:W-:Y:S01]  /*ba80*/  @!P4 IMAD.MOV R49, RZ, RZ, -R49 ;  /* 0x000000ffff31c224 */ /* 0x000fe200078e0a31 */
[----:B------:R-:W-:Y:S01]  /*ba90*/  ISETP.GT.U32.AND P2, PT, R5, R143, PT ;  /* 0x0000008f0500720c */ /* 0x000fe20003f44070 */
[----:B------:R-:W-:Y:S01]  /*baa0*/  @!P6 IMAD.IADD R81, R81, 0x1, -R5 ;  /* 0x000000015151e824 */ /* 0x000fe200078e0a05 */
[----:B------:R-:W-:Y:S01]  /*bab0*/  ISETP.GT.U32.AND P4, PT, R5, R128, PT ;  /* 0x000000800500720c */ /* 0x000fe20003f84070 */
[----:B0-----:R-:W-:-:S02]  /*bac0*/  VIADD R7, R4, 0xb ;  /* 0x0000000b04077836 */ /* 0x001fc40000000000 */
[----:B-1----:R-:W-:Y:S01]  /*bad0*/  VIADD R27, R4, 0x5 ;  /* 0x00000005041b7836 */ /* 0x002fe20000000000 */
[----:B------:R-:W-:Y:S01]  /*bae0*/  ISETP.GT.U32.AND P6, PT, R5, R81, PT ;  /* 0x000000510500720c */ /* 0x000fe20003fc4070 */
[--C-:B------:R-:W-:Y:S01]  /*baf0*/  @!P0 IMAD.IADD R112, R112, 0x1, -R5.reuse ;  /* 0x0000000170708824 */ /* 0x100fe200078e0a05 */
[----:B------:R-:W-:Y:S01]  /*bb00*/  ISETP.GE.AND P0, PT, R151, RZ, PT ;  /* 0x000000ff9700720c */ /* 0x000fe20003f06270 */
[C---:B------:R-:W-:Y:S01]  /*bb10*/  VIADD R151, R4.reuse, 0x10 ;  /* 0x0000001004977836 */ /* 0x040fe20000000000 */
[----:B------:R-:W-:Y:S01]  /*bb20*/  IABS R182, R27 ;  /* 0x0000001b00b67213 */ /* 0x000fe20000000000 */
[--C-:B------:R-:W-:Y:S01]  /*bb30*/  @!P1 IMAD.IADD R65, R65, 0x1, -R5.reuse ;  /* 0x0000000141419824 */ /* 0x100fe200078e0a05 */
[----:B------:R-:W-:Y:S01]  /*bb40*/  ISETP.GE.AND P1, PT, R73, RZ, PT ;  /* 0x000000ff4900720c */ /* 0x000fe20003f26270 */
[----:B------:R-:W-:Y:S01]  /*bb50*/  @!P2 IMAD.IADD R143, R143, 0x1, -R5 ;  /* 0x000000018f8fa824 */ /* 0x000fe200078e0a05 */
[----:B------:R-:W-:Y:S01]  /*bb60*/  IABS R174, R151 ;  /* 0x0000009700ae7213 */ /* 0x000fe20000000000 */
[----:B------:R-:W-:Y:S01]  /*bb70*/  @!P3 IMAD.MOV R65, RZ, RZ, -R65 ;  /* 0x000000ffff41b224 */ /* 0x000fe200078e0a41 */
[----:B------:R-:W-:Y:S01]  /*bb80*/  ISETP.GE.AND P3, PT, R89, RZ, PT ;  /* 0x000000ff5900720c */ /* 0x000fe20003f66270 */
[----:B------:R-:W-:Y:S01]  /*bb90*/  VIADD R89, R4, 0x11 ;  /* 0x0000001104597836 */ /* 0x000fe20000000000 */
[----:B------:R-:W-:Y:S01]  /*bba0*/  ISETP.GT.U32.AND P2, PT, R5, R143, PT ;  /* 0x0000008f0500720c */ /* 0x000fe20003f44070 */
[----:B------:R-:W-:-:S03]  /*bbb0*/  IMAD.HI.U32 R3, R2, R174, RZ ;  /* 0x000000ae02037227 */ /* 0x000fc600078e00ff */
[----:B------:R-:W-:Y:S01]  /*bbc0*/  IABS R159, R89 ;  /* 0x00000059009f7213 */ /* 0x000fe20000000000 */
[----:B------:R-:W-:Y:S01]  /*bbd0*/  @!P6 IMAD.IADD R81, R81, 0x1, -R5 ;  /* 0x000000015151e824 */ /* 0x000fe200078e0a05 */
[----:B------:R-:W-:Y:S01]  /*bbe0*/  ISETP.GE.AND P6, PT, R120, RZ, PT ;  /* 0x000000ff7800720c */ /* 0x000fe20003fc6270 */
[----:B------:R-:W-:Y:S02]  /*bbf0*/  IMAD.MOV R3, RZ, RZ, -R3 ;  /* 0x000000ffff037224 */ /* 0x000fe400078e0a03 */
[----:B------:R-:W-:Y:S01]  /*bc00*/  @!P5 IMAD.MOV R81, RZ, RZ, -R81 ;  /* 0x000000ffff51d224 */ /* 0x000fe200078e0a51 */
[C---:B------:R-:W-:Y:S01]  /*bc10*/  ISETP.GT.U32.AND P5, PT, R5.reuse, R112, PT ;  /* 0x000000700500720c */ /* 0x040fe20003fa4070 */
[----:B------:R-:W-:Y:S02]  /*bc20*/  IMAD R174, R5, R3, R174 ;  /* 0x0000000305ae7224 */ /* 0x000fe400078e02ae */
[----:B------:R-:W-:Y:S02]  /*bc30*/  VIADD R120, R4, 0xf ;  /* 0x0000000f04787836 */ /* 0x000fe40000000000 */
[----:B------:R-:W-:-:S03]  /*bc40*/  IMAD.HI.U32 R0, R2, R159, RZ ;  /* 0x0000009f02007227 */ /* 0x000fc600078e00ff */
[----:B------:R-:W-:Y:S01]  /*bc50*/  IABS R190, R120 ;  /* 0x0000007800be7213 */ /* 0x000fe20000000000 */
[--C-:B------:R-:W-:Y:S01]  /*bc60*/  @!P2 IMAD.IADD R143, R143, 0x1, -R5.reuse ;  /* 0x000000018f8fa824 */ /* 0x100fe200078e0a05 */
[C---:B------:R-:W-:Y:S01]  /*bc70*/  ISETP.GT.U32.AND P2, PT, R5.reuse, R174, PT ;  /* 0x000000ae0500720c */ /* 0x040fe20003f44070 */
[----:B------:R-:W-:Y:S02]  /*bc80*/  IMAD.MOV R0, RZ, RZ, -R0 ;  /* 0x000000ffff007224 */ /* 0x000fe400078e0a00 */
[----:B------:R-:W-:Y:S02]  /*bc90*/  @!P4 IMAD.IADD R128, R128, 0x1, -R5 ;  /* 0x000000018080c824 */ /* 0x000fe400078e0a05 */
[C---:B------:R-:W-:Y:S02]  /*bca0*/  IMAD R159, R5.reuse, R0, R159 ;  /* 0x00000000059f7224 */ /* 0x040fe400078e029f */
[----:B------:R-:W-:Y:S01]  /*bcb0*/  IMAD.HI.U32 R0, R2, R190, RZ ;  /* 0x000000be02007227 */ /* 0x000fe200078e00ff */
[----:B------:R-:W-:-:S03]  /*bcc0*/  ISETP.GT.U32.AND P4, PT, R5, R128, PT ;  /* 0x000000800500720c */ /* 0x000fc60003f84070 */
[--C-:B------:R-:W-:Y:S01]  /*bcd0*/  @!P5 IMAD.IADD R112, R112, 0x1, -R5.reuse ;  /* 0x000000017070d824 */ /* 0x100fe200078e0a05 */
[----:B------:R-:W-:Y:S01]  /*bce0*/  ISETP.GE.AND P5, PT, R151, RZ, PT ;  /* 0x000000ff9700720c */ /* 0x000fe20003fa6270 */
[----:B------:R-:W-:Y:S02]  /*bcf0*/  VIADD R151, R4, 0xe ;  /* 0x0000000e04977836 */ /* 0x000fe40000000000 */
[----:B------:R-:W-:Y:S02]  /*bd00*/  IMAD.MOV R0, RZ, RZ, -R0 ;  /* 0x000000ffff007224 */ /* 0x000fe400078e0a00 */
[----:B------:R-:W-:Y:S01]  /*bd10*/  @!P3 IMAD.MOV R112, RZ, RZ, -R112 ;  /* 0x000000ffff70b224 */ /* 0x000fe200078e0a70 */
[----:B------:R-:W-:Y:S01]  /*bd20*/  ISETP.GE.AND P3, PT, R120, RZ, PT ;  /* 0x000000ff7800720c */ /* 0x000fe20003f66270 */
[----:B------:R-:W-:Y:S01]  /*bd30*/  VIADD R120, R4, 0xd ;  /* 0x0000000d04787836 */ /* 0x000fe20000000000 */
[----:B------:R-:W-:Y:S01]  /*bd40*/  IABS R15, R151 ;  /* 0x00000097000f7213 */ /* 0x000fe20000000000 */
[----:B------:R-:W-:-:S02]  /*bd50*/  @!P2 IMAD.IADD R174, R174, 0x1, -R5 ;  /* 0x00000001aeaea824 */ /* 0x000fc400078e0a05 */
[C---:B------:R-:W-:Y:S01]  /*bd60*/  IMAD R190, R5.reuse, R0, R190 ;  /* 0x0000000005be7224 */ /* 0x040fe200078e02be */
[----:B------:R-:W-:Y:S01]  /*bd70*/  IABS R222, R120 ;  /* 0x0000007800de7213 */ /* 0x000fe20000000000 */
[----:B------:R-:W-:Y:S01]  /*bd80*/  @!P0 IMAD.MOV R143, RZ, RZ, -R143 ;  /* 0x000000ffff8f8224 */ /* 0x000fe200078e0a8f */
[C---:B------:R-:W-:Y:S01]  /*bd90*/  ISETP.GT.U32.AND P2, PT, R5.reuse, R174, PT ;  /* 0x000000ae0500720c */ /* 0x040fe20003f44070 */
[----:B------:R-:W-:Y:S01]  /*bda0*/  IMAD.HI.U32 R206, R2, R15, RZ ;  /* 0x0000000f02ce7227 */ /* 0x000fe200078e00ff */
[C---:B------:R-:W-:Y:S02]  /*bdb0*/  ISETP.GT.U32.AND P0, PT, R5.reuse, R190, PT ;  /* 0x000000be0500720c */ /* 0x040fe40003f04070 */
[----:B------:R-:W-:Y:S01]  /*bdc0*/  IABS R0, R7 ;  /* 0x0000000700007213 */ /* 0x000fe20000000000 */
[----:B------:R-:W-:Y:S01]  /*bdd0*/  @!P4 IMAD.IADD R128, R128, 0x1, -R5 ;  /* 0x000000018080c824 */ /* 0x000fe200078e0a05 */
[----:B------:R-:W-:Y:S01]  /*bde0*/  ISETP.GT.U32.AND P4, PT, R5, R159, PT ;  /* 0x0000009f0500720c */ /* 0x000fe20003f84070 */
[----:B------:R-:W-:-:S04]  /*bdf0*/  IMAD.HI.U32 R3, R2, R222, RZ ;  /* 0x000000de02037227 */ /* 0x000fc800078e00ff */
[----:B------:R-:W-:Y:S02]  /*be00*/  IMAD.MOV R206, RZ, RZ, -R206 ;  /* 0x000000ffffce7224 */ /* 0x000fe400078e0ace */
[----:B------:R-:W-:Y:S01]  /*be10*/  @!P6 IMAD.MOV R128, RZ, RZ, -R128 ;  /* 0x000000ffff80e224 */ /* 0x000fe200078e0a80 */
[----:B------:R-:W-:Y:S01]  /*be20*/  ISETP.GE.AND P6, PT, R151, RZ, PT ;  /* 0x000000ff9700720c */ /* 0x000fe20003fc6270 */
[----:B------:R-:W-:Y:S02]  /*be30*/  IMAD.MOV R3, RZ, RZ, -R3 ;  /* 0x000000ffff037224 */ /* 0x000fe400078e0a03 */
[C---:B------:R-:W-:Y:S02]  /*be40*/  IMAD R206, R5.reuse, R206, R15 ;  /* 0x000000ce05ce7224 */ /* 0x040fe400078e020f */
[----:B------:R-:W-:Y:S02]  /*be50*/  VIADD R151, R4, 0xc ;  /* 0x0000000c04977836 */ /* 0x000fe40000000000 */
[----:B------:R-:W-:-:S02]  /*be60*/  IMAD R222, R5, R3, R222 ;  /* 0x0000000305de7224 */ /* 0x000fc400078e02de */
[--C-:B------:R-:W-:Y:S01]  /*be70*/  @!P2 IMAD.IADD R174, R174, 0x1, -R5.reuse ;  /* 0x00000001aeaea824 */ /* 0x100fe200078e0a05 */
[C---:B------:R-:W-:Y:S01]  /*be80*/  ISETP.GT.U32.AND P2, PT, R5.reuse, R206, PT ;  /* 0x000000ce0500720c */ /* 0x040fe20003f44070 */
[--C-:B------:R-:W-:Y:S01]  /*be90*/  @!P0 IMAD.IADD R190, R190, 0x1, -R5.reuse ;  /* 0x00000001bebe8824 */ /* 0x100fe200078e0a05 */
[----:B------:R-:W-:Y:S01]  /*bea0*/  IABS R238, R151 ;  /* 0x0000009700ee7213 */ /* 0x000fe20000000000 */
[----:B------:R-:W-:Y:S01]  /*beb0*/  @!P5 IMAD.MOV R174, RZ, RZ, -R174 ;  /* 0x000000ffffaed224 */ /* 0x000fe200078e0aae */
[----:B------:R-:W-:Y:S01]  /*bec0*/  ISETP.GT.U32.AND P5, PT, R5, R222, PT ;  /* 0x000000de0500720c */ /* 0x000fe20003fa4070 */
[----:B------:R-:W-:Y:S01]  /*bed0*/  @!P4 IMAD.IADD R159, R159, 0x1, -R5 ;  /* 0x000000019f9fc824 */ /* 0x000fe200078e0a05 */
[----:B------:R-:W-:Y:S01]  /*bee0*/  ISETP.GT.U32.AND P0, PT, R5, R190, PT ;  /* 0x000000be0500720c */ /* 0x000fe20003f04070 */
[----:B------:R-:W-:-:S03]  /*bef0*/  IMAD.HI.U32 R26, R2, R238, RZ ;  /* 0x000000ee021a7227 */ /* 0x000fc600078e00ff */
[----:B------:R-:W-:Y:S01]  /*bf00*/  ISETP.GT.U32.AND P4, PT, R5, R159, PT ;  /* 0x0000009f0500720c */ /* 0x000fe20003f84070 */
[----:B------:R-:W-:Y:S02]  /*bf10*/  IMAD.MOV R15, RZ, RZ, -R26 ;  /* 0x000000ffff0f7224 */ /* 0x000fe400078e0a1a */
[----:B------:R-:W-:Y:S01]  /*bf20*/  @!P1 IMAD.MOV R97, RZ, RZ, -R97 ;  /* 0x000000ffff619224 */ /* 0x000fe200078e0a61 */
[----:B------:R-:W-:Y:S01]  /*bf30*/  ISETP.GE.AND P1, PT, R89, RZ, PT ;  /* 0x000000ff5900720c */ /* 0x000fe20003f26270 */
[----:B------:R-:W-:Y:S02]  /*bf40*/  VIADD R89, R4, 0xa ;  /* 0x0000000a04597836 */ /* 0x000fe40000000000 */
[----:B------:R-:W-:Y:S02]  /*bf50*/  @!P2 IMAD.IADD R206, R206, 0x1, -R5 ;  /* 0x00000001cecea824 */ /* 0x000fe400078e0a05 */
[----:B------:R-:W-:Y:S01]  /*bf60*/  IMAD.HI.U32 R3, R2, R0, RZ ;  /* 0x0000000002037227 */ /* 0x000fe200078e00ff */
[----:B------:R-:W-:-:S02]  /*bf70*/  IABS R26, R89 ;  /* 0x00000059001a7213 */ /* 0x000fc40000000000 */
[C---:B------:R-:W-:Y:S01]  /*bf80*/  ISETP.GT.U32.AND P2, PT, R5.reuse, R206, PT ;  /* 0x000000ce0500720c */ /* 0x040fe20003f44070 */
[C---:B------:R-:W-:Y:S02]  /*bf90*/  IMAD R238, R5.reuse, R15, R238 ;  /* 0x0000000f05ee7224 */ /* 0x040fe400078e02ee */
[----:B------:R-:W-:Y:S02]  /*bfa0*/  @!P5 IMAD.IADD R222, R222, 0x1, -R5 ;  /* 0x00000001deded824 */ /* 0x000fe400078e0a05 */
[----:B------:R-:W-:Y:S02]  /*bfb0*/  IMAD.MOV R3, RZ, RZ, -R3 ;  /* 0x000000ffff037224 */ /* 0x000fe400078e0a03 */
[----:B------:R-:W-:Y:S01]  /*bfc0*/  @!P0 IMAD.IADD R190, R190, 0x1, -R5 ;  /* 0x00000001bebe8824 */ /* 0x000fe200078e0a05 */
[C---:B------:R-:W-:Y:S01]  /*bfd0*/  ISETP.GT.U32.AND P0, PT, R5.reuse, R238, PT ;  /* 0x000000ee0500720c */ /* 0x040fe20003f04070 */
[C---:B------:R-:W-:Y:S01]  /*bfe0*/  IMAD R0, R5.reuse, R3, R0 ;  /* 0x0000000305007224 */ /* 0x040fe200078e0200 */
[----:B------:R-:W-:Y:S01]  /*bff0*/  ISETP.GT.U32.AND P5, PT, R5, R222, PT ;  /* 0x000000de0500720c */ /* 0x000fe20003fa4070 */
[----:B------:R-:W-:-:S04]  /*c000*/  IMAD.HI.U32 R3, R2, R26, RZ ;  /* 0x0000001a02037227 */ /* 0x000fc800078e00ff */
[----:B------:R-:W-:Y:S01]  /*c010*/  @!P4 IMAD.IADD R159, R159, 0x1, -R5 ;  /* 0x000000019f9fc824 */ /* 0x000fe200078e0a05 */
[----:B------:R-:W-:Y:S01]  /*c020*/  ISETP.GE.AND P4, PT, R120, RZ, PT ;  /* 0x000000ff7800720c */ /* 0x000fe20003f86270 */
[----:B------:R-:W-:Y:S02]  /*c030*/  IMAD.MOV R3, RZ, RZ, -R3 ;  /* 0x000000ffff037224 */ /* 0x000fe400078e0a03 */
[----:B------:R-:W-:Y:S02]  /*c040*/  VIADD R120, R4, 0x9 ;  /* 0x0000000904787836 */ /* 0x000fe40000000000 */
[--C-:B------:R-:W-:Y:S01]  /*c050*/  @!P2 IMAD.IADD R206, R206, 0x1, -R5.reuse ;  /* 0x00000001cecea824 */ /* 0x100fe200078e0a05 */
[C---:B------:R-:W-:Y:S01]  /*c060*/  ISETP.GT.U32.AND P2, PT, R5.reuse, R0, PT ;  /* 0x000000000500720c */ /* 0x040fe20003f44070 */
[----:B------:R-:W-:Y:S01]  /*c070*/  IMAD R26, R5, R3, R26 ;  /* 0x00000003051a7224 */ /* 0x000fe200078e021a */
[----:B------:R-:W-:Y:S01]  /*c080*/  IABS R57, R120 ;  /* 0x0000007800397213 */ /* 0x000fe20000000000 */
[----:B------:R-:W-:-:S02]  /*c090*/  @!P0 IMAD.IADD R238, R238, 0x1, -R5 ;  /* 0x00000001eeee8824 */ /* 0x000fc400078e0a05 */
[----:B------:R-:W-:Y:S01]  /*c0a0*/  @!P5 IMAD.IADD R222, R222, 0x1, -R5 ;  /* 0x00000001deded824 */ /* 0x000fe200078e0a05 */
[C---:B------:R-:W-:Y:S01]  /*c0b0*/  ISETP.GT.U32.AND P5, PT, R5.reuse, R26, PT ;  /* 0x0000001a0500720c */ /* 0x040fe20003fa4070 */
[----:B------:R-:W-:Y:S01]  /*c0c0*/  IMAD.HI.U32 R15, R2, R57, RZ ;  /* 0x00000039020f7227 */ /* 0x000fe200078e00ff */
[----:B------:R-:W-:-:S03]  /*c0d0*/  ISETP.GT.U32.AND P0, PT, R5, R238, PT ;  /* 0x000000ee0500720c */ /* 0x000fc60003f04070 */
[----:B------:R-:W-:Y:S01]  /*c0e0*/  @!P1 IMAD.MOV R159, RZ, RZ, -R159 ;  /* 0x000000ffff9f9224 */ /* 0x000fe200078e0a9f */
[----:B------:R-:W-:Y:S01]  /*c0f0*/  ISETP.GE.AND P1, PT, R151, RZ, PT ;  /* 0x000000ff9700720c */ /* 0x000fe20003f26270 */
[----:B------:R-:W-:Y:S02]  /*c100*/  VIADD R151, R4, 0x8 ;  /* 0x0000000804977836 */ /* 0x000fe40000000000 */
[----:B------:R-:W-:Y:S02]  /*c110*/  IMAD.MOV R15, RZ, RZ, -R15 ;  /* 0x000000ffff0f7224 */ /* 0x000fe400078e0a0f */
[----:B------:R-:W-:Y:S01]  /*c120*/  @!P2 IMAD.IADD R0, R0, 0x1, -R5 ;  /* 0x000000010000a824 */ /* 0x000fe200078e0a05 */
[----:B------:R-:W-:Y:S01]  /*c130*/  IABS R89, R151 ;  /* 0x0000009700597213 */ /* 0x000fe20000000000 */
[----:B------:R-:W-:Y:S01]  /*c140*/  IMAD R57, R5, R15, R57 ;  /* 0x0000000f05397224 */ /* 0x000fe200078e0239 */
[----:B------:R-:W-:Y:S01]  /*c150*/  ISETP.GE.AND P2, PT, R7, RZ, PT ;  /* 0x000000ff0700720c */ /* 0x000fe20003f46270 */
[--C-:B------:R-:W-:Y:S01]  /*c160*/  @!P5 IMAD.IADD R26, R26, 0x1, -R5.reuse ;  /* 0x000000011a1ad824 */ /* 0x100fe200078e0a05 */
[C---:B------:R-:W-:Y:S01]  /*c170*/  ISETP.GT.U32.AND P5, PT, R5.reuse, R0, PT ;  /* 0x000000000500720c */ /* 0x040fe20003fa4070 */
[----:B------:R-:W-:Y:S01]  /*c180*/  @!P0 IMAD.IADD R238, R238, 0x1, -R5 ;  /* 0x00000001eeee8824 */ /* 0x000fe200078e0a05 */
[----:B------:R-:W-:Y:S01]  /*c190*/  ISETP.GT.U32.AND P0, PT, R5, R57, PT ;  /* 0x000000390500720c */ /* 0x000fe20003f04070 */
[----:B------:R-:W-:-:S02]  /*c1a0*/  VIADD R151, R4, 0x7 ;  /* 0x0000000704977836 */ /* 0x000fc40000000000 */
[----:B------:R-:W-:-:S03]  /*c1b0*/  IMAD.HI.U32 R3, R2, R89, RZ ;  /* 0x0000005902037227 */ /* 0x000fc600078e00ff */
[----:B------:R-:W-:Y:S01]  /*c1c0*/  IABS R120, R151 ;  /* 0x0000009700787213 */ /* 0x000fe20000000000 */
[----:B------:R-:W-:Y:S02]  /*c1d0*/  IMAD.MOV R3, RZ, RZ, -R3 ;  /* 0x000000ffff037224 */ /* 0x000fe400078e0a03 */
[C---:B--2---:R-:W-:Y:S02]  /*c1e0*/  VIADD R29, R4.reuse, 0x6 ;  /* 0x00000006041d7836 */ /* 0x044fe40000000000 */
[----:B------:R-:W-:Y:S02]  /*c1f0*/  IMAD R89, R5, R3, R89 ;  /* 0x0000000305597224 */ /* 0x000fe400078e0259 */
[----:B------:R-:W-:Y:S01]  /*c200*/  VIADD R8, R4, 0x4 ;  /* 0x0000000404087836 */ /* 0x000fe20000000000 */
[----:B------:R-:W-:Y:S01]  /*c210*/  IABS R151, R29 ;  /* 0x0000001d00977213 */ /* 0x000fe20000000000 */
[----:B------:R-:W-:-:S03]  /*c220*/  IMAD.HI.U32 R15, R2, R120, RZ ;  /* 0x00000078020f7227 */ /* 0x000fc600078e00ff */
[----:B------:R-:W-:Y:S01]  /*c230*/  IABS R198, R8 ;  /* 0x0000000800c67213 */ /* 0x000fe20000000000 */
[--C-:B------:R-:W-:Y:S01]  /*c240*/  @!P5 IMAD.IADD R0, R0, 0x1, -R5.reuse ;  /* 0x000000010000d824 */ /* 0x100fe200078e0a05 */
[----:B------:R-:W-:Y:S01]  /*c250*/  ISETP.GT.U32.AND P5, PT, R5, R89, PT ;  /* 0x000000590500720c */ /* 0x000fe20003fa4070 */
[----:B------:R-:W-:Y:S02]  /*c260*/  @!P0 IMAD.IADD R57, R57, 0x1, -R5 ;  /* 0x0000000139398824 */ /* 0x000fe400078e0a05 */
[----:B------:R-:W-:Y:S02]  /*c270*/  IMAD.MOV R15, RZ, RZ, -R15 ;  /* 0x000000ffff0f7224 */ /* 0x000fe400078e0a0f */
[----:B------:R-:W-:Y:S01]  /*c280*/  IMAD.HI.U32 R3, R2, R182, RZ ;  /* 0x000000b602037227 */ /* 0x000fe200078e00ff */
[----:B------:R-:W-:-:S03]  /*c290*/  ISETP.GT.U32.AND P0, PT, R5, R57, PT ;  /* 0x000000390500720c */ /* 0x000fc60003f04070 */
[C---:B------:R-:W-:Y:S02]  /*c2a0*/  IMAD R120, R5.reuse, R15, R120 ;  /* 0x0000000f05787224 */ /* 0x040fe400078e0278 */
[----:B------:R-:W-:Y:S01]  /*c2b0*/  @!P3 IMAD.MOV R190, RZ, RZ, -R190 ;  /* 0x000000ffffbeb224 */ /* 0x000fe200078e0abe */
[----:B------:R-:W-:Y:S01]  /*c2c0*/  ISETP.GT.U32.AND P3, PT, R5, R26, PT ;  /* 0x0000001a0500720c */ /* 0x000fe20003f64070 */
[----:B------:R-:W-:Y:S02]  /*c2d0*/  VIADD R21, R4, 0x3 ;  /* 0x0000000304157836 */ /* 0x000fe40000000000 */
[----:B------:R-:W-:Y:S02]  /*c2e0*/  IMAD.MOV R3, RZ, RZ, -R3 ;  /* 0x000000ffff037224 */ /* 0x000fe400078e0a03 */
[----:B------:R-:W-:Y:S01]  /*c2f0*/  IMAD.HI.U32 R73, R2, R151, RZ ;  /* 0x0000009702497227 */ /* 0x000fe200078e00ff */
[----:B------:R-:W-:-:S03]  /*c300*/  IABS R214, R21 ;  /* 0x0000001500d67213 */ /* 0x000fc60000000000 */
[----:B------:R-:W-:-:S04]  /*c310*/  IMAD.HI.U32 R15, R2, R198, RZ ;  /* 0x000000c6020f7227 */ /* 0x000fc800078e00ff */
[----:B------:R-:W-:Y:S02]  /*c320*/  IMAD R182, R5, R3, R182 ;  /* 0x0000000305b67224 */ /* 0x000fe400078e02b6 */
[----:B------:R-:W-:Y:S02]  /*c330*/  IMAD.MOV R73, RZ, RZ, -R73 ;  /* 0x000000ffff497224 */ /* 0x000fe400078e0a49 */
[----:B------:R-:W-:Y:S02]  /*c340*/  IMAD.MOV R3, RZ, RZ, -R15 ;  /* 0x000000ffff037224 */ /* 0x000fe400078e0a0f */
[----:B------:R-:W-:Y:S01]  /*c350*/  @!P5 IMAD.IADD R89, R89, 0x1, -R5 ;  /* 0x000000015959d824 */ /* 0x000fe200078e0a05 */
[C---:B------:R-:W-:Y:S01]  /*c360*/  ISETP.GT.U32.AND P5, PT, R5.reuse, R182, PT ;  /* 0x000000b60500720c */ /* 0x040fe20003fa4070 */
[C---:B------:R-:W-:Y:S02]  /*c370*/  IMAD R151, R5.reuse, R73, R151 ;  /* 0x0000004905977224 */ /* 0x040fe400078e0297 */
[----:B------:R-:W-:-:S02]  /*c380*/  IMAD R198, R5, R3, R198 ;  /* 0x0000000305c67224 */ /* 0x000fc400078e02c6 */
[----:B------:R-:W-:-:S04]  /*c390*/  IMAD.HI.U32 R3, R2, R214, RZ ;  /* 0x000000d602037227 */ /* 0x000fc800078e00ff */
[--C-:B------:R-:W-:Y:S01]  /*c3a0*/  @!P0 IMAD.IADD R57, R57, 0x1, -R5.reuse ;  /* 0x0000000139398824 */ /* 0x100fe200078e0a05 */
[C---:B------:R-:W-:Y:S01]  /*c3b0*/  ISETP.GT.U32.AND P0, PT, R5.reuse, R151, PT ;  /* 0x000000970500720c */ /* 0x040fe20003f04070 */
[----:B------:R-:W-:Y:S01]  /*c3c0*/  @!P3 IMAD.IADD R26, R26, 0x1, -R5 ;  /* 0x000000011a1ab824 */ /* 0x000fe200078e0a05 */
[C---:B------:R-:W-:Y:S01]  /*c3d0*/  ISETP.GT.U32.AND P3, PT, R5.reuse, R120, PT ;  /* 0x000000780500720c */ /* 0x040fe20003f64070 */
[----:B------:R-:W-:Y:S02]  /*c3e0*/  IMAD.MOV R3, RZ, RZ, -R3 ;  /* 0x000000ffff037224 */ /* 0x000fe400078e0a03 */
[C---:B------:R-:W-:Y:S02]  /*c3f0*/  VIADD R23, R4.reuse, 0x1 ;  /* 0x0000000104177836 */ /* 0x040fe40000000000 */
[C---:B------:R-:W-:Y:S02]  /*c400*/  IMAD R214, R5.reuse, R3, R214 ;  /* 0x0000000305d67224 */ /* 0x040fe400078e02d6 */
[----:B------:R-:W-:Y:S01]  /*c410*/  VIADD R25, R4, 0x2 ;  /* 0x0000000204197836 */ /* 0x000fe20000000000 */
[----:B------:R-:W-:Y:S01]  /*c420*/  IABS R7, R23 ;  /* 0x0000001700077213 */ /* 0x000fe20000000000 */
[----:B------:R-:W-:Y:S01]  /*c430*/  @!P5 IMAD.IADD R182, R182, 0x1, -R5 ;  /* 0x00000001b6b6d824 */ /* 0x000fe200078e0a05 */
[----:B------:R-:W-:Y:S01]  /*c440*/  ISETP.GT.U32.AND P5, PT, R5, R214, PT ;  /* 0x000000d60500720c */ /* 0x000fe20003fa4070 */
[----:B------:R-:W-:Y:S01]  /*c450*/  VIADD R73, R4, 0xa ;  /* 0x0000000a04497836 */ /* 0x000fe20000000000 */
[----:B------:R-:W-:Y:S01]  /*c460*/  IABS R15, R25 ;  /* 0x00000019000f7213 */ /* 0x000fe20000000000 */
[----:B------:R-:W-:-:S04]  /*c470*/  IMAD.HI.U32 R3, R2, R246, RZ ;  /* 0x000000f602037227 */ /* 0x000fc800078e00ff */
[----:B------:R-:W-:Y:S01]  /*c480*/  @!P0 IMAD.IADD R151, R151, 0x1, -R5 ;  /* 0x0000000197978824 */ /* 0x000fe200078e0a05 */
[----:B------:R-:W-:Y:S01]  /*c490*/  ISETP.GE.AND P0, PT, R73, RZ, PT ;  /* 0x000000ff4900720c */ /* 0x000fe20003f06270 */
[----:B------:R-:W-:Y:S02]  /*c4a0*/  IMAD.MOV R3, RZ, RZ, -R3 ;  /* 0x000000ffff037224 */ /* 0x000fe400078e0a03 */
[----:B------:R-:W-:Y:S01]  /*c4b0*/  @!P3 IMAD.IADD R120, R120, 0x1, -R5 ;  /* 0x000000017878b824 */ /* 0x000fe200078e0a05 */
[C---:B------:R-:W-:Y:S01]  /*c4c0*/  ISETP.GT.U32.AND P3, PT, R5.reuse, R198, PT ;  /* 0x000000c60500720c */ /* 0x040fe20003f64070 */
[----:B------:R-:W-:Y:S02]  /*c4d0*/  IMAD.MOV.U32 R73, RZ, RZ, R7 ;  /* 0x000000ffff497224 */ /* 0x000fe400078e0007 */
[----:B------:R-:W-:Y:S01]  /*c4e0*/  IMAD R246, R5, R3, R246 ;  /* 0x0000000305f67224 */ /* 0x000fe200078e02f6 */
[----:B------:R-:W2:Y:S01]  /*c4f0*/  LDL.LU R7, [R1+0xf94] ;  /* 0x000f940001077983 */ /* 0x000ea20000300800 */
[----:B------:R-:W-:-:S04]  /*c500*/  IMAD.HI.U32 R3, R2, R15, RZ ;  /* 0x0000000f02037227 */ /* 0x000fc800078e00ff */
[----:B------:R-:W-:Y:S01]  /*c510*/  @!P1 IMAD.MOV R238, RZ, RZ, -R238 ;  /* 0x000000ffffee9224 */ /* 0x000fe200078e0aee */
[----:B------:R-:W-:Y:S01]  /*c520*/  ISETP.GT.U32.AND P1, PT, R5, R182, PT ;  /* 0x000000b60500720c */ /* 0x000fe20003f24070 */
[----:B------:R-:W-:-:S04]  /*c530*/  IMAD.HI.U32 R2, R2, R73, RZ ;  /* 0x0000004902027227 */ /* 0x000fc800078e00ff */
[----:B------:R-:W-:Y:S02]  /*c540*/  @!P5 IMAD.IADD R214, R214, 0x1, -R5 ;  /* 0x00000001d6d6d824 */ /* 0x000fe400078e0a05 */
[----:B------:R-:W-:Y:S02]  /*c550*/  IMAD.MOV R2, RZ, RZ, -R2 ;  /* 0x000000ffff027224 */ /* 0x000fe400078e0a02 */
[----:B------:R-:W-:Y:S01]  /*c560*/  @!P2 IMAD.MOV R0, RZ, RZ, -R0 ;  /* 0x000000ffff00a224 */ /* 0x000fe200078e0a00 */
[C---:B------:R-:W-:Y:S01]  /*c570*/  ISETP.GT.U32.AND P2, PT, R5.reuse, R214, PT ;  /* 0x000000d60500720c */ /* 0x040fe20003f44070 */
[C---:B------:R-:W-:Y:S02]  /*c580*/  IMAD R73, R5.reuse, R2, R73 ;  /* 0x0000000205497224 */ /* 0x040fe400078e0249 */
[----:B------:R-:W-:Y:S01]  /*c590*/  @!P3 IMAD.IADD R198, R198, 0x1, -R5 ;  /* 0x00000001c6c6b824 */ /* 0x000fe200078e0a05 */
[----:B------:R-:W-:Y:S01]  /*c5a0*/  ISETP.GT.U32.AND P3, PT, R5, R89, PT ;  /* 0x000000590500720c */ /* 0x000fe20003f64070 */
[----:B------:R-:W-:-:S02]  /*c5b0*/  VIADD R2, R4, 0x8 ;  /* 0x0000000804027836 */ /* 0x000fc40000000000 */
[--C-:B------:R-:W-:Y:S01]  /*c5c0*/  @!P1 IMAD.IADD R182, R182, 0x1, -R5.reuse ;  /* 0x00000001b6b69824 */ /* 0x100fe200078e0a05 */
[C---:B------:R-:W-:Y:S01]  /*c5d0*/  ISETP.GT.U32.AND P5, PT, R5.reuse, R198, PT ;  /* 0x000000c60500720c */ /* 0x040fe20003fa4070 */
[----:B------:R-:W-:Y:S01]  /*c5e0*/  @!P6 IMAD.MOV R206, RZ, RZ, -R206 ;  /* 0x000000ffffcee224 */ /* 0x000fe200078e0ace */
[----:B------:R-:W-:Y:S01]  /*c5f0*/  ISETP.GE.AND P1, PT, R2, RZ, PT ;  /* 0x000000ff0200720c */ /* 0x000fe20003f26270 */
[----:B------:R-:W-:Y:S01]  /*c600*/  @!P4 IMAD.MOV R222, RZ, RZ, -R222 ;  /* 0x000000ffffdec224 */ /* 0x000fe200078e0ade */
[C---:B------:R-:W-:Y:S01]  /*c610*/  ISETP.GT.U32.AND P6, PT, R5.reuse, R120, PT ;  /* 0x000000780500720c */ /* 0x040fe20003fc4070 */
[----:B------:R-:W-:Y:S01]  /*c620*/  @!P2 IMAD.IADD R214, R214, 0x1, -R5 ;  /* 0x00000001d6d6a824 */ /* 0x000fe200078e0a05 */
[C---:B------:R-:W-:Y:S01]  /*c630*/  ISETP.GT.U32.AND P2, PT, R5.reuse, R73, PT ;  /* 0x000000490500720c */ /* 0x040fe20003f44070 */
[----:B------:R-:W-:Y:S01]  /*c640*/  IMAD.MOV R3, RZ, RZ, -R3 ;  /* 0x000000ffff037224 */ /* 0x000fe200078e0a03 */
[----:B------:R-:W-:Y:S01]  /*c650*/  ISETP.GT.U32.AND P4, PT, R5, R151, PT ;  /* 0x000000970500720c */ /* 0x000fe20003f84070 */
[----:B------:R-:W-:Y:S01]  /*c660*/  @!P3 IMAD.IADD R89, R89, 0x1, -R5 ;  /* 0x000000015959b824 */ /* 0x000fe200078e0a05 */
[C---:B------:R-:W-:Y:S01]  /*c670*/  ISETP.GT.U32.AND P3, PT, R5.reuse, R246, PT ;  /* 0x000000f60500720c */ /* 0x040fe20003f64070 */
[----:B------:R-:W-:-:S02]  /*c680*/  IMAD R15, R5, R3, R15 ;  /* 0x00000003050f7224 */ /* 0x000fc400078e020f */
[----:B------:R-:W-:Y:S02]  /*c690*/  VIADD R3, R4, 0x9 ;  /* 0x0000000904037836 */ /* 0x000fe40000000000 */
[----:B------:R-:W-:Y:S01]  /*c6a0*/  @!P1 IMAD.MOV R89, RZ, RZ, -R89 ;  /* 0x000000ffff599224 */ /* 0x000fe200078e0a59 */
[----:B------:R-:W-:Y:S01]  /*c6b0*/  ISETP.GE.AND P1, PT, R8, RZ, PT ;  /* 0x000000ff0800720c */ /* 0x000fe20003f26270 */
[--C-:B------:R-:W-:Y:S01]  /*c6c0*/  @!P6 IMAD.IADD R120, R120, 0x1, -R5.reuse ;  /* 0x000000017878e824 */ /* 0x100fe200078e0a05 */
[----:B------:R-:W0:Y:S01]  /*c6d0*/  S2R R8, SR_TID.X ;  /* 0x0000000000087919 */ /* 0x000e220000002100 */
[--C-:B------:R-:W-:Y:S01]  /*c6e0*/  @!P2 IMAD.IADD R73, R73, 0x1, -R5.reuse ;  /* 0x000000014949a824 */ /* 0x100fe200078e0a05 */
[----:B------:R-:W-:Y:S01]  /*c6f0*/  ISETP.GE.AND P2, PT, R21, RZ, PT ;  /* 0x000000ff1500720c */ /* 0x000fe20003f46270 */
[--C-:B------:R-:W-:Y:S01]  /*c700*/  @!P4 IMAD.IADD R151, R151, 0x1, -R5.reuse ;  /* 0x000000019797c824 */ /* 0x100fe200078e0a05 */
[----:B------:R-:W1:Y:S01]  /*c710*/  LDC R21, c[0x0][0x230] ;  /* 0x00008c00ff157b82 */ /* 0x000e620000000800 */
[----:B------:R-:W-:Y:S01]  /*c720*/  ISETP.GT.U32.AND P6, PT, R5, R15, PT ;  /* 0x0000000f0500720c */ /* 0x000fe20003fc4070 */
[--C-:B------:R-:W-:Y:S01]  /*c730*/  @!P3 IMAD.IADD R246, R246, 0x1, -R5.reuse ;  /* 0x00000001f6f6b824 */ /* 0x100fe200078e0a05 */
[----:B------:R-:W-:Y:S01]  /*c740*/  ISETP.GE.AND P4, PT, R3, RZ, PT ;  /* 0x000000ff0300720c */ /* 0x000fe20003f86270 */
[----:B------:R-:W-:Y:S01]  /*c750*/  VIADD R3, R4, 0x7 ;  /* 0x0000000704037836 */ /* 0x000fe20000000000 */
[----:B------:R-:W-:Y:S01]  /*c760*/  ISETP.GE.AND P3, PT, R29, RZ, PT ;  /* 0x000000ff1d00720c */ /* 0x000fe20003f66270 */
[----:B------:R-:W-:-:S02]  /*c770*/  @!P5 IMAD.IADD R198, R198, 0x1, -R5 ;  /* 0x00000001c6c6d824 */ /* 0x000fc400078e0a05 */
[----:B------:R-:W-:Y:S01]  /*c780*/  @!P0 IMAD.MOV R26, RZ, RZ, -R26 ;  /* 0x000000ffff1a8224 */ /* 0x000fe200078e0a1a */
[----:B------:R-:W-:Y:S02]  /*c790*/  ISETP.GE.AND P5, PT, R3, RZ, PT ;  /* 0x000000ff0300720c */ /* 0x000fe40003fa6270 */
[----:B------:R-:W-:-:S03]  /*c7a0*/  ISETP.GT.U32.AND P0, PT, R5, R246, PT ;  /* 0x000000f60500720c */ /* 0x000fc60003f04070 */
[----:B------:R-:W-:Y:S01]  /*c7b0*/  @!P6 IMAD.IADD R15, R15, 0x1, -R5 ;  /* 0x000000010f0fe824 */ /* 0x000fe200078e0a05 */
[----:B------:R-:W-:Y:S01]  /*c7c0*/  ISETP.GE.AND P6, PT, R27, RZ, PT ;  /* 0x000000ff1b00720c */ /* 0x000fe20003fc6270 */
[----:B------:R-:W-:-:S03]  /*c7d0*/  @!P4 IMAD.MOV R57, RZ, RZ, -R57 ;  /* 0x000000ffff39c224 */ /* 0x000fc600078e0a39 */
[----:B------:R-:W-:-:S03]  /*c7e0*/  ISETP.GT.U32.AND P4, PT, R5, R15, PT ;  /* 0x0000000f0500720c */ /* 0x000fc60003f84070 */
[----:B------:R-:W-:Y:S01]  /*c7f0*/  @!P5 IMAD.MOV R120, RZ, RZ, -R120 ;  /* 0x000000ffff78d224 */ /* 0x000fe200078e0a78 */
[----:B------:R-:W-:Y:S01]  /*c800*/  ISETP.GT.U32.AND P5, PT, R5, R73, PT ;  /* 0x000000490500720c */ /* 0x000fe20003fa4070 */
[----:B-1----:R-:W-:Y:S02]  /*c810*/  VIADD R21, R21, 0x7f ;  /* 0x0000007f15157836 */ /* 0x002fe40000000000 */
[----:B------:R-:W-:Y:S01]  /*c820*/  @!P0 IMAD.IADD R246, R246, 0x1, -R5 ;  /* 0x00000001f6f68824 */ /* 0x000fe200078e0a05 */
[----:B------:R-:W-:Y:S01]  /*c830*/  ISETP.GE.AND P0, PT, R25, RZ, PT ;  /* 0x000000ff1900720c */ /* 0x000fe20003f06270 */
[C---:B0-----:R-:W-:Y:S01]  /*c840*/  IMAD.SHL.U32 R2, R8.reuse, 0x2, RZ ;  /* 0x0000000208027824 */ /* 0x041fe200078e00ff */
[----:B------:R-:W-:Y:S02]  /*c850*/  LOP3.LUT R8, R8, 0x40, RZ, 0xc0, !PT ;  /* 0x0000004008087812 */ /* 0x000fe400078ec0ff */
[----:B------:R-:W-:Y:S01]  /*c860*/  SHF.R.S32.HI R3, RZ, 0x1f, R21 ;  /* 0x0000001fff037819 */ /* 0x000fe20000011415 */
[----:B------:R-:W-:Y:S01]  /*c870*/  @!P4 IMAD.IADD R15, R15, 0x1, -R5 ;  /* 0x000000010f0fc824 */ /* 0x000fe200078e0a05 */
[----:B------:R-:W-:-:S02]  /*c880*/  LOP3.LUT R2, R2, 0x7e, RZ, 0xc0, !PT ;  /* 0x0000007e02027812 */ /* 0x000fc400078ec0ff */
[----:B------:R-:W-:Y:S02]  /*c890*/  LEA.HI R21, R3, R21, RZ, 0x7 ;  /* 0x0000001503157211 */ /* 0x000fe400078f38ff */
[----:B------:R-:W-:Y:S01]  /*c8a0*/  ISETP.GE.AND P4, PT, R23, RZ, PT ;  /* 0x000000ff1700720c */ /* 0x000fe20003f86270 */
[C-C-:B------:R-:W-:Y:S02]  /*c8b0*/  IMAD R3, R8.reuse, 0x100, R2.reuse ;  /* 0x0000010008037824 */ /* 0x140fe400078e0202 */
[----:B------:R-:W-:-:S03]  /*c8c0*/  IMAD R2, R8, 0x200, R2 ;  /* 0x0000020008027824 */ /* 0x000fc600078e0202 */
[----:B------:R0:W-:Y:S04]  /*c8d0*/  STL [R1+0xf50], R3 ;  /* 0x000f500301007387 */ /* 0x0001e80000100800 */
[----:B------:R-:W3:Y:S04]  /*c8e0*/  LDL.LU R29, [R1+0x24] ;  /* 0x00002400011d7983 */ /* 0x000ee80000300800 */
[----:B------:R-:W4:Y:S04]  /*c8f0*/  LDL.LU R27, [R1+0x20] ;  /* 0x00002000011b7983 */ /* 0x000f280000300800 */
[----:B------:R-:W4:Y:S04]  /*c900*/  LDL.LU R25, [R1+0x1c] ;  /* 0x00001c0001197983 */ /* 0x000f280000300800 */
[----:B------:R-:W4:Y:S04]  /*c910*/  LDL.LU R23, [R1+0x18] ;  /* 0x0000180001177983 */ /* 0x000f280000300800 */
[----:B------:R-:W4:Y:S04]  /*c920*/  LDL.LU R21, [R1+0x14] ;  /* 0x0000140001157983 */ /* 0x000f280000300800 */
[----:B------:R-:W4:Y:S01]  /*c930*/  LDL.LU R8, [R1+0x10] ;  /* 0x0000100001087983 */ /* 0x000f220000300800 */
[----:B0-----:R-:W0:Y:S01]  /*c940*/  S2R R3, SR_TID.X ;  /* 0x0000000000037919 */ /* 0x001e220000002100 */
[----:B------:R-:W-:-:S02]  /*c950*/  @!P5 IMAD.IADD R73, R73, 0x1, -R5 ;  /* 0x000000014949d824 */ /* 0x000fc400078e0a05 */
[----:B------:R-:W-:Y:S01]  /*c960*/  @!P6 IMAD.MOV R182, RZ, RZ, -R182 ;  /* 0x000000ffffb6e224 */ /* 0x000fe200078e0ab6 */
[----:B------:R1:W-:Y:S01]  /*c970*/  STL [R1+0xf54], R2 ;  /* 0x000f540201007387 */ /* 0x0003e20000100800 */
[----:B------:R-:W-:Y:S01]  /*c980*/  @!P3 IMAD.MOV R151, RZ, RZ, -R151 ;  /* 0x000000ffff97b224 */ /* 0x000fe200078e0a97 */
[----:B------:R-:W-:Y:S02]  /*c990*/  ISETP.GE.AND P3, PT, R4, RZ, PT ;  /* 0x000000ff0400720c */ /* 0x000fe40003f66270 */
[----:B-1----:R-:W4:Y:S04]  /*c9a0*/  LDL.LU R2, [R1+0x4] ;  /* 0x0000040001027983 */ /* 0x002f280000300800 */
[----:B------:R1:W-:Y:S04]  /*c9b0*/  STL [R1+0xf58], R4 ;  /* 0x000f580401007387 */ /* 0x0003e80000100800 */
[----:B-1----:R-:W4:Y:S01]  /*c9c0*/  LDL.LU R4, [R1+0x8] ;  /* 0x0000080001047983 */ /* 0x002f220000300800 */
[----:B0-----:R-:W-:-:S05]  /*c9d0*/  LOP3.LUT R3, R3, 0x7f, RZ, 0xc0, !PT ;  /* 0x0000007f03037812 */ /* 0x001fca00078ec0ff */
[----:B------:R-:W-:-:S05]  /*c9e0*/  IMAD R3, R3, UR60, RZ ;  /* 0x0000003c03037c24 */ /* 0x000fca000f8e02ff */
[----:B------:R-:W-:-:S05]  /*c9f0*/  LEA R5, P6, R3, UR8, 0x1 ;  /* 0x0000000803057c11 */ /* 0x000fca000f8c08ff */
[----:B------:R0:W-:Y:S04]  /*ca00*/  STL [R1+0xf64], R5 ;  /* 0x000f640501007387 */ /* 0x0001e80000100800 */
[----:B0-----:R-:W4:Y:S01]  /*ca10*/  LDL.LU R5, [R1+0xc] ;  /* 0x00000c0001057983 */ /* 0x001f220000300800 */
[----:B--2---:R-:W-:Y:S02]  /*ca20*/  ISETP.NE.AND P5, PT, R7, RZ, PT ;  /* 0x000000ff0700720c */ /* 0x004fe40003fa5270 */
[----:B------:R-:W-:-:S04]  /*ca30*/  LOP3.LUT R7, RZ, R7, RZ, 0x33, !PT ;  /* 0x00000007ff077212 */ /* 0x000fc800078e33ff */
[C---:B---3--:R-:W-:Y:S02]  /*ca40*/  SEL R29, R7.reuse, R29, !P5 ;  /* 0x0000001d071d7207 */ /* 0x048fe40006800000 */
[----:B----4-:R-:W-:-:S03]  /*ca50*/  SEL R27, R7, R27, !P5 ;  /* 0x0000001b071b7207 */ /* 0x010fc60006800000 */
[----:B------:R0:W-:Y:S01]  /*ca60*/  STL [R1+0x114], R29 ;  /* 0x0001141d01007387 */ /* 0x0001e20000100800 */
[C---:B------:R-:W-:Y:S02]  /*ca70*/  SEL R25, R7.reuse, R25, !P5 ;  /* 0x0000001907197207 */ /* 0x040fe40006800000 */
[C---:B------:R-:W-:Y:S01]  /*ca80*/  SEL R23, R7.reuse, R23, !P5 ;  /* 0x0000001707177207 */ /* 0x040fe20006800000 */
[----:B0-----:R-:W2:Y:S01]  /*ca90*/  LDL.LU R29, [R1+0xf90] ;  /* 0x000f9000011d7983 */ /* 0x001ea20000300800 */
[----:B------:R-:W-:-:S03]  /*caa0*/  SEL R21, R7, R21, !P5 ;  /* 0x0000001507157207 */ /* 0x000fc60006800000 */
[----:B------:R0:W-:Y:S01]  /*cab0*/  STL [R1+0x110], R27 ;  /* 0x0001101b01007387 */ /* 0x0001e20000100800 */
[----:B------:R-:W-:-:S03]  /*cac0*/  SEL R8, R7, R8, !P5 ;  /* 0x0000000807087207 */ /* 0x000fc60006800000 */
[----:B0-----:R-:W3:Y:S04]  /*cad0*/  LDL.LU R27, [R1+0xf8c] ;  /* 0x000f8c00011b7983 */ /* 0x001ee80000300800 */
[----:B------:R0:W-:Y:S04]  /*cae0*/  STL [R1+0x10c], R25 ;  /* 0x00010c1901007387 */ /* 0x0001e80000100800 */
[----:B0-----:R-:W4:Y:S04]  /*caf0*/  LDL.LU R25, [R1+0xf88] ;  /* 0x000f880001197983 */ /* 0x001f280000300800 */
[----:B------:R0:W-:Y:S04]  /*cb00*/  STL [R1+0x108], R23 ;  /* 0x0001081701007387 */ /* 0x0001e80000100800 */
[----:B0-----:R-:W2:Y:S04]  /*cb10*/  LDL.LU R23, [R1+0xf84] ;  /* 0x000f840001177983 */ /* 0x001ea80000300800 */
[----:B------:R0:W-:Y:S04]  /*cb20*/  STL [R1+0x104], R21 ;  /* 0x0001041501007387 */ /* 0x0001e80000100800 */
[----:B0-----:R-:W3:Y:S04]  /*cb30*/  LDL.LU R21, [R1+0xf80] ;  /* 0x000f800001157983 */ /* 0x001ee80000300800 */
[----:B------:R0:W-:Y:S04]  /*cb40*/  STL [R1+0x100], R8 ;  /* 0x0001000801007387 */ /* 0x0001e80000100800 */
[----:B0-----:R-:W4:Y:S01]  /*cb50*/  LDL.LU R8, [R1+0xf7c] ;  /* 0x000f7c0001087983 */ /* 0x001f220000300800 */
[----:B------:R-:W-:-:S05]  /*cb60*/  SEL R5, R7, R5, !P5 ;  /* 0x0000000507057207 */ /* 0x000fca0006800000 */
[----:B------:R0:W-:Y:S02]  /*cb70*/  STL [R1+0xfc], R5 ;  /* 0x0000fc0501007387 */ /* 0x0001e40000100800 */
[C---:B0-----:R-:W-:Y:S02]  /*cb80*/  SEL R5, R7.reuse, R4, !P5 ;  /* 0x0000000407057207 */ /* 0x041fe40006800000 */
[----:B------:R-:W-:-:S03]  /*cb90*/  SEL R4, R7, R2, !P5 ;  /* 0x0000000207047207 */ /* 0x000fc60006800000 */
[----:B------:R3:W-:Y:S01]  /*cba0*/  STL [R1+0xf8], R5 ;  /* 0x0000f80501007387 */ /* 0x0007e20000100800 */
[----:B----4-:R-:W-:-:S03]  /*cbb0*/  SEL R2, R7, R8, !P5 ;  /* 0x0000000807027207 */ /* 0x010fc60006800000 */
[----:B------:R-:W4:Y:S01]  /*cbc0*/  LDL.LU R8, [R1+0xf78] ;  /* 0x000f780001087983 */ /* 0x000f220000300800 */
[----:B---3--:R-:W-:-:S03]  /*cbd0*/  SEL R5, R7, R21, !P5 ;  /* 0x0000001507057207 */ /* 0x008fc60006800000 */
[----:B------:R2:W-:Y:S04]  /*cbe0*/  STL [R1+0xf4], R4 ;  /* 0x0000f40401007387 */ /* 0x0005e80000100800 */
[----:B------:R0:W-:Y:S01]  /*cbf0*/  STL [R1+0xf0], R2 ;  /* 0x0000f00201007387 */ /* 0x0001e20000100800 */
[----:B--2---:R-:W-:-:S03]  /*cc00*/  SEL R4, R7, R23, !P5 ;  /* 0x0000001707047207 */ /* 0x004fc60006800000 */
[----:B------:R1:W-:Y:S01]  /*cc10*/  STL [R1+0xec], R5 ;  /* 0x0000ec0501007387 */ /* 0x0003e20000100800 */
[----:B0-----:R-:W-:-:S03]  /*cc20*/  SEL R2, R7, R25, !P5 ;  /* 0x0000001907027207 */ /* 0x001fc60006800000 */
[----:B------:R0:W-:Y:S04]  /*cc30*/  STL [R1+0xe8], R4 ;  /* 0x0000e80401007387 */ /* 0x0001e80000100800 */
[----:B------:R2:W-:Y:S01]  /*cc40*/  STL [R1+0xe4], R2 ;  /* 0x0000e40201007387 */ /* 0x0005e20000100800 */
[C---:B-1----:R-:W-:Y:S02]  /*cc50*/  SEL R5, R7.reuse, R27, !P5 ;  /* 0x0000001b07057207 */ /* 0x042fe40006800000 */
[----:B0-----:R-:W-:-:S03]  /*cc60*/  SEL R4, R7, R29, !P5 ;  /* 0x0000001d07047207 */ /* 0x001fc60006800000 */
[----:B------:R0:W-:Y:S01]  /*cc70*/  STL [R1+0xe0], R5 ;  /* 0x0000e00501007387 */ /* 0x0001e20000100800 */
[----:B--2---:R-:W-:-:S03]  /*cc80*/  SEL R2, R7, R31, !P5 ;  /* 0x0000001f07027207 */ /* 0x004fc60006800000 */
[----:B------:R1:W-:Y:S04]  /*cc90*/  STL [R1+0xdc], R4 ;  /* 0x0000dc0401007387 */ /* 0x0003e80000100800 */
[----:B------:R2:W-:Y:S01]  /*cca0*/  STL [R1+0xd8], R2 ;  /* 0x0000d80201007387 */ /* 0x0005e20000100800 */
[C---:B0-----:R-:W-:Y:S02]  /*ccb0*/  SEL R5, R7.reuse, R33, !P5 ;  /* 0x0000002107057207 */ /* 0x041fe40006800000 */
[----:B-1----:R-:W-:-:S03]  /*ccc0*/  SEL R4, R7, R35, !P5 ;  /* 0x0000002307047207 */ /* 0x002fc60006800000 */
        /* <DEDUP_REMOVED lines=30> */
[----:B------:R-:W-:Y:S01]  /*ceb0*/  STL [R1+0x98], R5 ;  /* 0x0000980501007387 */ /* 0x000fe20000100800 */
[----:B--2---:R-:W-:-:S03]  /*cec0*/  SEL R2, R7, R66, !P5 ;  /* 0x0000004207027207 */ /* 0x004fc60006800000 */
[----:B------:R-:W-:Y:S04]  /*ced0*/  STL [R1+0x94], R4 ;  /* 0x0000940401007387 */ /* 0x000fe80000100800 */
[----:B------:R0:W-:Y:S02]  /*cee0*/  STL [R1+0x90], R2 ;  /* 0x0000900201007387 */ /* 0x0001e40000100800 */
[----:B0-----:R-:W-:-:S05]  /*cef0*/  SEL R2, R7, R72, !P5 ;  /* 0x0000004807027207 */ /* 0x001fca0006800000 */
[----:B------:R0:W-:Y:S02]  /*cf00*/  STL [R1+0x8c], R2 ;  /* 0x00008c0201007387 */ /* 0x0001e40000100800 */
[----:B0-----:R-:W-:-:S05]  /*cf10*/  SEL R2, R7, R78, !P5 ;  /* 0x0000004e07027207 */ /* 0x001fca0006800000 */
[----:B------:R0:W-:Y:S02]  /*cf20*/  STL [R1+0x88], R2 ;  /* 0x0000880201007387 */ /* 0x0001e40000100800 */
[----:B0-----:R-:W-:-:S05]  /*cf30*/  SEL R2, R7, R84, !P5 ;  /* 0x0000005407027207 */ /* 0x001fca0006800000 */
[----:B------:R0:W-:Y:S02]  /*cf40*/  STL [R1+0x84], R2 ;  /* 0x0000840201007387 */ /* 0x0001e40000100800 */
[----:B0-----:R-:W-:-:S05]  /*cf50*/  SEL R2, R7, R90, !P5 ;  /* 0x0000005a07027207 */ /* 0x001fca0006800000 */
[----:B------:R0:W-:Y:S01]  /*cf60*/  STL [R1+0x80], R2 ;  /* 0x0000800201007387 */ /* 0x0001e20000100800 */
[C---:B------:R-:W-:Y:S02]  /*cf70*/  SEL R5, R7.reuse, R109, !P5 ;  /* 0x0000006d07057207 */ /* 0x040fe40006800000 */
[----:B0-----:R-:W-:-:S05]  /*cf80*/  SEL R2, R7, R96, !P5 ;  /* 0x0000006007027207 */ /* 0x001fca0006800000 */
[----:B------:R0:W-:Y:S01]  /*cf90*/  STL [R1+0x7c], R2 ;  /* 0x00007c0201007387 */ /* 0x0001e20000100800 */
[C---:B------:R-:W-:Y:S02]  /*cfa0*/  SEL R4, R7.reuse, R111, !P5 ;  /* 0x0000006f07047207 */ /* 0x040fe40006800000 */
[----:B0-----:R-:W-:-:S05]  /*cfb0*/  SEL R2, R7, R105, !P5 ;  /* 0x0000006907027207 */ /* 0x001fca0006800000 */
[----:B------:R0:W-:Y:S04]  /*cfc0*/  STL [R1+0x78], R2 ;  /* 0x0000780201007387 */ /* 0x0001e80000100800 */
[----:B------:R1:W-:Y:S01]  /*cfd0*/  STL [R1+0x74], R5 ;  /* 0x0000740501007387 */ /* 0x0003e20000100800 */
[----:B0-----:R-:W-:-:S03]  /*cfe0*/  SEL R2, R7, R113, !P5 ;  /* 0x0000007107027207 */ /* 0x001fc60006800000 */
[----:B------:R0:W-:Y:S01]  /*cff0*/  STL [R1+0x70], R4 ;  /* 0x0000700401007387 */ /* 0x0001e20000100800 */
[----:B-1----:R-:W-:-:S03]  /*d000*/  SEL R5, R7, R115, !P5 ;  /* 0x0000007307057207 */ /* 0x002fc60006800000 */
        /* <DEDUP_REMOVED lines=45> */
[----:B------:R-:W-:-:S03]  /*d2e0*/  SEL R39, R7, R104, !P5 ;  /* 0x0000006807277207 */ /* 0x000fc60006800000 */
[----:B------:R-:W2:Y:S01]  /*d2f0*/  LDL.LU R105, [R1+0x114] ;  /* 0x0001140001697983 */ /* 0x000ea20000300800 */
[----:B0-----:R-:W-:-:S03]  /*d300*/  SEL R2, R7, R160, !P5 ;  /* 0x000000a007027207 */ /* 0x001fc60006800000 */
[----:B------:R0:W-:Y:S01]  /*d310*/  STL [R1+0x18], R4 ;  /* 0x0000180401007387 */ /* 0x0001e20000100800 */
[----:B------:R-:W-:-:S03]  /*d320*/  SEL R41, R7, R102, !P5 ;  /* 0x0000006607297207 */ /* 0x000fc60006800000 */
[----:B------:R-:W3:Y:S01]  /*d330*/  LDL.LU R104, [R1+0x110] ;  /* 0x0001100001687983 */ /* 0x000ee20000300800 */
[----:B------:R-:W-:-:S03]  /*d340*/  SEL R42, R7, R100, !P5 ;  /* 0x00000064072a7207 */ /* 0x000fc60006800000 */
[----:B------:R4:W-:Y:S04]  /*d350*/  STL [R1+0x14], R2 ;  /* 0x0000140201007387 */ /* 0x0009e80000100800 */
[----:B------:R-:W3:Y:S04]  /*d360*/  LDL.LU R102, [R1+0x10c] ;  /* 0x00010c0001667983 */ /* 0x000ee80000300800 */
[----:B------:R-:W3:Y:S01]  /*d370*/  LDL.LU R100, [R1+0x108] ;  /* 0x0001080001647983 */ /* 0x000ee20000300800 */
[C---:B-1----:R-:W-:Y:S02]  /*d380*/  SEL R5, R7.reuse, R162, !P5 ;  /* 0x000000a207057207 */ /* 0x042fe40006800000 */
[C---:B------:R-:W-:Y:S01]  /*d390*/  SEL R62, R7.reuse, R70, !P5 ;  /* 0x00000046073e7207 */ /* 0x040fe20006800000 */
[----:B------:R-:W3:Y:S01]  /*d3a0*/  LDL.LU R72, [R1+0x104] ;  /* 0x0001040001487983 */ /* 0x000ee20000300800 */
[----:B0-----:R-:W-:-:S02]  /*d3b0*/  SEL R4, R7, R164, !P5 ;  /* 0x000000a407047207 */ /* 0x001fc40006800000 */
[C---:B------:R-:W-:Y:S01]  /*d3c0*/  SEL R64, R7.reuse, R68, !P5 ;  /* 0x0000004407407207 */ /* 0x040fe20006800000 */
[----:B------:R-:W3:Y:S01]  /*d3d0*/  LDL.LU R70, [R1+0x100] ;  /* 0x0001000001467983 */ /* 0x000ee20000300800 */
[C---:B----4-:R-:W-:Y:S02]  /*d3e0*/  SEL R2, R7.reuse, R166, !P5 ;  /* 0x000000a607027207 */ /* 0x050fe40006800000 */
[C---:B------:R-:W-:Y:S01]  /*d3f0*/  SEL R167, R7.reuse, R167, !P5 ;  /* 0x000000a707a77207 */ /* 0x040fe20006800000 */
[----:B------:R-:W4:Y:S01]  /*d400*/  LDL.LU R68, [R1+0xfc] ;  /* 0x0000fc0001447983 */ /* 0x000f220000300800 */
[----:B------:R-:W-:Y:S02]  /*d410*/  SEL R144, R7, R0, !P5 ;  /* 0x0000000007907207 */ /* 0x000fe40006800000 */
[----:B------:R-:W-:Y:S01]  /*d420*/  LEA.HI.X.SX32 R0, R3, UR9, 0x1, P6 ;  /* 0x0000000903007c11 */ /* 0x000fe2000b0f0eff */
[----:B------:R-:W4:Y:S01]  /*d430*/  LDL.LU R66, [R1+0xf8] ;  /* 0x0000f80001427983 */ /* 0x000f220000300800 */
[----:B------:R-:W-:Y:S01]  /*d440*/  IMAD R3, R8, UR5, RZ ;  /* 0x0000000508037c24 */ /* 0x000fe2000f8e02ff */
[----:B------:R-:W-:-:S02]  /*d450*/  SEL R37, R7, R107, !P5 ;  /* 0x0000006b07257207 */ /* 0x000fc40006800000 */
[C---:B------:R-:W-:Y:S01]  /*d460*/  SEL R158, R7.reuse, R151, !P5 ;  /* 0x00000097079e7207 */ /* 0x040fe20006800000 */
[----:B------:R-:W-:Y:S01]  /*d470*/  STL [R1+0xf68], R5 ;  /* 0x000f680501007387 */ /* 0x000fe20000100800 */
[C---:B------:R-:W-:Y:S02]  /*d480*/  SEL R60, R7.reuse, R74, !P5 ;  /* 0x0000004a073c7207 */ /* 0x040fe40006800000 */
[C---:B------:R-:W-:Y:S01]  /*d490*/  SEL R35, R7.reuse, R24, !P5 ;  /* 0x0000001807237207 */ /* 0x040fe20006800000 */
[----:B------:R0:W-:Y:S01]  /*d4a0*/  STL [R1+0xf6c], R4 ;  /* 0x000f6c0401007387 */ /* 0x0001e20000100800 */
[C---:B------:R-:W-:Y:S02]  /*d4b0*/  SEL R33, R7.reuse, R20, !P5 ;  /* 0x0000001407217207 */ /* 0x040fe40006800000 */
[C---:B------:R-:W-:Y:S01]  /*d4c0*/  SEL R31, R7.reuse, R18, !P5 ;  /* 0x00000012071f7207 */ /* 0x040fe20006800000 */
[----:B------:R-:W-:Y:S01]  /*d4d0*/  STL [R1+0xf70], R2 ;  /* 0x000f700201007387 */ /* 0x000fe20000100800 */
[----:B------:R-:W-:-:S02]  /*d4e0*/  SEL R29, R7, R16, !P5 ;  /* 0x00000010071d7207 */ /* 0x000fc40006800000 */
[C---:B------:R-:W-:Y:S01]  /*d4f0*/  SEL R27, R7.reuse, R14, !P5 ;  /* 0x0000000e071b7207 */ /* 0x040fe20006800000 */
[----:B------:R1:W-:Y:S01]  /*d500*/  STL [R1+0xf74], R167 ;  /* 0x000f74a701007387 */ /* 0x0003e20000100800 */
[C---:B------:R-:W-:Y:S02]  /*d510*/  SEL R25, R7.reuse, R12, !P5 ;  /* 0x0000000c07197207 */ /* 0x040fe40006800000 */
[C---:B------:R-:W-:Y:S01]  /*d520*/  SEL R23, R7.reuse, R10, !P5 ;  /* 0x0000000a07177207 */ /* 0x040fe20006800000 */
[----:B------:R-:W-:Y:S01]  /*d530*/  STL [R1+0xf60], R0 ;  /* 0x000f600001007387 */ /* 0x000fe20000100800 */
[C---:B------:R-:W-:Y:S02]  /*d540*/  SEL R21, R7.reuse, R6, !P5 ;  /* 0x0000000607157207 */ /* 0x040fe40006800000 */
[C---:B------:R-:W-:Y:S01]  /*d550*/  SEL R135, R7.reuse, R128, !P5 ;  /* 0x0000008007877207 */ /* 0x040fe20006800000 */
[----:B------:R1:W-:Y:S01]  /*d560*/  STL [R1+0xf5c], R3 ;  /* 0x000f5c0301007387 */ /* 0x0003e20000100800 */
[----:B------:R-:W-:-:S02]  /*d570*/  SEL R154, R7, R120, !P5 ;  /* 0x00000078079a7207 */ /* 0x000fc40006800000 */
[----:B------:R-:W-:Y:S01]  /*d580*/  SEL R133, R7, R112, !P5 ;  /* 0x0000007007857207 */ /* 0x000fe20006800000 */
[----:B0-----:R-:W4:Y:S01]  /*d590*/  LDL.LU R4, [R1+0xf4] ;  /* 0x0000f40001047983 */ /* 0x001f220000300800 */
[----:B--2---:R-:W-:-:S03]  /*d5a0*/  IMAD R160, R105, UR10, RZ ;  /* 0x0000000a69a07c24 */ /* 0x004fc6000f8e02ff */
[----:B------:R-:W2:Y:S01]  /*d5b0*/  LDL.LU R127, [R1+0xf0] ;  /* 0x0000f000017f7983 */ /* 0x000ea20000300800 */
[----:B---3--:R-:W-:-:S03]  /*d5c0*/  IMAD R156, R104, UR10, RZ ;  /* 0x0000000a689c7c24 */ /* 0x008fc6000f8e02ff */
[----:B------:R-:W3:Y:S01]  /*d5d0*/  LDL.LU R164, [R1+0xec] ;  /* 0x0000ec0001a47983 */ /* 0x000ee20000300800 */
[----:B------:R-:W-:-:S03]  /*d5e0*/  IMAD R146, R100, UR10, RZ ;  /* 0x0000000a64927c24 */ /* 0x000fc6000f8e02ff */
[----:B------:R-:W2:Y:S01]  /*d5f0*/  LDL.LU R117, [R1+0xe8] ;  /* 0x0000e80001757983 */ /* 0x000ea20000300800 */
[----:B------:R-:W-:-:S03]  /*d600*/  IMAD R142, R72, UR10, RZ ;  /* 0x0000000a488e7c24 */ /* 0x000fc6000f8e02ff */
[----:B------:R-:W2:Y:S01]  /*d610*/  LDL.LU R113, [R1+0xe4] ;  /* 0x0000e40001717983 */ /* 0x000ea20000300800 */
[----:B------:R-:W-:-:S03]  /*d620*/  IMAD R140, R70, UR10, RZ ;  /* 0x0000000a468c7c24 */ /* 0x000fc6000f8e02ff */
[----:B------:R-:W2:Y:S01]  /*d630*/  LDL.LU R5, [R1+0xe0] ;  /* 0x0000e00001057983 */ /* 0x000ea20000300800 */
[----:B----4-:R-:W-:-:S03]  /*d640*/  IMAD R138, R68, UR10, RZ ;  /* 0x0000000a448a7c24 */ /* 0x010fc6000f8e02ff */
[----:B------:R-:W4:Y:S01]  /*d650*/  LDL.LU R111, [R1+0xdc] ;  /* 0x0000dc00016f7983 */ /* 0x000f220000300800 */
[----:B------:R-:W-:Y:S01]  /*d660*/  IMAD R151, R102, UR10, RZ ;  /* 0x0000000a66977c24 */ /* 0x000fe2000f8e02ff */
[C---:B------:R-:W-:Y:S02]  /*d670*/  SEL R84, R7.reuse, R38, !P5 ;  /* 0x0000002607547207 */ /* 0x040fe40006800000 */
[C---:B------:R-:W-:Y:S01]  /*d680*/  SEL R54, R7.reuse, R82, !P5 ;  /* 0x0000005207367207 */ /* 0x040fe20006800000 */
[----:B------:R-:W4:Y:S01]  /*d690*/  LDL.LU R109, [R1+0xd8] ;  /* 0x0000d800016d7983 */ /* 0x000f220000300800 */
[C---:B------:R-:W-:Y:S02]  /*d6a0*/  SEL R121, R7.reuse, R34, !P5 ;  /* 0x0000002207797207 */ /* 0x040fe40006800000 */
[C---:B------:R-:W-:Y:S01]  /*d6b0*/  SEL R44, R7.reuse, R98, !P5 ;  /* 0x00000062072c7207 */ /* 0x040fe20006800000 */
[----:B------:R-:W4:Y:S01]  /*d6c0*/  LDL.LU R107, [R1+0xd4] ;  /* 0x0000d400016b7983 */ /* 0x000f220000300800 */
[----:B------:R-:W-:-:S02]  /*d6d0*/  SEL R74, R7, R9, !P5 ;  /* 0x00000009074a7207 */ /* 0x000fc40006800000 */
[C---:B------:R-:W-:Y:S01]  /*d6e0*/  SEL R148, R7.reuse, R26, !P5 ;  /* 0x0000001a07947207 */ /* 0x040fe20006800000 */
[----:B------:R-:W4:Y:S01]  /*d6f0*/  LDL.LU R105, [R1+0xd0] ;  /* 0x0000d00001697983 */ /* 0x000f220000300800 */
[C---:B------:R-:W-:Y:S01]  /*d700*/  SEL R56, R7.reuse, R80, !P5 ;  /* 0x0000005007387207 */ /* 0x040fe20006800000 */
[----:B------:R-:W-:Y:S01]  /*d710*/  @!P0 IMAD.MOV R15, RZ, RZ, -R15 ;  /* 0x000000ffff0f8224 */ /* 0x000fe200078e0a0f */
[C---:B------:R-:W-:Y:S01]  /*d720*/  SEL R152, R7.reuse, R89, !P5 ;  /* 0x0000005907987207 */ /* 0x040fe20006800000 */
[----:B------:R-:W4:Y:S01]  /*d730*/  LDL.LU R104, [R1+0xcc] ;  /* 0x0000cc0001687983 */ /* 0x000f220000300800 */
[C---:B------:R-:W-:Y:S01]  /*d740*/  SEL R96, R7.reuse, R85, !P5 ;  /* 0x0000005507607207 */ /* 0x040fe20006800000 */
[----:B------:R-:W-:Y:S01]  /*d750*/  @!P4 IMAD.MOV R73, RZ, RZ, -R73 ;  /* 0x000000ffff49c224 */ /* 0x000fe200078e0a49 */
[C---:B------:R-:W-:Y:S01]  /*d760*/  SEL R119, R7.reuse, R19, !P5 ;  /* 0x0000001307777207 */ /* 0x040fe20006800000 */
[----:B------:R-:W4:Y:S01]  /*d770*/  LDL.LU R102, [R1+0xc8] ;  /* 0x0000c80001667983 */ /* 0x000f220000300800 */
[----:B------:R-:W-:-:S02]  /*d780*/  SEL R78, R7, R17, !P5 ;  /* 0x00000011074e7207 */ /* 0x000fc40006800000 */
[C---:B------:R-:W-:Y:S01]  /*d790*/  SEL R129, R7.reuse, R81, !P5 ;  /* 0x0000005107817207 */ /* 0x040fe20006800000 */
[----:B------:R-:W4:Y:S01]  /*d7a0*/  LDL.LU R100, [R1+0xc4] ;  /* 0x0000c40001647983 */ /* 0x000f220000300800 */
[C---:B------:R-:W-:Y:S02]  /*d7b0*/  SEL R46, R7.reuse, R94, !P5 ;  /* 0x0000005e072e7207 */ /* 0x040fe40006800000 */
[C---:B------:R-:W-:Y:S01]  /*d7c0*/  SEL R58, R7.reuse, R76, !P5 ;  /* 0x0000004c073a7207 */ /* 0x040fe20006800000 */
[----:B------:R-:W4:Y:S01]  /*d7d0*/  LDL.LU R9, [R1+0xc0] ;  /* 0x0000c00001097983 */ /* 0x000f220000300800 */
[----:B------:R-:W-:Y:S01]  /*d7e0*/  @!P1 IMAD.MOV R198, RZ, RZ, -R198 ;  /* 0x000000ffffc69224 */ /* 0x000fe200078e0ac6 */
[C---:B------:R-:W-:Y:S01]  /*d7f0*/  SEL R48, R7.reuse, R92, !P5 ;  /* 0x0000005c07307207 */ /* 0x040fe20006800000 */
[----:B------:R-:W-:Y:S01]  /*d800*/  @!P2 IMAD.MOV R214, RZ, RZ, -R214 ;  /* 0x000000ffffd6a224 */ /* 0x000fe200078e0ad6 */
[----:B------:R-:W4:Y:S01]  /*d810*/  LDL.LU R24, [R1+0xbc] ;  /* 0x0000bc0001187983 */ /* 0x000f220000300800 */
[----:B------:R-:W-:Y:S01]  /*d820*/  @!P3 IMAD.MOV R246, RZ, RZ, -R246 ;  /* 0x000000fffff6b224 */ /* 0x000fe200078e0af6 */
[----:B------:R-:W-:-:S02]  /*d830*/  SEL R115, R7, R11, !P5 ;  /* 0x0000000b07737207 */ /* 0x000fc40006800000 */
[C---:B------:R-:W-:Y:S01]  /*d840*/  SEL R131, R7.reuse, R97, !P5 ;  /* 0x0000006107837207 */ /* 0x040fe20006800000 */
[----:B------:R-:W4:Y:S01]  /*d850*/  LDL.LU R20, [R1+0xb8] ;  /* 0x0000b80001147983 */ /* 0x000f220000300800 */
        /* <DEDUP_REMOVED lines=12> */
[----:B------:R-:W-:Y:S01]  /*d920*/  IMAD R136, R66, UR10, RZ ;  /* 0x0000000a42887c24 */ /* 0x000fe2000f8e02ff */
        /* <DEDUP_REMOVED lines=12> */
[----:B------:R-:W-:Y:S01]  /*d9f0*/  IMAD R128, R4, UR10, RZ ;  /* 0x0000000a04807c24 */ /* 0x000fe2000f8e02ff */
        /* <DEDUP_REMOVED lines=8> */
[----:B-1----:R-:W4:Y:S01]  /*da80*/  LDL.LU R167, [R1+0x8c] ;  /* 0x00008c0001a77983 */ /* 0x002f220000300800 */
[----:B------:R-:W-:-:S02]  /*da90*/  SEL R209, R7, R209, !P5 ;  /* 0x000000d107d17207 */ /* 0x000fc40006800000 */
[C---:B------:R-:W-:Y:S01]  /*daa0*/  SEL R211, R7.reuse, R211, !P5 ;  /* 0x000000d307d37207 */ /* 0x040fe20006800000 */
[----:B------:R-:W4:Y:S01]  /*dab0*/  LDL.LU R2, [R1+0x88] ;  /* 0x0000880001027983 */ /* 0x000f220000300800 */
[C---:B------:R-:W-:Y:S02]  /*dac0*/  SEL R213, R7.reuse, R213, !P5 ;  /* 0x000000d507d57207 */ /* 0x040fe40006800000 */
[C---:B------:R-:W-:Y:S01]  /*dad0*/  SEL R215, R7.reuse, R215, !P5 ;  /* 0x000000d707d77207 */ /* 0x040fe20006800000 */
[----:B------:R-:W4:Y:S01]  /*dae0*/  LDL.LU R4, [R1+0x84] ;  /* 0x0000840001047983 */ /* 0x000f220000300800 */
[C---:B------:R-:W-:Y:S02]  /*daf0*/  SEL R217, R7.reuse, R217, !P5 ;  /* 0x000000d907d97207 */ /* 0x040fe40006800000 */
[C---:B------:R-:W-:Y:S02]  /*db00*/  SEL R219, R7.reuse, R219, !P5 ;  /* 0x000000db07db7207 */ /* 0x040fe40006800000 */
[----:B------:R-:W-:-:S02]  /*db10*/  SEL R221, R7, R221, !P5 ;  /* 0x000000dd07dd7207 */ /* 0x000fc40006800000 */
[C---:B------:R-:W-:Y:S02]  /*db20*/  SEL R223, R7.reuse, R223, !P5 ;  /* 0x000000df07df7207 */ /* 0x040fe40006800000 */
[C---:B------:R-:W-:Y:S02]  /*db30*/  SEL R225, R7.reuse, R225, !P5 ;  /* 0x000000e107e17207 */ /* 0x040fe40006800000 */
[C---:B------:R-:W-:Y:S02]  /*db40*/  SEL R227, R7.reuse, R227, !P5 ;  /* 0x000000e307e37207 */ /* 0x040fe40006800000 */
        /* <DEDUP_REMOVED lines=85> */
[C---:B------:R-:W-:Y:S01]  /*e0a0*/  SEL R202, R7.reuse, R202, !P5 ;  /* 0x000000ca07ca7207 */ /* 0x040fe20006800000 */
[----:B---3--:R-:W-:Y:S01]  /*e0b0*/  IMAD R120, R164, UR10, RZ ;  /* 0x0000000aa4787c24 */ /* 0x008fe2000f8e02ff */
[C---:B------:R-:W-:Y:S01]  /*e0c0*/  SEL R210, R7.reuse, R210, !P5 ;  /* 0x000000d207d27207 */ /* 0x040fe20006800000 */
[----:B------:R-:W3:Y:S01]  /*e0d0*/  LDL.LU R164, [R1+0x80] ;  /* 0x0000800001a47983 */ /* 0x000ee20000300800 */
        /* <DEDUP_REMOVED lines=8> */
[----:B------:R-:W-:Y:S01]  /*e160*/  SEL R159, R7, R159, !P5 ;  /* 0x0000009f079f7207 */ /* 0x000fe20006800000 */
[----:B--2---:R-:W-:Y:S01]  /*e170*/  IMAD R112, R5, UR10, RZ ;  /* 0x0000000a05707c24 */ /* 0x004fe2000f8e02ff */
[C---:B------:R-:W-:Y:S01]  /*e180*/  SEL R174, R7.reuse, R174, !P5 ;  /* 0x000000ae07ae7207 */ /* 0x040fe20006800000 */
[----:B------:R-:W2:Y:S01]  /*e190*/  LDL.LU R5, [R1+0x7c] ;  /* 0x00007c0001057983 */ /* 0x000ea20000300800 */
[C---:B------:R-:W-:Y:S02]  /*e1a0*/  SEL R82, R7.reuse, R30, !P5 ;  /* 0x0000001e07527207 */ /* 0x040fe40006800000 */
[C---:B------:R-:W-:Y:S01]  /*e1b0*/  SEL R190, R7.reuse, R190, !P5 ;  /* 0x000000be07be7207 */ /* 0x040fe20006800000 */
[----:B------:R-:W2:Y:S01]  /*e1c0*/  LDL.LU R38, [R1+0x78] ;  /* 0x0000780001267983 */ /* 0x000ea20000300800 */
[----:B------:R-:W-:-:S02]  /*e1d0*/  SEL R98, R7, R93, !P5 ;  /* 0x0000005d07627207 */ /* 0x000fc40006800000 */
[C---:B------:R-:W-:Y:S01]  /*e1e0*/  SEL R206, R7.reuse, R206, !P5 ;  /* 0x000000ce07ce7207 */ /* 0x040fe20006800000 */
[----:B------:R-:W2:Y:S01]  /*e1f0*/  LDL.LU R34, [R1+0x74] ;  /* 0x0000740001227983 */ /* 0x000ea20000300800 */
[C---:B------:R-:W-:Y:S02]  /*e200*/  SEL R80, R7.reuse, R22, !P5 ;  /* 0x0000001607507207 */ /* 0x040fe40006800000 */
[C---:B------:R-:W-:Y:S01]  /*e210*/  SEL R222, R7.reuse, R222, !P5 ;  /* 0x000000de07de7207 */ /* 0x040fe20006800000 */
[----:B------:R-:W2:Y:S01]  /*e220*/  LDL.LU R30, [R1+0x70] ;  /* 0x00007000011e7983 */ /* 0x000ea20000300800 */
[C---:B------:R-:W-:Y:S02]  /*e230*/  SEL R238, R7.reuse, R238, !P5 ;  /* 0x000000ee07ee7207 */ /* 0x040fe40006800000 */
[C---:B------:R-:W-:Y:S01]  /*e240*/  SEL R150, R7.reuse, R57, !P5 ;  /* 0x0000003907967207 */ /* 0x040fe20006800000 */
[----:B------:R-:W2:Y:S01]  /*e250*/  LDL.LU R26, [R1+0x6c] ;  /* 0x00006c00011a7983 */ /* 0x000ea20000300800 */
[----:B------:R-:W-:-:S02]  /*e260*/  SEL R94, R7, R77, !P5 ;  /* 0x0000004d075e7207 */ /* 0x000fc40006800000 */
[C---:B------:R-:W-:Y:S01]  /*e270*/  SEL R182, R7.reuse, R182, !P5 ;  /* 0x000000b607b67207 */ /* 0x040fe20006800000 */
[----:B------:R-:W-:Y:S01]  /*e280*/  IMAD R64, R64, UR10, RZ ;  /* 0x0000000a40407c24 */ /* 0x000fe2000f8e02ff */
[C---:B------:R-:W-:Y:S01]  /*e290*/  SEL R162, R7.reuse, R15, !P5 ;  /* 0x0000000f07a27207 */ /* 0x040fe20006800000 */
[----:B------:R-:W-:Y:S01]  /*e2a0*/  IMAD R62, R62, UR10, RZ ;  /* 0x0000000a3e3e7c24 */ /* 0x000fe2000f8e02ff */
[C---:B------:R-:W-:Y:S01]  /*e2b0*/  SEL R76, R7.reuse, R13, !P5 ;  /* 0x0000000d074c7207 */ /* 0x040fe20006800000 */
[----:B------:R-:W-:Y:S01]  /*e2c0*/  IMAD R42, R42, UR10, RZ ;  /* 0x0000000a2a2a7c24 */ /* 0x000fe2000f8e02ff */
[----:B------:R-:W-:Y:S01]  /*e2d0*/  SEL R166, R7, R73, !P5 ;  /* 0x0000004907a67207 */ /* 0x000fe20006800000 */
[----:B------:R-:W-:Y:S01]  /*e2e0*/  IMAD R41, R41, UR10, RZ ;  /* 0x0000000a29297c24 */ /* 0x000fe2000f8e02ff */
[----:B------:R-:W-:Y:S01]  /*e2f0*/  ULDC.64 UR8, c[0x0][0x210] ;  /* 0x0000840000087ab9 */ /* 0x000fe20000000a00 */
[----:B----4-:R-:W-:Y:S02]  /*e300*/  IMAD R93, R24, UR10, RZ ;  /* 0x0000000a185d7c24 */ /* 0x010fe4000f8e02ff */
[----:B------:R-:W4:Y:S01]  /*e310*/  LDL.LU R24, [R1+0x68] ;  /* 0x0000680001187983 */ /* 0x000f220000300800 */
[----:B------:R-:W-:-:S03]  /*e320*/  IMAD R89, R20, UR10, RZ ;  /* 0x0000000a14597c24 */ /* 0x000fc6000f8e02ff */
[----:B------:R-:W4:Y:S01]  /*e330*/  LDL.LU R22, [R1+0x64] ;  /* 0x0000640001167983 */ /* 0x000f220000300800 */
[----:B------:R-:W-:-:S03]  /*e340*/  IMAD R85, R18, UR10, RZ ;  /* 0x0000000a12557c24 */ /* 0x000fc6000f8e02ff */
[----:B------:R-:W4:Y:S04]  /*e350*/  LDL.LU R20, [R1+0x60] ;  /* 0x0000600001147983 */ /* 0x000f280000300800 */
[----:B------:R-:W4:Y:S01]  /*e360*/  LDL.LU R19, [R1+0x5c] ;  /* 0x00005c0001137983 */ /* 0x000f220000300800 */
[----:B------:R-:W-:-:S03]  /*e370*/  IMAD R81, R16, UR10, RZ ;  /* 0x0000000a10517c24 */ /* 0x000fc6000f8e02ff */
[----:B------:R-:W4:Y:S01]  /*e380*/  LDL.LU R18, [R1+0x58] ;  /* 0x0000580001127983 */ /* 0x000f220000300800 */
[----:B------:R-:W-:-:S03]  /*e390*/  IMAD R77, R14, UR10, RZ ;  /* 0x0000000a0e4d7c24 */ /* 0x000fc6000f8e02ff */
[----:B------:R-:W4:Y:S01]  /*e3a0*/  LDL.LU R17, [R1+0x54] ;  /* 0x0000540001117983 */ /* 0x000f220000300800 */
[----:B------:R-:W-:-:S03]  /*e3b0*/  IMAD R73, R12, UR10, RZ ;  /* 0x0000000a0c497c24 */ /* 0x000fc6000f8e02ff */
[----:B------:R-:W4:Y:S01]  /*e3c0*/  LDL.LU R16, [R1+0x50] ;  /* 0x0000500001107983 */ /* 0x000f220000300800 */
[----:B------:R-:W-:-:S03]  /*e3d0*/  SEL R92, R7, R69, !P5 ;  /* 0x00000045075c7207 */ /* 0x000fc60006800000 */
[----:B------:R-:W4:Y:S04]  /*e3e0*/  LDL.LU R15, [R1+0x4c] ;  /* 0x00004c00010f7983 */ /* 0x000f280000300800 */
[----:B------:R-:W4:Y:S01]  /*e3f0*/  LDL.LU R14, [R1+0x48] ;  /* 0x00004800010e7983 */ /* 0x000f220000300800 */
[----:B------:R-:W-:-:S03]  /*e400*/  IMAD R69, R10, UR10, RZ ;  /* 0x0000000a0a457c24 */ /* 0x000fc6000f8e02ff */
[----:B------:R-:W4:Y:S01]  /*e410*/  LDL.LU R13, [R1+0x44] ;  /* 0x00004400010d7983 */ /* 0x000f220000300800 */
[----:B------:R-:W-:-:S03]  /*e420*/  IMAD R97, R9, UR10, RZ ;  /* 0x0000000a09617c24 */ /* 0x000fc6000f8e02ff */
[----:B------:R-:W4:Y:S01]  /*e430*/  LDL.LU R12, [R1+0x40] ;  /* 0x00004000010c7983 */ /* 0x000f220000300800 */
[----:B------:R-:W-:-:S03]  /*e440*/  SEL R86, R7, R45, !P5 ;  /* 0x0000002d07567207 */ /* 0x000fc60006800000 */
[----:B------:R-:W4:Y:S01]  /*e450*/  LDL.LU R11, [R1+0x3c] ;  /* 0x00003c00010b7983 */ /* 0x000f220000300800 */
[----:B------:R-:W-:-:S03]  /*e460*/  SEL R88, R7, R53, !P5 ;  /* 0x0000003507587207 */ /* 0x000fc60006800000 */
[----:B------:R-:W4:Y:S01]  /*e470*/  LDL.LU R10, [R1+0x38] ;  /* 0x00003800010a7983 */ /* 0x000f220000300800 */
[C---:B------:R-:W-:Y:S01]  /*e480*/  SEL R198, R7.reuse, R198, !P5 ;  /* 0x000000c607c67207 */ /* 0x040fe20006800000 */
[----:B------:R-:W-:Y:S01]  /*e490*/  IMAD R65, R6, UR10, RZ ;  /* 0x0000000a06417c24 */ /* 0x000fe2000f8e02ff */
[C---:B------:R-:W-:Y:S01]  /*e4a0*/  SEL R214, R7.reuse, R214, !P5 ;  /* 0x000000d607d67207 */ /* 0x040fe20006800000 */
[----:B------:R-:W4:Y:S01]  /*e4b0*/  LDL.LU R9, [R1+0x34] ;  /* 0x0000340001097983 */ /* 0x000f220000300800 */
[----:B------:R-:W-:-:S03]  /*e4c0*/  SEL R246, R7, R246, !P5 ;  /* 0x000000f607f67207 */ /* 0x000fc60006800000 */
[----:B------:R-:W4:Y:S01]  /*e4d0*/  LDL.LU R8, [R1+0x30] ;  /* 0x0000300001087983 */ /* 0x000f220000300800 */
[----:B------:R-:W-:-:S03]  /*e4e0*/  IMAD R61, R167, UR10, RZ ;  /* 0x0000000aa73d7c24 */ /* 0x000fc6000f8e02ff */
[----:B------:R-:W4:Y:S01]  /*e4f0*/  LDL.LU R7, [R1+0x2c] ;  /* 0x00002c0001077983 */ /* 0x000f220000300800 */
[----:B------:R-:W-:-:S03]  /*e500*/  IMAD R57, R2, UR10, RZ ;  /* 0x0000000a02397c24 */ /* 0x000fc6000f8e02ff */
[----:B------:R-:W4:Y:S01]  /*e510*/  LDL.LU R6, [R1+0x28] ;  /* 0x0000280001067983 */ /* 0x000f220000300800 */
[----:B------:R-:W-:Y:S02]  /*e520*/  IMAD R53, R4, UR10, RZ ;  /* 0x0000000a04357c24 */ /* 0x000fe4000f8e02ff */
[----:B---3--:R-:W-:Y:S02]  /*e530*/  IMAD R49, R164, UR10, RZ ;  /* 0x0000000aa4317c24 */ /* 0x008fe4000f8e02ff */
[----:B------:R-:W3:Y:S04]  /*e540*/  LDL.LU R164, [R1+0x24] ;  /* 0x0000240001a47983 */ /* 0x000ee80000300800 */
[----:B------:R-:W4:Y:S04]  /*e550*/  LDL.LU R167, [R1+0x4] ;  /* 0x0000040001a77983 */ /* 0x000f280000300800 */
[----:B------:R-:W3:Y:S04]  /*e560*/  LDL.LU R2, [R1+0x10] ;  /* 0x0000100001027983 */ /* 0x000ee80000300800 */
[----:B------:R-:W3:Y:S01]  /*e570*/  LDL.LU R4, [R1+0x1c] ;  /* 0x00001c0001047983 */ /* 0x000ee20000300800 */
[----:B--2---:R-:W-:-:S03]  /*e580*/  IMAD R45, R5, UR10, RZ ;  /* 0x0000000a052d7c24 */ /* 0x004fc6000f8e02ff */
[----:B------:R-:W2:Y:S04]  /*e590*/  LDL.LU R5, [R1+0x20] ;  /* 0x0000200001057983 */ /* 0x000ea80000300800 */
[----:B------:R-:W2:Y:S04]  /*e5a0*/  LDL.LU R3, [R1+0x18] ;  /* 0x0000180001037983 */ /* 0x000ea80000300800 */
[----:B------:R-:W2:Y:S01]  /*e5b0*/  LDL.LU R0, [R1+0x14] ;  /* 0x0000140001007983 */ /* 0x000ea20000300800 */
[----:B----4-:R-:W-:Y:S02]  /*e5c0*/  IMAD R167, R167, UR10, RZ ;  /* 0x0000000aa7a77c24 */ /* 0x010fe4000f8e02ff */
[----:B---3--:R-:W-:-:S03]  /*e5d0*/  IMAD R2, R2, UR10, RZ ;  /* 0x0000000a02027c24 */ /* 0x008fc6000f8e02ff */
[----:B------:R0:W-:Y:S01]  /*e5e0*/  STL [R1+0x4], R167 ;  /* 0x000004a701007387 */ /* 0x0001e20000100800 */
[----:B------:R-:W-:-:S03]  /*e5f0*/  IMAD R4, R4, UR10, RZ ;  /* 0x0000000a04047c24 */ /* 0x000fc6000f8e02ff */
[----:B0-----:R-:W3:Y:S01]  /*e600*/  LDL.LU R167, [R1+0xf74] ;  /* 0x000f740001a77983 */ /* 0x001ee20000300800 */
[----:B--2---:R-:W-:-:S03]  /*e610*/  IMAD R5, R5, UR10, RZ ;  /* 0x0000000a05057c24 */ /* 0x004fc6000f8e02ff */
[----:B------:R0:W-:Y:S04]  /*e620*/  STL [R1+0x10], R2 ;  /* 0x0000100201007387 */ /* 0x0001e80000100800 */
[----:B0-----:R-:W2:Y:S04]  /*e630*/  LDL.LU R2, [R1+0xf70] ;  /* 0x000f700001027983 */ /* 0x001ea80000300800 */
[----:B------:R0:W-:Y:S04]  /*e640*/  STL [R1+0x1c], R4 ;  /* 0x00001c0401007387 */ /* 0x0001e80000100800 */
[----:B0-----:R-:W4:Y:S04]  /*e650*/  LDL.LU R4, [R1+0xf6c] ;  /* 0x000f6c0001047983 */ /* 0x001f280000300800 */
[----:B------:R0:W-:Y:S04]  /*e660*/  STL [R1+0x20], R5 ;  /* 0x0000200501007387 */ /* 0x0001e80000100800 */
[----:B0-----:R-:W3:Y:S01]  /*e670*/  LDL.LU R5, [R1+0xf68] ;  /* 0x000f680001057983 */ /* 0x001ee20000300800 */
[----:B------:R-:W-:-:S05]  /*e680*/  IMAD R3, R3, UR10, RZ ;  /* 0x0000000a03037c24 */ /* 0x000fca000f8e02ff */
[----:B------:R3:W-:Y:S02]  /*e690*/  STL [R1+0x18], R3 ;  /* 0x0000180301007387 */ /* 0x0007e40000100800 */
[----:B---3--:R-:W-:Y:S02]  /*e6a0*/  IMAD R3, R5, UR10, RZ ;  /* 0x0000000a05037c24 */ /* 0x008fe4000f8e02ff */
[----:B------:R-:W3:Y:S01]  /*e6b0*/  LDL.LU R5, [R1+0xf64] ;  /* 0x000f640001057983 */ /* 0x000ee20000300800 */
[----:B------:R-:W-:-:S05]  /*e6c0*/  IMAD R0, R0, UR10, RZ ;  /* 0x0000000a00007c24 */ /* 0x000fca000f8e02ff */
[----:B------:R3:W-:Y:S02]  /*e6d0*/  STL [R1+0x14], R0 ;  /* 0x0000140001007387 */ /* 0x0007e40000100800 */
[----:B---3--:R-:W-:-:S05]  /*e6e0*/  LEA R0, P5, R160, R5, 0x1 ;  /* 0x00000005a0007211 */ /* 0x008fca00078a08ff */
[----:B------:R0:W-:Y:S02]  /*e6f0*/  STL [R1+0x2fc], R0 ;  /* 0x0002fc0001007387 */ /* 0x0001e40000100800 */
[----:B0-----:R-:W-:-:S05]  /*e700*/  LEA R0, P3, R156, R5, 0x1 ;  /* 0x000000059c007211 */ /* 0x001fca00078608ff */
        /* <DEDUP_REMOVED lines=10> */
[----:B------:R0:W-:Y:S04]  /*e7b0*/  STL [R1+0x32c], R0 ;  /* 0x00032c0001007387 */ /* 0x0001e80000100800 */
[----:B0-----:R-:W3:Y:S01]  /*e7c0*/  LDL.LU R0, [R1+0xf60] ;  /* 0x000f600001007983 */ /* 0x001ee20000300800 */
[----:B------:R-:W-:Y:S02]  /*e7d0*/  IMAD R127, R127, UR10, RZ ;  /* 0x0000000a7f7f7c24 */ /* 0x000fe4000f8e02ff */
[----:B------:R-:W-:Y:S02]  /*e7e0*/  IMAD R117, R117, UR10, RZ ;  /* 0x0000000a75757c24 */ /* 0x000fe4000f8e02ff */
[----:B------:R-:W-:Y:S02]  /*e7f0*/  IMAD R113, R113, UR10, RZ ;  /* 0x0000000a71717c24 */ /* 0x000fe4000f8e02ff */
[----:B------:R-:W-:-:S02]  /*e800*/  IMAD R111, R111, UR10, RZ ;  /* 0x0000000a6f6f7c24 */ /* 0x000fc4000f8e02ff */
[----:B------:R-:W-:Y:S02]  /*e810*/  IMAD R109, R109, UR10, RZ ;  /* 0x0000000a6d6d7c24 */ /* 0x000fe4000f8e02ff */
[----:B------:R-:W-:Y:S02]  /*e820*/  IMAD R107, R107, UR10, RZ ;  /* 0x0000000a6b6b7c24 */ /* 0x000fe4000f8e02ff */
        /* <DEDUP_REMOVED lines=30> */
[----:B------:R-:W-:Y:S01]  /*ea10*/  IMAD R15, R15, UR10, RZ ;  /* 0x0000000a0f0f7c24 */ /* 0x000fe2000f8e02ff */
[-C--:B---3--:R-:W-:Y:S02]  /*ea20*/  LEA.HI.X.SX32 R160, R160, R0.reuse, 0x1, P5 ;  /* 0x00000000a0a07211 */ /* 0x088fe400028f0eff */
[----:B------:R-:W-:-:S03]  /*ea30*/  LEA.HI.X.SX32 R156, R156, R0, 0x1, P3 ;  /* 0x000000009c9c7211 */ /* 0x000fc600018f0eff */
[----:B------:R0:W-:Y:S01]  /*ea40*/  STL [R1+0x2f8], R160 ;  /* 0x0002f8a001007387 */ /* 0x0001e20000100800 */
[----:B------:R-:W-:Y:S02]  /*ea50*/  LEA.HI.X.SX32 R146, R146, R0, 0x1, P1 ;  /* 0x0000000092927211 */ /* 0x000fe400008f0eff */
[----:B0-----:R-:W-:-:S05]  /*ea60*/  LEA R160, P5, R136, R5, 0x1 ;  /* 0x0000000588a07211 */ /* 0x001fca00078a08ff */
[----:B------:R0:W-:Y:S04]  /*ea70*/  STL [R1+0x334], R160 ;  /* 0x000334a001007387 */ /* 0x0001e80000100800 */
[----:B------:R1:W-:Y:S01]  /*ea80*/  STL [R1+0x300], R156 ;  /* 0x0003009c01007387 */ /* 0x0003e20000100800 */
[-C--:B0-----:R-:W-:Y:S02]  /*ea90*/  LEA R160, P3, R128, R5.reuse, 0x1 ;  /* 0x0000000580a07211 */ /* 0x081fe400078608ff */
[----:B-1----:R-:W-:Y:S02]  /*eaa0*/  LEA.HI.X.SX32 R156, R151, R0, 0x1, P2 ;  /* 0x00000000979c7211 */ /* 0x002fe400010f0eff */
[-C--:B------:R-:W-:Y:S01]  /*eab0*/  LEA R151, P2, R127, R5.reuse, 0x1 ;  /* 0x000000057f977211 */ /* 0x080fe200078408ff */
[----:B------:R-:W-:Y:S04]  /*eac0*/  STL [R1+0x33c], R160 ;  /* 0x00033ca001007387 */ /* 0x000fe80000100800 */
[----:B------:R0:W-:Y:S04]  /*ead0*/  STL [R1+0x308], R156 ;  /* 0x0003089c01007387 */ /* 0x0001e80000100800 */
[----:B------:R1:W-:Y:S04]  /*eae0*/  STL [R1+0x344], R151 ;  /* 0x0003449701007387 */ /* 0x0003e80000100800 */
[----:B------:R3:W-:Y:S01]  /*eaf0*/  STL [R1+0x310], R146 ;  /* 0x0003109201007387 */ /* 0x0007e20000100800 */
[----:B0-----:R-:W-:-:S02]  /*eb00*/  LEA R156, P1, R120, R5, 0x1 ;  /* 0x00000005789c7211 */ /* 0x001fc400078208ff */
[-C--:B-1----:R-:W-:Y:S02]  /*eb10*/  LEA.HI.X.SX32 R151, R142, R0.reuse, 0x1, P0 ;  /* 0x000000008e977211 */ /* 0x082fe400000f0eff */
[-C--:B------:R-:W-:Y:S02]  /*eb20*/  LEA.HI.X.SX32 R142, R140, R0.reuse, 0x1, P4 ;  /* 0x000000008c8e7211 */ /* 0x080fe400020f0eff */
[-C--:B---3--:R-:W-:Y:S01]  /*eb30*/  LEA R146, P0, R117, R5.reuse, 0x1 ;  /* 0x0000000575927211 */ /* 0x088fe200078008ff */
[----:B------:R-:W-:Y:S01]  /*eb40*/  STL [R1+0x34c], R156 ;  /* 0x00034c9c01007387 */ /* 0x000fe20000100800 */
[-C--:B------:R-:W-:Y:S02]  /*eb50*/  LEA R140, P4, R113, R5.reuse, 0x1 ;  /* 0x00000005718c7211 */ /* 0x080fe400078808ff */
[----:B------:R-:W-:Y:S01]  /*eb60*/  LEA.HI.X.SX32 R138, R138, R0, 0x1, P6 ;  /* 0x000000008a8a7211 */ /* 0x000fe200030f0eff */
[----:B------:R-:W-:Y:S04]  /*eb70*/  STL [R1+0x318], R151 ;  /* 0x0003189701007387 */ /* 0x000fe80000100800 */
        /* <DEDUP_REMOVED lines=197> */
[----:B-1----:R-:W-:-:S03]  /*f7d0*/  LEA.HI.X.SX32 R38, R34, R0, 0x1, P6 ;  /* 0x0000000022267211 */ /* 0x002fc600030f0eff */
[----:B------:R-:W-:Y:S01]  /*f7e0*/  STL [R1+0x4e8], R39 ;  /* 0x0004e82701007387 */ /* 0x000fe20000100800 */
[-C--:B------:R-:W-:Y:S02]  /*f7f0*/  LEA.HI.X.SX32 R34, R30, R0.reuse, 0x1, P5 ;  /* 0x000000001e227211 */ /* 0x080fe400028f0eff */
[-C--:B---3--:R-:W-:Y:S01]  /*f800*/  LEA R37, P6, R18, R5.reuse, 0x1 ;  /* 0x0000000512257211 */ /* 0x088fe200078c08ff */
[----:B------:R-:W-:Y:S01]  /*f810*/  STL [R1+0x4b4], R38 ;  /* 0x0004b42601007387 */ /* 0x000fe20000100800 */
[-C--:B------:R-:W-:Y:S02]  /*f820*/  LEA R30, P5, R17, R5.reuse, 0x1 ;  /* 0x00000005111e7211 */ /* 0x080fe400078a08ff */
[----:B------:R-:W-:Y:S01]  /*f830*/  LEA.HI.X.SX32 R26, R26, R0, 0x1, P3 ;  /* 0x000000001a1a7211 */ /* 0x000fe200018f0eff */
[----:B------:R-:W-:Y:S04]  /*f840*/  STL [R1+0x4f0], R37 ;  /* 0x0004f02501007387 */ /* 0x000fe80000100800 */
[----:B------:R-:W3:Y:S04]  /*f850*/  LDL.LU R140, [R1+0x4] ;  /* 0x00000400018c7983 */ /* 0x000ee80000300800 */
[----:B------:R-:W-:Y:S04]  /*f860*/  STL [R1+0x4bc], R34 ;  /* 0x0004bc2201007387 */ /* 0x000fe80000100800 */
[----:B------:R0:W-:Y:S04]  /*f870*/  STL [R1+0x4f8], R30 ;  /* 0x0004f81e01007387 */ /* 0x0001e80000100800 */
[----:B------:R-:W3:Y:S04]  /*f880*/  LDL.LU R142, [R1+0x10] ;  /* 0x00001000018e7983 */ /* 0x000ee80000300800 */
[----:B------:R1:W-:Y:S01]  /*f890*/  STL [R1+0x4c4], R26 ;  /* 0x0004c41a01007387 */ /* 0x0003e20000100800 */
[----:B0-----:R-:W-:-:S03]  /*f8a0*/  LEA R30, P3, R16, R5, 0x1 ;  /* 0x00000005101e7211 */ /* 0x001fc600078608ff */
[----:B------:R-:W3:Y:S01]  /*f8b0*/  LDL.LU R146, [R1+0x1c] ;  /* 0x00001c0001927983 */ /* 0x000ee20000300800 */
[----:B-1----:R-:W-:-:S03]  /*f8c0*/  LEA.HI.X.SX32 R26, R24, R0, 0x1, P2 ;  /* 0x00000000181a7211 */ /* 0x002fc600010f0eff */
[----:B------:R-:W-:Y:S01]  /*f8d0*/  STL [R1+0x500], R30 ;  /* 0x0005001e01007387 */ /* 0x000fe20000100800 */
[----:B------:R-:W-:-:S03]  /*f8e0*/  LEA R24, P2, R15, R5, 0x1 ;  /* 0x000000050f187211 */ /* 0x000fc600078408ff */
[----:B------:R-:W3:Y:S04]  /*f8f0*/  LDL.LU R151, [R1+0x20] ;  /* 0x0000200001977983 */ /* 0x000ee80000300800 */
[----:B------:R0:W-:Y:S04]  /*f900*/  STL [R1+0x4cc], R26 ;  /* 0x0004cc1a01007387 */ /* 0x0001e80000100800 */
[----:B------:R-:W3:Y:S04]  /*f910*/  LDL.LU R156, [R1+0x18] ;  /* 0x00001800019c7983 */ /* 0x000ee80000300800 */
[----:B------:R1:W-:Y:S04]  /*f920*/  STL [R1+0x508], R24 ;  /* 0x0005081801007387 */ /* 0x0003e80000100800 */
[----:B------:R-:W3:Y:S01]  /*f930*/  LDL.LU R160, [R1+0x14] ;  /* 0x0000140001a07983 */ /* 0x000ee20000300800 */
[----:B------:R-:W-:Y:S01]  /*f940*/  IMAD R14, R14, UR10, RZ ;  /* 0x0000000a0e0e7c24 */ /* 0x000fe2000f8e02ff */
[----:B------:R-:W-:Y:S01]  /*f950*/  LEA.HI.X.SX32 R22, R22, R0, 0x1, P1 ;  /* 0x0000000016167211 */ /* 0x000fe200008f0eff */
[----:B------:R-:W-:-:S02]  /*f960*/  IMAD R13, R13, UR10, RZ ;  /* 0x0000000a0d0d7c24 */ /* 0x000fc4000f8e02ff */
[----:B------:R-:W-:Y:S01]  /*f970*/  IMAD R12, R12, UR10, RZ ;  /* 0x0000000a0c0c7c24 */ /* 0x000fe2000f8e02ff */
[-C--:B0-----:R-:W-:Y:S01]  /*f980*/  LEA R26, P1, R14, R5.reuse, 0x1 ;  /* 0x000000050e1a7211 */ /* 0x081fe200078208ff */
[----:B------:R0:W-:Y:S01]  /*f990*/  STL [R1+0x4d4], R22 ;  /* 0x0004d41601007387 */ /* 0x0001e20000100800 */
[-C--:B-1----:R-:W-:Y:S01]  /*f9a0*/  LEA.HI.X.SX32 R24, R20, R0.reuse, 0x1, P0 ;  /* 0x0000000014187211 */ /* 0x082fe200000f0eff */
[----:B------:R-:W-:Y:S01]  /*f9b0*/  IMAD R11, R11, UR10, RZ ;  /* 0x0000000a0b0b7c24 */ /* 0x000fe2000f8e02ff */
[-C--:B------:R-:W-:Y:S01]  /*f9c0*/  LEA.HI.X.SX32 R20, R19, R0.reuse, 0x1, P4 ;  /* 0x0000000013147211 */ /* 0x080fe200020f0eff */
[----:B------:R-:W-:Y:S01]  /*f9d0*/  STL [R1+0x510], R26 ;  /* 0x0005101a01007387 */ /* 0x000fe20000100800 */
[-C--:B------:R-:W-:Y:S01]  /*f9e0*/  LEA R19, P4, R12, R5.reuse, 0x1 ;  /* 0x000000050c137211 */ /* 0x080fe200078808ff */
[----:B------:R-:W-:Y:S01]  /*f9f0*/  IMAD R10, R10, UR10, RZ ;  /* 0x0000000a0a0a7c24 */ /* 0x000fe2000f8e02ff */
[----:B------:R-:W-:Y:S02]  /*fa00*/  LEA.HI.X.SX32 R18, R18, R0, 0x1, P6 ;  /* 0x0000000012127211 */ /* 0x000fe400030f0eff */
[----:B0-----:R-:W-:Y:S01]  /*fa10*/  LEA R22, P0, R13, R5, 0x1 ;  /* 0x000000050d167211 */ /* 0x001fe200078008ff */
[----:B------:R-:W-:Y:S01]  /*fa20*/  STL [R1+0x4dc], R24 ;  /* 0x0004dc1801007387 */ /* 0x000fe20000100800 */
[----:B------:R-:W-:-:S03]  /*fa30*/  IMAD R9, R9, UR10, RZ ;  /* 0x0000000a09097c24 */ /* 0x000fc6000f8e02ff */
[----:B------:R-:W-:Y:S04]  /*fa40*/  STL [R1+0x518], R22 ;  /* 0x0005181601007387 */ /* 0x000fe80000100800 */
[----:B------:R0:W-:Y:S04]  /*fa50*/  STL [R1+0x4e4], R20 ;  /* 0x0004e41401007387 */ /* 0x0001e80000100800 */
[----:B------:R1:W-:Y:S01]  /*fa60*/  STL [R1+0x520], R19 ;  /* 0x0005201301007387 */ /* 0x0003e20000100800 */
[----:B------:R-:W-:-:S03]  /*fa70*/  IMAD R8, R8, UR10, RZ ;  /* 0x0000000a08087c24 */ /* 0x000fc6000f8e02ff */
[----:B------:R2:W-:Y:S01]  /*fa80*/  STL [R1+0x4ec], R18 ;  /* 0x0004ec1201007387 */ /* 0x0005e20000100800 */
[-C--:B0-----:R-:W-:Y:S02]  /*fa90*/  LEA R20, P6, R11, R5.reuse, 0x1 ;  /* 0x000000050b147211 */ /* 0x081fe400078c08ff */
[-C--:B-1----:R-:W-:Y:S02]  /*faa0*/  LEA.HI.X.SX32 R19, R17, R0.reuse, 0x1, P5 ;  /* 0x0000000011137211 */ /* 0x082fe400028f0eff */
[-C--:B------:R-:W-:Y:S02]  /*fab0*/  LEA.HI.X.SX32 R17, R16, R0.reuse, 0x1, P3 ;  /* 0x0000000010117211 */ /* 0x080fe400018f0eff */
[-C--:B--2---:R-:W-:Y:S01]  /*fac0*/  LEA R18, P5, R10, R5.reuse, 0x1 ;  /* 0x000000050a127211 */ /* 0x084fe200078a08ff */
[----:B------:R-:W-:Y:S01]  /*fad0*/  STL [R1+0x528], R20 ;  /* 0x0005281401007387 */ /* 0x000fe20000100800 */
[----:B------:R-:W-:Y:S01]  /*fae0*/  LEA R16, P3, R9, R5, 0x1 ;  /* 0x0000000509107211 */ /* 0x000fe200078608ff */
[----:B------:R-:W-:Y:S01]  /*faf0*/  IMAD R7, R7, UR10, RZ ;  /* 0x0000000a07077c24 */ /* 0x000fe2000f8e02ff */
[----:B------:R-:W-:Y:S01]  /*fb00*/  LEA.HI.X.SX32 R15, R15, R0, 0x1, P2 ;  /* 0x000000000f0f7211 */ /* 0x000fe200010f0eff */
        /* <DEDUP_REMOVED lines=21> */
[-C--:B------:R-:W-:Y:S01]  /*fc60*/  LEA.HI.X.SX32 R11, R10, R0.reuse, 0x1, P5 ;  /* 0x000000000a0b7211 */ /* 0x080fe200028f0eff */
[----:B------:R-:W-:Y:S01]  /*fc70*/  STL [R1+0x558], R14 ;  /* 0x0005580e01007387 */ /* 0x000fe20000100800 */
[----:B------:R-:W-:-:S03]  /*fc80*/  LEA.HI.X.SX32 R9, R9, R0, 0x1, P3 ;  /* 0x0000000009097211 */ /* 0x000fc600018f0eff */
[----:B------:R-:W-:Y:S01]  /*fc90*/  STL [R1+0x524], R13 ;  /* 0x0005240d01007387 */ /* 0x000fe20000100800 */
[----:B------:R-:W-:Y:S01]  /*fca0*/  LEA.HI.X.SX32 R6, R6, R0, 0x1, P0 ;  /* 0x0000000006067211 */ /* 0x000fe200000f0eff */
[----:B----4-:R-:W-:Y:S02]  /*fcb0*/  IMAD R4, R4, UR10, RZ ;  /* 0x0000000a04047c24 */ /* 0x010fe4000f8e02ff */
        /* <DEDUP_REMOVED lines=19> */
[----:B---3--:R-:W-:-:S05]  /*fdf0*/  LEA R12, P6, R140, R5, 0x1 ;  /* 0x000000058c0c7211 */ /* 0x008fca00078c08ff */
[----:B------:R-:W-:Y:S01]  /*fe00*/  STL [R1+0x560], R12 ;  /* 0x0005600c01007387 */ /* 0x000fe20000100800 */
[----:B------:R-:W-:-:S03]  /*fe10*/  LEA R10, P5, R142, R5, 0x1 ;  /* 0x000000058e0a7211 */ /* 0x000fc600078a08ff */
[----:B------:R0:W-:Y:S04]  /*fe20*/  STL [R1+0x52c], R11 ;  /* 0x00052c0b01007387 */ /* 0x0001e80000100800 */
[----:B------:R1:W-:Y:S04]  /*fe30*/  STL [R1+0x568], R10 ;  /* 0x0005680a01007387 */ /* 0x0003e80000100800 */
[----:B------:R2:W-:Y:S01]  /*fe40*/  STL [R1+0x534], R9 ;  /* 0x0005340901007387 */ /* 0x0005e20000100800 */
[----:B0-----:R-:W-:Y:S02]  /*fe50*/  LEA R11, P3, R146, R5, 0x1 ;  /* 0x00000005920b7211 */ /* 0x001fe400078608ff */
[----:B-1----:R-:W-:-:S02]  /*fe60*/  LEA.HI.X.SX32 R10, R8, R0, 0x1, P2 ;  /* 0x00000000080a7211 */ /* 0x002fc400010f0eff */
[----:B------:R-:W-:Y:S02]  /*fe70*/  LEA.HI.X.SX32 R8, R7, R0, 0x1, P1 ;  /* 0x0000000007087211 */ /* 0x000fe400008f0eff */
[-C--:B--2---:R-:W-:Y:S01]  /*fe80*/  LEA R9, P2, R151, R5.reuse, 0x1 ;  /* 0x0000000597097211 */ /* 0x084fe200078408ff */
[----:B------:R-:W-:Y:S04]  /*fe90*/  STL [R1+0x570], R11 ;  /* 0x0005700b01007387 */ /* 0x000fe80000100800 */
[----:B------:R-:W-:Y:S01]  /*fea0*/  STL [R1+0x53c], R10 ;  /* 0x00053c0a01007387 */ /* 0x000fe20000100800 */
[----:B------:R-:W-:-:S03]  /*feb0*/  LEA R7, P1, R156, R5, 0x1 ;  /* 0x000000059c077211 */ /* 0x000fc600078208ff */
[----:B------:R-:W-:Y:S04]  /*fec0*/  STL [R1+0x578], R9 ;  /* 0x0005780901007387 */ /* 0x000fe80000100800 */
[----:B------:R0:W-:Y:S04]  /*fed0*/  STL [R1+0x544], R8 ;  /* 0x0005440801007387 */ /* 0x0001e80000100800 */
[----:B------:R1:W-:Y:S04]  /*fee0*/  STL [R1+0x580], R7 ;  /* 0x0005800701007387 */ /* 0x0003e80000100800 */
[----:B------:R2:W-:Y:S01]  /*fef0*/  STL [R1+0x54c], R6 ;  /* 0x00054c0601007387 */ /* 0x0005e20000100800 */
[----:B0-----:R-:W-:-:S02]  /*ff00*/  LEA R8, P0, R160, R5, 0x1 ;  /* 0x00000005a0087211 */ /* 0x001fc400078008ff */
[----:B-1----:R-:W-:-:S03]  /*ff10*/  LEA.HI.X.SX32 R7, R164, R0, 0x1, P4 ;  /* 0x00000000a4077211 */ /* 0x002fc600020f0eff */
[----:B------:R0:W-:Y:S01]  /*ff20*/  STL [R1+0x588], R8 ;  /* 0x0005880801007387 */ /* 0x0001e20000100800 */
[----:B--2---:R-:W-:-:S03]  /*ff30*/  LEA R6, P4, R3, R5, 0x1 ;  /* 0x0000000503067211 */ /* 0x004fc600078808ff */
[----:B------:R1:W-:Y:S04]  /*ff40*/  STL [R1+0x554], R7 ;  /* 0x0005540701007387 */ /* 0x0003e80000100800 */
[----:B------:R2:W-:Y:S01]  /*ff50*/  STL [R1+0x590], R6 ;  /* 0x0005900601007387 */ /* 0x0005e20000100800 */
[----:B0-----:R-:W-:Y:S02]  /*ff60*/  LEA.HI.X.SX32 R8, R140, R0, 0x1, P6 ;  /* 0x000000008c087211 */ /* 0x001fe400030f0eff */
[----:B-1----:R-:W-:-:S03]  /*ff70*/  LEA R7, P6, R4, R5, 0x1 ;  /* 0x0000000504077211 */ /* 0x002fc600078c08ff */
[----:B------:R0:W-:Y:S01]  /*ff80*/  STL [R1+0x55c], R8 ;  /* 0x00055c0801007387 */ /* 0x0001e20000100800 */
[----:B--2---:R-:W-:-:S03]  /*ff90*/  LEA.HI.X.SX32 R6, R142, R0, 0x1, P5 ;  /* 0x000000008e067211 */ /* 0x004fc600028f0eff */
[----:B------:R1:W-:Y:S04]  /*ffa0*/  STL [R1+0x598], R7 ;  /* 0x0005980701007387 */ /* 0x0003e80000100800 */
[----:B------:R2:W-:Y:S01]  /*ffb0*/  STL [R1+0x564], R6 ;  /* 0x0005640601007387 */ /* 0x0005e20000100800 */
[----:B0-----:R-:W-:Y:S02]  /*ffc0*/  LEA R8, P5, R2, R5, 0x1 ;  /* 0x0000000502087211 */ /* 0x001fe400078a08ff */
        /* <DEDUP_REMOVED lines=15> */
[----:B------:R1:W-:Y:S01]  /*100c0*/  STL [R1+0x584], R7 ;  /* 0x0005840701007387 */ /* 0x0003e20000100800 */
[----:B0-----:R-:W-:-:S03]  /*100d0*/  LEA.HI.X.SX32 R8, R3, R0, 0x1, P4 ;  /* 0x0000000003087211 */ /* 0x001fc600020f0eff */
[----:B------:R-:W2:Y:S04]  /*100e0*/  LDL.LU R3, [R1+0xf5c] ;  /* 0x000f5c0001037983 */ /* 0x000ea80000300800 */
[----:B------:R0:W-:Y:S01]  /*100f0*/  STL [R1+0x5c0], R6 ;  /* 0x0005c00601007387 */ /* 0x0001e20000100800 */
[----:B-1----:R-:W-:-:S03]  /*10100*/  LEA.HI.X.SX32 R7, R4, R0, 0x1, P6 ;  /* 0x0000000004077211 */ /* 0x002fc600030f0eff */
[----:B------:R1:W-:Y:S04]  /*10110*/  STL [R1+0x58c], R8 ;  /* 0x00058c0801007387 */ /* 0x0003e80000100800 */
[----:B------:R3:W5:Y:S01]  /*10120*/  LDL.LU R4, [R1+0xf58] ;  /* 0x000f580001047983 */ /* 0x0007620000300800 */
[----:B0-----:R-:W-:-:S05]  /*10130*/  LEA R6, P4, R175, R5, 0x1 ;  /* 0x00000005af067211 */ /* 0x001fca00078808ff */
[----:B------:R0:W-:Y:S01]  /*10140*/  STL [R1+0x5c8], R6 ;  /* 0x0005c80601007387 */ /* 0x0001e20000100800 */
[----:B-1----:R-:W-:-:S03]  /*10150*/  LEA.HI.X.SX32 R8, R2, R0, 0x1, P5 ;  /* 0x0000000002087211 */ /* 0x002fc600028f0eff */
[----:B------:R1:W-:Y:S04]  /*10160*/  STL [R1+0x594], R7 ;  /* 0x0005940701007387 */ /* 0x0003e80000100800 */
[----:B------:R-:W4:Y:S01]  /*10170*/  LDL.LU R2, [R1+0xf54] ;  /* 0x000f540001027983 */ /* 0x000f220000300800 */
[-C--:B0-----:R-:W-:Y:S02]  /*10180*/  LEA R6, P6, R177, R5.reuse, 0x1 ;  /* 0x00000005b1067211 */ /* 0x081fe400078c08ff */
[----:B-1----:R-:W-:-:S03]  /*10190*/  LEA R7, P5, R179, R5, 0x1 ;  /* 0x00000005b3077211 */ /* 0x002fc600078a08ff */
[----:B------:R0:W-:Y:S04]  /*101a0*/  STL [R1+0x5d0], R6 ;  /* 0x0005d00601007387 */ /* 0x0001e80000100800 */
[----:B------:R1:W-:Y:S01]  /*101b0*/  STL [R1+0x59c], R8 ;  /* 0x00059c0801007387 */ /* 0x0003e20000100800 */
[----:B0-----:R-:W-:-:S03]  /*101c0*/  LEA.HI.X.SX32 R6, R167, R0, 0x1, P3 ;  /* 0x00000000a7067211 */ /* 0x001fc600018f0eff */
[----:B------:R0:W-:Y:S01]  /*101d0*/  STL [R1+0x5d8], R7 ;  /* 0x0005d80701007387 */ /* 0x0001e20000100800 */
[----:B-1----:R-:W-:-:S03]  /*101e0*/  LEA R8, P3, R181, R5, 0x1 ;  /* 0x00000005b5087211 */ /* 0x002fc600078608ff */
[----:B------:R1:W-:Y:S01]  /*101f0*/  STL [R1+0x5a4], R6 ;  /* 0x0005a40601007387 */ /* 0x0003e20000100800 */
[----:B0-----:R-:W-:-:S03]  /*10200*/  LEA.HI.X.SX32 R7, R169, R0, 0x1, P2 ;  /* 0x00000000a9077211 */ /* 0x001fc600010f0eff */
[----:B------:R0:W-:Y:S01]  /*10210*/  STL [R1+0x5e0], R8 ;  /* 0x0005e00801007387 */ /* 0x0001e20000100800 */
[----:B-1----:R-:W-:-:S03]  /*10220*/  LEA R6, P2, R183, R5, 0x1 ;  /* 0x00000005b7067211 */ /* 0x002fc600078408ff */
[----:B------:R1:W-:Y:S04]  /*10230*/  STL [R1+0x5ac], R7 ;  /* 0x0005ac0701007387 */ /* 0x0003e80000100800 */
[----:B------:R3:W-:Y:S01]  /*10240*/  STL [R1+0x5e8], R6 ;  /* 0x0005e80601007387 */ /* 0x0007e20000100800 */
[----:B0-----:R-:W-:Y:S02]  /*10250*/  LEA.HI.X.SX32 R8, R171, R0, 0x1, P1 ;  /* 0x00000000ab087211 */ /* 0x001fe400008f0eff */
[----:B-1----:R-:W-:-:S03]  /*10260*/  LEA R7, P1, R185, R5, 0x1 ;  /* 0x00000005b9077211 */ /* 0x002fc600078208ff */
[----:B------:R0:W-:Y:S01]  /*10270*/  STL [R1+0x5b4], R8 ;  /* 0x0005b40801007387 */ /* 0x0001e20000100800 */
[----:B---3--:R-:W-:-:S03]  /*10280*/  LEA.HI.X.SX32 R6, R173, R0, 0x1, P0 ;  /* 0x00000000ad067211 */ /* 0x008fc600000f0eff */
[----:B------:R1:W-:Y:S04]  /*10290*/  STL [R1+0x5f0], R7 ;  /* 0x0005f00701007387 */ /* 0x0003e80000100800 */
[----:B------:R3:W-:Y:S01]  /*102a0*/  STL [R1+0x5bc], R6 ;  /* 0x0005bc0601007387 */ /* 0x0007e20000100800 */
[----:B0-----:R-:W-:Y:S02]  /*102b0*/  LEA R8, P0, R187, R5, 0x1 ;  /* 0x00000005bb087211 */ /* 0x001fe400078008ff */
[----:B-1----:R-:W-:-:S03]  /*102c0*/  LEA.HI.X.SX32 R7, R175, R0, 0x1, P4 ;  /* 0x00000000af077211 */ /* 0x002fc600020f0eff */
[----:B------:R0:W-:Y:S01]  /*102d0*/  STL [R1+0x5f8], R8 ;  /* 0x0005f80801007387 */ /* 0x0001e20000100800 */
[----:B---3--:R-:W-:-:S03]  /*102e0*/  LEA R6, P4, R189, R5, 0x1 ;  /* 0x00000005bd067211 */ /* 0x008fc600078808ff */
        /* <DEDUP_REMOVED lines=18> */
[----:B------:R1:W-:Y:S01]  /*10410*/  STL [R1+0x620], R7 ;  /* 0x0006200701007387 */ /* 0x0003e20000100800 */
[----:B------:R-:W-:-:S03]  /*10420*/  IMAD R203, R203, UR10, RZ ;  /* 0x0000000acbcb7c24 */ /* 0x000fc6000f8e02ff */
[----:B------:R3:W-:Y:S01]  /*10430*/  STL [R1+0x5ec], R6 ;  /* 0x0005ec0601007387 */ /* 0x0007e20000100800 */
[----:B0-----:R-:W-:Y:S02]  /*10440*/  LEA R8, P1, R199, R5, 0x1 ;  /* 0x00000005c7087211 */ /* 0x001fe400078208ff */
[----:B-1----:R-:W-:-:S03]  /*10450*/  LEA.HI.X.SX32 R7, R187, R0, 0x1, P0 ;  /* 0x00000000bb077211 */ /* 0x002fc600000f0eff */
[----:B------:R0:W-:Y:S01]  /*10460*/  STL [R1+0x628], R8 ;  /* 0x0006280801007387 */ /* 0x0001e20000100800 */
[----:B---3--:R-:W-:-:S03]  /*10470*/  LEA R6, P0, R201, R5, 0x1 ;  /* 0x00000005c9067211 */ /* 0x008fc600078008ff */
[----:B------:R1:W-:Y:S01]  /*10480*/  STL [R1+0x5f4], R7 ;  /* 0x0005f40701007387 */ /* 0x0003e20000100800 */
[----:B------:R-:W-:-:S03]  /*10490*/  IMAD R205, R205, UR10, RZ ;  /* 0x0000000acdcd7c24 */ /* 0x000fc6000f8e02ff */
[----:B------:R3:W-:Y:S01]  /*104a0*/  STL [R1+0x630], R6 ;  /* 0x0006300601007387 */ /* 0x0007e20000100800 */
[----:B0-----:R-:W-:Y:S01]  /*104b0*/  LEA.HI.X.SX32 R8, R189, R0, 0x1, P4 ;  /* 0x00000000bd087211 */ /* 0x001fe200020f0eff */
[----:B------:R-:W-:Y:S01]  /*104c0*/  IMAD R207, R207, UR10, RZ ;  /* 0x0000000acfcf7c24 */ /* 0x000fe2000f8e02ff */
        /* <DEDUP_REMOVED lines=753> */
[----:B------:R1:W-:Y:S04]  /*133e0*/  STL [R1+0xee8], R7 ;  /* 0x000ee80701007387 */ /* 0x0003e80000100800 */
[----:B------:R3:W-:Y:S01]  /*133f0*/  STL [R1+0xecc], R6 ;  /* 0x000ecc0601007387 */ /* 0x0007e20000100800 */
[----:B0-----:R-:W-:Y:S02]  /*13400*/  LEA R8, P2, R162, R5, 0x1 ;  /* 0x00000005a2087211 */ /* 0x001fe400078408ff */
[----:B-1----:R-:W-:-:S03]  /*13410*/  LEA.HI.X.SX32 R7, R154, R0, 0x1, P1 ;  /* 0x000000009a077211 */ /* 0x002fc600008f0eff */
[----:B------:R-:W-:Y:S01]  /*13420*/  STL [R1+0xeec], R8 ;  /* 0x000eec0801007387 */ /* 0x000fe20000100800 */
[----:B---3--:R-:W-:Y:S02]  /*13430*/  LEA R6, P1, R166, R5, 0x1 ;  /* 0x00000005a6067211 */ /* 0x008fe400078208ff */
[-C--:B------:R-:W-:Y:S01]  /*13440*/  LEA.HI.X.SX32 R5, R158, R0.reuse, 0x1, P0 ;  /* 0x000000009e057211 */ /* 0x080fe200000f0eff */
[----:B------:R-:W-:Y:S04]  /*13450*/  STL [R1+0xed4], R7 ;  /* 0x000ed40701007387 */ /* 0x000fe80000100800 */
[----:B------:R0:W-:Y:S04]  /*13460*/  STL [R1+0xae8], R6 ;  /* 0x000ae80601007387 */ /* 0x0001e80000100800 */
[----:B------:R1:W-:Y:S01]  /*13470*/  STL [R1+0xad4], R5 ;  /* 0x000ad40501007387 */ /* 0x0003e20000100800 */
[----:B0-----:R-:W-:-:S02]  /*13480*/  LEA.HI.X.SX32 R6, R182, R0, 0x1, P4 ;  /* 0x00000000b6067211 */ /* 0x001fc400020f0eff */
[----:B-1----:R-:W-:-:S03]  /*13490*/  LEA.HI.X.SX32 R5, R198, R0, 0x1, P6 ;  /* 0x00000000c6057211 */ /* 0x002fc600030f0eff */
[----:B------:R0:W-:Y:S01]  /*134a0*/  STL [R1+0xad8], R6 ;  /* 0x000ad80601007387 */ /* 0x0001e20000100800 */
[----:B------:R-:W-:-:S03]  /*134b0*/  LEA.HI.X.SX32 R7, R246, R0, 0x1, P5 ;  /* 0x00000000f6077211 */ /* 0x000fc600028f0eff */
[----:B------:R1:W-:Y:S01]  /*134c0*/  STL [R1+0xadc], R5 ;  /* 0x000adc0501007387 */ /* 0x0003e20000100800 */
[C---:B--2---:R-:W-:Y:S02]  /*134d0*/  LEA R16, P0, R3.reuse, UR8, 0x1 ;  /* 0x0000000803107c11 */ /* 0x044fe4000f8008ff */
[-C--:B0-----:R-:W-:Y:S01]  /*134e0*/  LEA.HI.X.SX32 R6, R214, R0.reuse, 0x1, P3 ;  /* 0x00000000d6067211 */ /* 0x081fe200018f0eff */
[----:B------:R-:W-:Y:S01]  /*134f0*/  STL [R1+0xaec], R7 ;  /* 0x000aec0701007387 */ /* 0x000fe20000100800 */
[-C--:B-1----:R-:W-:Y:S02]  /*13500*/  LEA.HI.X.SX32 R5, R162, R0.reuse, 0x1, P2 ;  /* 0x00000000a2057211 */ /* 0x082fe400010f0eff */
[----:B------:R-:W-:Y:S01]  /*13510*/  LEA.HI.X.SX32 R0, R166, R0, 0x1, P1 ;  /* 0x00000000a6007211 */ /* 0x000fe200008f0eff */
[----:B------:R-:W-:Y:S01]  /*13520*/  STL [R1+0xae0], R6 ;  /* 0x000ae00601007387 */ /* 0x000fe20000100800 */
[----:B------:R-:W-:-:S03]  /*13530*/  LEA.HI.X.SX32 R15, R3, UR9, 0x1, P0 ;  /* 0x00000009030f7c11 */ /* 0x000fc600080f0eff */
[----:B------:R0:W-:Y:S04]  /*13540*/  STL [R1+0xae4], R5 ;  /* 0x000ae40501007387 */ /* 0x0001e80000100800 */
[----:B------:R1:W-:Y:S04]  /*13550*/  STL [R1+0x6d8], R0 ;  /* 0x0006d80001007387 */ /* 0x0003e80000100800 */
[----:B------:R-:W2:Y:S01]  /*13560*/  LDL.LU R3, [R1+0xf50] ;  /* 0x000f500001037983 */ /* 0x000ea20000300800 */
[----:B0-----:R-:W0:Y:S03]  /*13570*/  LDC R5, c[0x0][0x238] ;  /* 0x00008e00ff057b82 */ /* 0x001e260000000800 */
[----:B------:R-:W-:Y:S04]  /*13580*/  STL [R1+0x2f4], RZ ;  /* 0x0002f4ff01007387 */ /* 0x000fe80000100800 */
[----:B------:R-:W-:Y:S04]  /*13590*/  STL [R1], RZ ;  /* 0x000000ff01007387 */ /* 0x000fe80000100800 */
[----:B------:R-:W-:Y:S04]  /*135a0*/  STL [R1+0x4], RZ ;  /* 0x000004ff01007387 */ /* 0x000fe80000100800 */
        /* <DEDUP_REMOVED lines=125> */
[----:B------:R-:W-:Y:S01]  /*13d80*/  STL [R1+0x1fc], RZ ;  /* 0x0001fcff01007387 */ /* 0x000fe20000100800 */
[----:B------:R-:W-:Y:S01]  /*13d90*/  UIADD3 UR5, UR4, 0x10000, URZ ;  /* 0x0001000004057890 */ /* 0x000fe2000fffe03f */
        /* <DEDUP_REMOVED lines=40> */
[----:B------:R-:W-:Y:S01]  /*14020*/  CS2R R104, SRZ ;  /* 0x0000000000687805 */ /* 0x000fe2000001ff00 */
[----:B------:R-:W-:Y:S01]  /*14030*/  USHF.R.U32.HI UR38, URZ, 0x4, UR4 ;  /* 0x000000043f267899 */ /* 0x000fe20008011604 */
[----:B------:R-:W-:Y:S01]  /*14040*/  UMOV UR8, URZ ;  /* 0x0000003f00087c82 */ /* 0x000fe20008000000 */
[----:B------:R-:W-:Y:S01]  /*14050*/  UMOV UR9, URZ ;  /* 0x0000003f00097c82 */ /* 0x000fe20008000000 */
[----:B------:R-:W-:-:S02]  /*14060*/  USHF.L.U32 UR60, UR60, 0x7, URZ ;  /* 0x000000073c3c7899 */ /* 0x000fc4000800063f */
[----:B------:R-:W-:Y:S01]  /*14070*/  USHF.R.U32.HI UR5, URZ, 0x4, UR5 ;  /* 0x000000043f057899 */ /* 0x000fe20008011605 */
[----:B-1----:R-:W1:Y:S01]  /*14080*/  LDC R0, c[0x0][0x230] ;  /* 0x00008c00ff007b82 */ /* 0x002e620000000800 */
[C---:B0-----:R-:W-:Y:S01]  /*14090*/  IMAD R151, R5.reuse, 0xfe, RZ ;  /* 0x000000fe05977824 */ /* 0x041fe200078e02ff */
[----:B------:R-:W-:Y:S01]  /*140a0*/  USGXT.U32 UR38, UR38, 0xe ;  /* 0x0000000e2626789a */ /* 0x000fe20008000000 */
[C---:B------:R-:W-:Y:S01]  /*140b0*/  IMAD R152, R5.reuse, 0xfa, RZ ;  /* 0x000000fa05987824 */ /* 0x040fe200078e02ff */
[----:B------:R-:W-:Y:S01]  /*140c0*/  USGXT.U32 UR36, UR5, 0xe ;  /* 0x0000000e0524789a */ /* 0x000fe20008000000 */
[C---:B------:R-:W-:Y:S01]  /*140d0*/  IMAD R153, R5.reuse, 0xf6, RZ ;  /* 0x000000f605997824 */ /* 0x040fe200078e02ff */
[----:B------:R-:W-:Y:S01]  /*140e0*/  UIADD3 UR13, UP0, UR38, 0x2, URZ ;  /* 0x00000002260d7890 */ /* 0x000fe2000ff1e03f */
[C---:B------:R-:W-:Y:S01]  /*140f0*/  IMAD R154, R5.reuse, 0xf2, RZ ;  /* 0x000000f2059a7824 */ /* 0x040fe200078e02ff */
[----:B------:R-:W-:Y:S01]  /*14100*/  USHF.R.S32.HI UR10, URZ, 0x1f, UR60 ;  /* 0x0000001f3f0a7899 */ /* 0x000fe2000801143c */
[C---:B------:R-:W-:Y:S01]  /*14110*/  IMAD R155, R5.reuse, 0xee, RZ ;  /* 0x000000ee059b7824 */ /* 0x040fe200078e02ff */
[----:B------:R-:W-:Y:S01]  /*14120*/  UIADD3.X UR11, UR9, 0x40000040, URZ, UP0, !UPT ;  /* 0x40000040090b7890 */ /* 0x000fe200087fe43f */
[C---:B------:R-:W-:Y:S01]  /*14130*/  IMAD R156, R5.reuse, 0xea, RZ ;  /* 0x000000ea059c7824 */ /* 0x040fe200078e02ff */
[----:B------:R-:W-:Y:S01]  /*14140*/  UIADD3 UR12, UP0, UR36, 0x80, URZ ;  /* 0x00000080240c7890 */ /* 0x000fe2000ff1e03f */
[C---:B------:R-:W-:Y:S01]  /*14150*/  IMAD R157, R5.reuse, 0xe6, RZ ;  /* 0x000000e6059d7824 */ /* 0x040fe200078e02ff */
[----:B------:R-:W-:Y:S01]  /*14160*/  USHF.L.U32 UR5, UR60, 0x1, URZ ;  /* 0x000000013c057899 */ /* 0x000fe2000800063f */
[C---:B------:R-:W-:Y:S01]  /*14170*/  IMAD R158, R5.reuse, 0x7f, RZ ;  /* 0x0000007f059e7824 */ /* 0x040fe200078e02ff */
[----:B------:R-:W-:Y:S01]  /*14180*/  UIADD3.X UR9, UR8, 0x40000040, URZ, UP0, !UPT ;  /* 0x4000004008097890 */ /* 0x000fe200087fe43f */
[C---:B------:R-:W-:Y:S01]  /*14190*/  IMAD R159, R5.reuse, 0xe2, RZ ;  /* 0x000000e2059f7824 */ /* 0x040fe200078e02ff */
[----:B------:R-:W-:Y:S01]  /*141a0*/  USHF.L.U64.HI UR60, UR60, 0x1, UR10 ;  /* 0x000000013c3c7899 */ /* 0x000fe2000801020a */
[C---:B------:R-:W-:Y:S01]  /*141b0*/  IMAD R160, R5.reuse, 0x7d, RZ ;  /* 0x0000007d05a07824 */ /* 0x040fe200078e02ff */
[----:B------:R-:W-:Y:S01]  /*141c0*/  UMOV UR8, UR12 ;  /* 0x0000000c00087c82 */ /* 0x000fe20008000000 */
[C---:B------:R-:W-:Y:S01]  /*141d0*/  IMAD R161, R5.reuse, 0xde, RZ ;  /* 0x000000de05a17824 */ /* 0x040fe200078e02ff */
[----:B------:R-:W-:Y:S01]  /*141e0*/  UMOV UR10, UR13 ;  /* 0x0000000d000a7c82 */ /* 0x000fe20008000000 */
[C---:B------:R-:W-:Y:S01]  /*141f0*/  IMAD R162, R5.reuse, 0x7b, RZ ;  /* 0x0000007b05a27824 */ /* 0x040fe200078e02ff */
[----:B------:R-:W-:Y:S01]  /*14200*/  UIADD3.64 UR42, UR8, 0x380, URZ ;  /* 0x00000380082a7897 */ /* 0x000fe2000fffe03f */
[----:B-1----:R-:W-:Y:S01]  /*14210*/  VIADD R0, R0, 0x7f ;  /* 0x0000007f00007836 */ /* 0x002fe20000000000 */
[----:B------:R-:W-:Y:S01]  /*14220*/  UIADD3.64 UR40, UR8, 0x400, URZ ;  /* 0x0000040008287897 */ /* 0x000fe2000fffe03f */
[C---:B------:R-:W-:Y:S01]  /*14230*/  IMAD R163, R5.reuse, 0xda, RZ ;  /* 0x000000da05a37824 */ /* 0x040fe200078e02ff */
[----:B------:R-:W-:Y:S01]  /*14240*/  UIADD3.64 UR14, UR10, 0x2, URZ ;  /* 0x000000020a0e7897 */ /* 0x000fe2000fffe03f */
[C---:B------:R-:W-:Y:S01]  /*14250*/  IMAD R164, R5.reuse, 0x79, RZ ;  /* 0x0000007905a47824 */ /* 0x040fe200078e02ff */
[----:B------:R-:W-:Y:S01]  /*14260*/  SHF.R.S32.HI R7, RZ, 0x1f, R0 ;  /* 0x0000001fff077819 */ /* 0x000fe20000011400 */
[C---:B------:R-:W-:Y:S01]  /*14270*/  IMAD R165, R5.reuse, 0xd6, RZ ;  /* 0x000000d605a57824 */ /* 0x040fe200078e02ff */
[----:B------:R-:W-:Y:S01]  /*14280*/  UIADD3.64 UR18, UR10, 0x4, URZ ;  /* 0x000000040a127897 */ /* 0x000fe2000fffe03f */
[----:B------:R-:W-:Y:S01]  /*14290*/  IMAD R166, R5, 0x77, RZ ;  /* 0x0000007705a67824 */ /* 0x000fe200078e02ff */
[----:B------:R-:W-:Y:S01]  /*142a0*/  LEA.HI R7, R7, R0, RZ, 0x7 ;  /* 0x0000000007077211 */ /* 0x000fe200078f38ff */
[C---:B------:R-:W-:Y:S01]  /*142b0*/  IMAD R167, R5.reuse, 0xd2, RZ ;  /* 0x000000d205a77824 */ /* 0x040fe200078e02ff */
[----:B------:R-:W-:Y:S01]  /*142c0*/  UIADD3.64 UR22, UR10, 0x7fe, URZ ;  /* 0x000007fe0a167897 */ /* 0x000fe2000fffe03f */
[C---:B------:R-:W-:Y:S01]  /*142d0*/  IMAD R168, R5.reuse, 0x75, RZ ;  /* 0x0000007505a87824 */ /* 0x040fe200078e02ff */
[----:B------:R-:W-:Y:S01]  /*142e0*/  SHF.R.S32.HI R6, RZ, 0x7, R7 ;  /* 0x00000007ff067819 */ /* 0x000fe20000011407 */
[----:B------:R-:W-:Y:S01]  /*142f0*/  IMAD R169, R5, 0xce, RZ ;  /* 0x000000ce05a97824 */ /* 0x000fe200078e02ff */
[-C--:B------:R-:W-:Y:S01]  /*14300*/  IADD3 R6, P2, R151, R16.reuse, RZ ;  /* 0x0000001097067210 */ /* 0x080fe20007f5e0ff */
[C---:B------:R-:W-:Y:S01]  /*14310*/  IMAD R170, R5.reuse, 0x73, RZ ;  /* 0x0000007305aa7824 */ /* 0x040fe200078e02ff */
[-C--:B------:R-:W-:Y:S01]  /*14320*/  IADD3 R7, P4, R152, R16.reuse, RZ ;  /* 0x0000001098077210 */ /* 0x080fe20007f9e0ff */
[----:B------:R-:W-:Y:S01]  /*14330*/  IMAD R171, R5, 0xca, RZ ;  /* 0x000000ca05ab7824 */ /* 0x000fe200078e02ff */
[-C--:B------:R-:W-:Y:S01]  /*14340*/  IADD3 R151, P5, R153, R16.reuse, RZ ;  /* 0x0000001099977210 */ /* 0x080fe20007fbe0ff */
[----:B------:R0:W-:Y:S01]  /*14350*/  STL [R1+0x6e0], R6 ;  /* 0x0006e00601007387 */ /* 0x0001e20000100800 */
[C---:B------:R-:W-:Y:S01]  /*14360*/  IMAD R172, R5.reuse, 0x71, RZ ;  /* 0x0000007105ac7824 */ /* 0x040fe200078e02ff */
[----:B------:R-:W-:Y:S01]  /*14370*/  UIADD3.64 UR26, UR10, 0x800, URZ ;  /* 0x000008000a1a7897 */ /* 0x000fe2000fffe03f */
[C---:B------:R-:W-:Y:S01]  /*14380*/  IMAD R173, R5.reuse, 0xc6, RZ ;  /* 0x000000c605ad7824 */ /* 0x040fe200078e02ff */
[----:B------:R1:W-:Y:S01]  /*14390*/  STL [R1+0x6f0], R7 ;  /* 0x0006f00701007387 */ /* 0x0003e20000100800 */
[C---:B------:R-:W-:Y:S01]  /*143a0*/  IMAD R174, R5.reuse, 0x6f, RZ ;  /* 0x0000006f05ae7824 */ /* 0x040fe200078e02ff */
[----:B------:R-:W-:Y:S01]  /*143b0*/  UIADD3.64 UR30, UR10, 0x802, URZ ;  /* 0x000008020a1e7897 */ /* 0x000fe2000fffe03f */
[C---:B------:R-:W-:Y:S01]  /*143c0*/  IMAD R175, R5.reuse, 0xc2, RZ ;  /* 0x000000c205af7824 */ /* 0x040fe200078e02ff */
[----:B------:R3:W-:Y:S01]  /*143d0*/  STL [R1+0x700], R151 ;  /* 0x0007009701007387 */ /* 0x0007e20000100800 */
[C---:B------:R-:W-:Y:S01]  /*143e0*/  IMAD R176, R5.reuse, 0x6d, RZ ;  /* 0x0000006d05b07824 */ /* 0x040fe200078e02ff */
[-C--:B0-----:R-:W-:Y:S01]  /*143f0*/  IADD3 R6, P6, R154, R16.reuse, RZ ;  /* 0x000000109a067210 */ /* 0x081fe20007fde0ff */
[C---:B------:R-:W-:Y:S01]  /*14400*/  IMAD R177, R5.reuse, 0xbe, RZ ;  /* 0x000000be05b17824 */ /* 0x040fe200078e02ff */
[----:B------:R-:W-:Y:S01]  /*14410*/  UIADD3.64 UR34, UR10, 0x804, URZ ;  /* 0x000008040a227897 */ /* 0x000fe2000fffe03f */
[----:B------:R-:W-:Y:S01]  /*14420*/  IMAD R178, R5, 0x6b, RZ ;  /* 0x0000006b05b27824 */ /* 0x000fe200078e02ff */
[-C--:B-1----:R-:W-:Y:S01]  /*14430*/  IADD3 R7, P0, R155, R16.reuse, RZ ;  /* 0x000000109b077210 */ /* 0x082fe20007f1e0ff */
[----:B------:R0:W-:Y:S01]  /*14440*/  STL [R1+0x710], R6 ;  /* 0x0007100601007387 */ /* 0x0001e20000100800 */
[C---:B------:R-:W-:Y:S01]  /*14450*/  IMAD R179, R5.reuse, 0xba, RZ ;  /* 0x000000ba05b37824 */ /* 0x040fe200078e02ff */
[----:B------:R-:W-:Y:S01]  /*14460*/  UIADD3.64 UR12, UR8, 0x80, URZ ;  /* 0x00000080080c7897 */ /* 0x000fe2000fffe03f */
[-C--:B---3--:R-:W-:Y:S01]  /*14470*/  IADD3 R151, P3, R156, R16.reuse, RZ ;  /* 0x000000109c977210 */ /* 0x088fe20007f7e0ff */
[----:B------:R1:W-:Y:S01]  /*14480*/  STL [R1+0x720], R7 ;  /* 0x0007200701007387 */ /* 0x0003e20000100800 */
[C---:B------:R-:W-:Y:S01]  /*14490*/  IMAD R180, R5.reuse, 0x69, RZ ;  /* 0x0000006905b47824 */ /* 0x040fe200078e02ff */
[----:B------:R-:W-:Y:S01]  /*144a0*/  UIADD3.64 UR16, UR8, 0x100, URZ ;  /* 0x0000010008107897 */ /* 0x000fe2000fffe03f */
[C---:B------:R-:W-:Y:S01]  /*144b0*/  IMAD R181, R5.reuse, 0xb6, RZ ;  /* 0x000000b605b57824 */ /* 0x040fe200078e02ff */
[----:B------:R3:W-:Y:S01]  /*144c0*/  STL [R1+0x730], R151 ;  /* 0x0007309701007387 */ /* 0x0007e20000100800 */
[----:B------:R-:W-:Y:S01]  /*144d0*/  IMAD R182, R5, 0x67, RZ ;  /* 0x0000006705b67824 */ /* 0x000fe200078e02ff */
[-C--:B0-----:R-:W-:Y:S01]  /*144e0*/  IADD3 R6, P1, R157, R16.reuse, RZ ;  /* 0x000000109d067210 */ /* 0x081fe20007f3e0ff */
[C---:B------:R-:W-:Y:S01]  /*144f0*/  IMAD R183, R5.reuse, 0xb2, RZ ;  /* 0x000000b205b77824 */ /* 0x040fe200078e02ff */
[----:B------:R-:W-:Y:S01]  /*14500*/  UIADD3.64 UR20, UR8, 0x180, URZ ;  /* 0x0000018008147897 */ /* 0x000fe2000fffe03f */
[C---:B------:R-:W-:Y:S01]  /*14510*/  IMAD R184, R5.reuse, 0x65, RZ ;  /* 0x0000006505b87824 */ /* 0x040fe200078e02ff */
[-C--:B-1----:R-:W-:Y:S01]  /*14520*/  LEA.HI.X.SX32 R7, R158, R15.reuse, 0x1, P2 ;  /* 0x0000000f9e077211 */ /* 0x082fe200010f0eff */
[----:B------:R0:W-:Y:S01]  /*14530*/  STL [R1+0x740], R6 ;  /* 0x0007400601007387 */ /* 0x0001e20000100800 */
[----:B------:R-:W-:Y:S01]  /*14540*/  IMAD R185, R5, 0xae, RZ ;  /* 0x000000ae05b97824 */ /* 0x000fe200078e02ff */
[----:B------:R-:W-:Y:S01]  /*14550*/  UIADD3.64 UR24, UR8, 0x200, URZ ;  /* 0x0000020008187897 */ /* 0x000fe2000fffe03f */
[-C--:B---3--:R-:W-:Y:S01]  /*14560*/  IADD3 R151, P2, R159, R16.reuse, RZ ;  /* 0x000000109f977210 */ /* 0x088fe20007f5e0ff */
[----:B------:R1:W-:Y:S01]  /*14570*/  STL [R1+0x6dc], R7 ;  /* 0x0006dc0701007387 */ /* 0x0003e20000100800 */
[C---:B------:R-:W-:Y:S01]  /*14580*/  IMAD R186, R5.reuse, 0x63, RZ ;  /* 0x0000006305ba7824 */ /* 0x040fe200078e02ff */
[----:B------:R-:W-:Y:S01]  /*14590*/  UIADD3.64 UR28, UR8, 0x280, URZ ;  /* 0x00000280081c7897 */ /* 0x000fe2000fffe03f */
[C---:B------:R-:W-:Y:S01]  /*145a0*/  IMAD R187, R5.reuse, 0xaa, RZ ;  /* 0x000000aa05bb7824 */ /* 0x040fe200078e02ff */
[----:B------:R3:W-:Y:S01]  /*145b0*/  STL [R1+0x750], R151 ;  /* 0x0007509701007387 */ /* 0x0007e20000100800 */
[C---:B------:R-:W-:Y:S01]  /*145c0*/  IMAD R188, R5.reuse, 0x61, RZ ;  /* 0x0000006105bc7824 */ /* 0x040fe200078e02ff */
[-C--:B0-----:R-:W-:Y:S01]  /*145d0*/  LEA.HI.X.SX32 R6, R160, R15.reuse, 0x1, P4 ;  /* 0x0000000fa0067211 */ /* 0x081fe200020f0eff */
[C---:B------:R-:W-:Y:S01]  /*145e0*/  IMAD R189, R5.reuse, 0xa6, RZ ;  /* 0x000000a605bd7824 */ /* 0x040fe200078e02ff */
[----:B------:R-:W-:Y:S01]  /*145f0*/  UIADD3.64 UR32, UR8, 0x300, URZ ;  /* 0x0000030008207897 */ /* 0x000fe2000fffe03f */
[----:B------:R-:W-:Y:S01]  /*14600*/  IMAD R190, R5, 0x5f, RZ ;  /* 0x0000005f05be7824 */ /* 0x000fe200078e02ff */
[-C--:B-1----:R-:W-:Y:S01]  /*14610*/  IADD3 R7, P4, R161, R16.reuse, RZ ;  /* 0x00000010a1077210 */ /* 0x082fe20007f9e0ff */
[----:B------:R0:W-:Y:S01]  /*14620*/  STL [R1+0x6ec], R6 ;  /* 0x0006ec0601007387 */ /* 0x0001e20000100800 */
[C---:B------:R-:W-:Y:S01]  /*14630*/  IMAD R191, R5.reuse, 0xa2, RZ ;  /* 0x000000a205bf7824 */ /* 0x040fe200078e02ff */
[----:B------:R-:W-:Y:S01]  /*14640*/  UIADD3.64 UR42, UR8, 0x480, URZ ;  /* 0x00000480082a7897 */ /* 0x000fe2000fffe03f */
[-C--:B---3--:R-:W-:Y:S01]  /*14650*/  LEA.HI.X.SX32 R151, R162, R15.reuse, 0x1, P5 ;  /* 0x0000000fa2977211 */ /* 0x088fe200028f0eff */
        /* <DEDUP_REMOVED lines=25> */
[----:B-1----:R-:W-:Y:S01]  /*147f0*/  IADD3 R7, P0, R167, R16, RZ ;  /* 0x00000010a7077210 */ /* 0x002fe20007f1e0ff */
[----:B------:R0:W-:Y:S01]  /*14800*/  STL [R1+0x71c], R6 ;  /* 0x00071c0601007387 */ /* 0x0001e20000100800 */
[C---:B------:R-:W-:Y:S01]  /*14810*/  IMAD R203, R5.reuse, 0x8a, RZ ;  /* 0x0000008a05cb7824 */ /* 0x040fe200078e02ff */
[----:B------:R-:W-:Y:S01]  /*14820*/  UMOV UR39, 0x40000040 ;  /* 0x4000004000277882 */ /* 0x000fe20000000000 */
[----:B---3--:R-:W-:Y:S01]  /*14830*/  LEA.HI.X.SX32 R151, R168, R15, 0x1, P3 ;  /* 0x0000000fa8977211 */ /* 0x008fe200018f0eff */
[----:B------:R1:W-:Y:S01]  /*14840*/  STL [R1+0x790], R7 ;  /* 0x0007900701007387 */ /* 0x0003e20000100800 */
[----:B------:R-:W-:-:S02]  /*14850*/  IMAD R204, R5, 0x51, RZ ;  /* 0x0000005105cc7824 */ /* 0x000fc400078e02ff */
[C---:B------:R-:W-:Y:S01]  /*14860*/  IMAD R205, R5.reuse, 0x86, RZ ;  /* 0x0000008605cd7824 */ /* 0x040fe200078e02ff */
[----:B------:R3:W-:Y:S01]  /*14870*/  STL [R1+0x72c], R151 ;  /* 0x00072c9701007387 */ /* 0x0007e20000100800 */
[----:B------:R-:W-:Y:S01]  /*14880*/  IMAD R206, R5, 0x4f, RZ ;  /* 0x0000004f05ce7824 */ /* 0x000fe200078e02ff */
[-C--:B0-----:R-:W-:Y:S01]  /*14890*/  IADD3 R6, P3, R169, R16.reuse, RZ ;  /* 0x00000010a9067210 */ /* 0x081fe20007f7e0ff */
[C---:B------:R-:W-:Y:S02]  /*148a0*/  IMAD R207, R5.reuse, 0x82, RZ ;  /* 0x0000008205cf7824 */ /* 0x040fe400078e02ff */
[C---:B------:R-:W-:Y:S01]  /*148b0*/  IMAD R208, R5.reuse, 0x4d, RZ ;  /* 0x0000004d05d07824 */ /* 0x040fe200078e02ff */
[----:B-1----:R-:W-:Y:S01]  /*148c0*/  LEA.HI.X.SX32 R7, R170, R15, 0x1, P1 ;  /* 0x0000000faa077211 */ /* 0x002fe200008f0eff */
[----:B------:R0:W-:Y:S01]  /*148d0*/  STL [R1+0x7a0], R6 ;  /* 0x0007a00601007387 */ /* 0x0001e20000100800 */
[----:B------:R-:W-:Y:S01]  /*148e0*/  IMAD R209, R5, 0xfc, RZ ;  /* 0x000000fc05d17824 */ /* 0x000fe200078e02ff */
[----:B---3--:R-:W-:-:S02]  /*148f0*/  IADD3 R151, P1, R171, R16, RZ ;  /* 0x00000010ab977210 */ /* 0x008fc40007f3e0ff */
[----:B------:R1:W-:Y:S01]  /*14900*/  STL [R1+0x73c], R7 ;  /* 0x00073c0701007387 */ /* 0x0003e20000100800 */
[C---:B------:R-:W-:Y:S02]  /*14910*/  IMAD R210, R5.reuse, 0x4b, RZ ;  /* 0x0000004b05d27824 */ /* 0x040fe400078e02ff */
[C---:B------:R-:W-:Y:S01]  /*14920*/  IMAD R211, R5.reuse, 0xf4, RZ ;  /* 0x000000f405d37824 */ /* 0x040fe200078e02ff */
[----:B------:R3:W-:Y:S01]  /*14930*/  STL [R1+0x7b0], R151 ;  /* 0x0007b09701007387 */ /* 0x0007e20000100800 */
[C---:B------:R-:W-:Y:S01]  /*14940*/  IMAD R212, R5.reuse, 0x49, RZ ;  /* 0x0000004905d47824 */ /* 0x040fe200078e02ff */
[-C--:B0-----:R-:W-:Y:S01]  /*14950*/  LEA.HI.X.SX32 R6, R172, R15.reuse, 0x1, P2 ;  /* 0x0000000fac067211 */ /* 0x081fe200010f0eff */
[C---:B------:R-:W-:Y:S02]  /*14960*/  IMAD R213, R5.reuse, 0xec, RZ ;  /* 0x000000ec05d57824 */ /* 0x040fe400078e02ff */
[----:B------:R-:W-:Y:S01]  /*14970*/  IMAD R214, R5, 0x47, RZ ;  /* 0x0000004705d67824 */ /* 0x000fe200078e02ff */
[----:B-1----:R-:W-:Y:S01]  /*14980*/  IADD3 R7, P2, R173, R16, RZ ;  /* 0x00000010ad077210 */ /* 0x002fe20007f5e0ff */
[----:B------:R0:W-:Y:S01]  /*14990*/  STL [R1+0x74c], R6 ;  /* 0x00074c0601007387 */ /* 0x0001e20000100800 */
[----:B------:R-:W-:Y:S01]  /*149a0*/  IMAD R215, R5, 0xe4, RZ ;  /* 0x000000e405d77824 */ /* 0x000fe200078e02ff */
[----:B---3--:R-:W-:-:S02]  /*149b0*/  LEA.HI.X.SX32 R151, R174, R15, 0x1, P4 ;  /* 0x0000000fae977211 */ /* 0x008fc400020f0eff */
[----:B------:R1:W-:Y:S01]  /*149c0*/  STL [R1+0x7c0], R7 ;  /* 0x0007c00701007387 */ /* 0x0003e20000100800 */
[C---:B------:R-:W-:Y:S02]  /*149d0*/  IMAD R216, R5.reuse, 0x45, RZ ;  /* 0x0000004505d87824 */ /* 0x040fe400078e02ff */
        /* <DEDUP_REMOVED lines=179> */
[-C--:B------:R-:W-:Y:S01]  /*15510*/  LEA.HI.X.SX32 R9, R9, R15.reuse, 0x1, P0 ;  /* 0x0000000f09097211 */ /* 0x080fe200000f0eff */
[C---:B------:R-:W-:Y:S02]  /*15520*/  IMAD R146, R5.reuse, 0x30, RZ ;  /* 0x0000003005927824 */ /* 0x040fe400078e02ff */
[----:B------:R3:W-:Y:S01]  /*15530*/  STL [R1+0x8e0], R151 ;  /* 0x0008e09701007387 */ /* 0x0007e20000100800 */
[----:B------:R-:W-:Y:S01]  /*15540*/  IMAD R147, R5, 0x18, RZ ;  /* 0x0000001805937824 */ /* 0x000fe200078e02ff */
[----:B0-----:R-:W-:Y:S01]  /*15550*/  LEA.HI.X.SX32 R6, R219, R15, 0x1, P6 ;  /* 0x0000000fdb067211 */ /* 0x001fe200030f0eff */
[C---:B------:R-:W-:Y:S02]  /*15560*/  IMAD R148, R5.reuse, 0xc, RZ ;  /* 0x0000000c05947824 */ /* 0x040fe400078e02ff */
[C---:B------:R-:W-:Y:S01]  /*15570*/  IMAD R149, R5.reuse, 0x6, RZ ;  /* 0x0000000605957824 */ /* 0x040fe200078e02ff */
[----:B-1----:R-:W-:Y:S01]  /*15580*/  IADD3 R7, P6, R220, R16, RZ ;  /* 0x00000010dc077210 */ /* 0x002fe20007fde0ff */
[----:B------:R0:W-:Y:S01]  /*15590*/  STL [R1+0x8cc], R6 ;  /* 0x0008cc0601007387 */ /* 0x0001e20000100800 */
[----:B------:R-:W-:-:S02]  /*155a0*/  IMAD.SHL.U32 R150, R5, 0x2, RZ ;  /* 0x0000000205967824 */ /* 0x000fc400078e00ff */
[C---:B------:R-:W-:Y:S01]  /*155b0*/  IMAD.SHL.U32 R152, R5.reuse, 0x20, RZ ;  /* 0x0000002005987824 */ /* 0x040fe200078e00ff */
[----:B------:R1:W-:Y:S01]  /*155c0*/  STL [R1+0x788], R7 ;  /* 0x0007880701007387 */ /* 0x0003e20000100800 */
[C---:B---3--:R-:W-:Y:S02]  /*155d0*/  IMAD.SHL.U32 R151, R5.reuse, 0x10, RZ ;  /* 0x0000001005977824 */ /* 0x048fe400078e00ff */
[----:B------:R-:W-:Y:S01]  /*155e0*/  IMAD.SHL.U32 R8, R5, 0x80, RZ ;  /* 0x0000008005087824 */ /* 0x000fe200078e00ff */
[----:B------:R3:W-:Y:S01]  /*155f0*/  STL [R1+0x6e4], R9 ;  /* 0x0006e40901007387 */ /* 0x0007e20000100800 */
[----:B0-----:R-:W-:-:S03]  /*15600*/  IADD3 R6, P0, R10, R16, RZ ;  /* 0x000000100a067210 */ /* 0x001fc60007f1e0ff */
[----:B------:R-:W-:Y:S02]  /*15610*/  SHF.R.S32.HI R0, RZ, 0x1f, R8 ;  /* 0x0000001fff007819 */ /* 0x000fe40000011408 */
[-C--:B-1----:R-:W-:Y:S01]  /*15620*/  LEA.HI.X.SX32 R7, R221, R15.reuse, 0x1, P5 ;  /* 0x0000000fdd077211 */ /* 0x082fe200028f0eff */
[----:B------:R0:W-:Y:S01]  /*15630*/  STL [R1+0x8f0], R6 ;  /* 0x0008f00601007387 */ /* 0x0001e20000100800 */
[C---:B------:R-:W-:Y:S01]  /*15640*/  SHF.L.U64.HI R0, R8.reuse, 0x1, R0 ;  /* 0x0000000108007819 */ /* 0x040fe20000010200 */
[----:B------:R-:W-:Y:S01]  /*15650*/  IMAD.SHL.U32 R8, R8, 0x2, RZ ;  /* 0x0000000208087824 */ /* 0x000fe200078e00ff */
[----:B---3--:R-:W-:Y:S01]  /*15660*/  IADD3 R9, P5, R222, R16, RZ ;  /* 0x00000010de097210 */ /* 0x008fe20007fbe0ff */
[----:B------:R1:W-:Y:S04]  /*15670*/  STL [R1+0x8dc], R7 ;  /* 0x0008dc0701007387 */ /* 0x0003e80000100800 */
[----:B------:R3:W-:Y:S01]  /*15680*/  STL [R1+0x7a8], R9 ;  /* 0x0007a80901007387 */ /* 0x0007e20000100800 */
[----:B0-----:R-:W-:-:S02]  /*15690*/  LEA.HI.X.SX32 R6, R10, R15, 0x1, P3 ;  /* 0x0000000f0a067211 */ /* 0x001fc400018f0eff */
[----:B-1----:R-:W-:-:S03]  /*156a0*/  IADD3 R7, P3, R11, R16, RZ ;  /* 0x000000100b077210 */ /* 0x002fc60007f7e0ff */
[----:B------:R0:W-:Y:S01]  /*156b0*/  STL [R1+0x704], R6 ;  /* 0x0007040601007387 */ /* 0x0001e20000100800 */
[----:B---3--:R-:W-:-:S03]  /*156c0*/  LEA.HI.X.SX32 R9, R223, R15, 0x1, P0 ;  /* 0x0000000fdf097211 */ /* 0x008fc600000f0eff */
[----:B------:R1:W-:Y:S04]  /*156d0*/  STL [R1+0x900], R7 ;  /* 0x0009000701007387 */ /* 0x0003e80000100800 */
[----:B------:R3:W-:Y:S01]  /*156e0*/  STL [R1+0x8ec], R9 ;  /* 0x0008ec0901007387 */ /* 0x0007e20000100800 */
[----:B0-----:R-:W-:Y:S02]  /*156f0*/  IADD3 R6, P0, R224, R16, RZ ;  /* 0x00000010e0067210 */ /* 0x001fe40007f1e0ff */
[----:B-1----:R-:W-:-:S03]  /*15700*/  LEA.HI.X.SX32 R7, R11, R15, 0x1, P1 ;  /* 0x0000000f0b077211 */ /* 0x002fc600008f0eff */
[----:B------:R0:W-:Y:S01]  /*15710*/  STL [R1+0x7c8], R6 ;  /* 0x0007c80601007387 */ /* 0x0001e20000100800 */
[----:B---3--:R-:W-:-:S03]  /*15720*/  IADD3 R9, P1, R12, R16, RZ ;  /* 0x000000100c097210 */ /* 0x008fc60007f3e0ff */
[----:B------:R1:W-:Y:S04]  /*15730*/  STL [R1+0x724], R7 ;  /* 0x0007240701007387 */ /* 0x0003e80000100800 */
[----:B------:R3:W-:Y:S01]  /*15740*/  STL [R1+0x910], R9 ;  /* 0x0009100901007387 */ /* 0x0007e20000100800 */
[----:B0-----:R-:W-:Y:S02]  /*15750*/  LEA.HI.X.SX32 R6, R225, R15, 0x1, P3 ;  /* 0x0000000fe1067211 */ /* 0x001fe400018f0eff */
        /* <DEDUP_REMOVED lines=92> */
[----:B------:R-:W-:Y:S02]  /*15d20*/  CS2R R106, SRZ ;  /* 0x00000000006a7805 */ /* 0x000fe4000001ff00 */
[-C--:B---3--:R-:W-:Y:S01]  /*15d30*/  IADD3 R9, P0, R108, R16.reuse, RZ ;  /* 0x000000106c097210 */ /* 0x088fe20007f1e0ff */
        /* <DEDUP_REMOVED lines=13> */
[----:B------:R-:W-:Y:S01]  /*15e10*/  STL [R1+0x9e0], R9 ;  /* 0x0009e00901007387 */ /* 0x000fe20000100800 */
[-C--:B0-----:R-:W-:Y:S02]  /*15e20*/  LEA.HI.X.SX32 R6, R109, R15.reuse, 0x1, P1 ;  /* 0x0000000f6d067211 */ /* 0x081fe400008f0eff */
[----:B------:R-:W-:Y:S02]  /*15e30*/  CS2R R108, SRZ ;  /* 0x00000000006c7805 */ /* 0x000fe4000001ff00 */
[----:B------:R-:W-:Y:S01]  /*15e40*/  IADD3 R10, P1, R252, R16, RZ ;  /* 0x00000010fc0a7210 */ /* 0x000fe20007f3e0ff */
[----:B-1----:R-:W-:Y:S01]  /*15e50*/  IMAD R7, R5, 0x1f, RZ ;  /* 0x0000001f05077824 */ /* 0x002fe200078e02ff */
[----:B------:R0:W-:Y:S04]  /*15e60*/  STL [R1+0x6f4], R6 ;  /* 0x0006f40601007387 */ /* 0x0001e80000100800 */
[----:B------:R1:W-:Y:S01]  /*15e70*/  STL [R1+0x838], R10 ;  /* 0x0008380a01007387 */ /* 0x0003e20000100800 */
[----:B------:R-:W-:-:S02]  /*15e80*/  LEA.HI.X.SX32 R7, R7, R15, 0x1, P0 ;  /* 0x0000000f07077211 */ /* 0x000fc400000f0eff */
[----:B0-----:R-:W-:Y:S02]  /*15e90*/  LEA.HI.X.SX32 R6, R110, R15, 0x1, P3 ;  /* 0x0000000f6e067211 */ /* 0x001fe400018f0eff */
[-C--:B------:R-:W-:Y:S02]  /*15ea0*/  IADD3 R9, P3, R111, R16.reuse, RZ ;  /* 0x000000106f097210 */ /* 0x080fe40007f7e0ff */
[----:B-1----:R-:W-:Y:S01]  /*15eb0*/  IADD3 R10, P0, R112, R16, RZ ;  /* 0x00000010700a7210 */ /* 0x002fe20007f1e0ff */
[----:B------:R0:W-:Y:S04]  /*15ec0*/  STL [R1+0x8e4], R6 ;  /* 0x0008e40601007387 */ /* 0x0001e80000100800 */
[----:B------:R1:W-:Y:S04]  /*15ed0*/  STL [R1+0x908], R9 ;  /* 0x0009080901007387 */ /* 0x0003e80000100800 */
[----:B------:R3:W-:Y:S01]  /*15ee0*/  STL [R1+0x9dc], R7 ;  /* 0x0009dc0701007387 */ /* 0x0007e20000100800 */
[----:B0-----:R-:W-:-:S03]  /*15ef0*/  IMAD R6, R5, 0x98, RZ ;  /* 0x0000009805067824 */ /* 0x001fc600078e02ff */
[----:B------:R0:W-:Y:S01]  /*15f00*/  STL [R1+0x9f0], R10 ;  /* 0x0009f00a01007387 */ /* 0x0001e20000100800 */
[-C--:B-1----:R-:W-:Y:S02]  /*15f10*/  LEA.HI.X.SX32 R9, R111, R15.reuse, 0x1, P2 ;  /* 0x0000000f6f097211 */ /* 0x082fe400010f0eff */
[----:B------:R-:W-:Y:S01]  /*15f20*/  CS2R R110, SRZ ;  /* 0x00000000006e7805 */ /* 0x000fe2000001ff00 */
[----:B---3--:R-:W-:Y:S02]  /*15f30*/  IMAD R7, R5, 0x1d, RZ ;  /* 0x0000001d05077824 */ /* 0x008fe400078e02ff */
[----:B------:R1:W-:Y:S01]  /*15f40*/  STL [R1+0x734], R9 ;  /* 0x0007340901007387 */ /* 0x0003e20000100800 */
[-C--:B0-----:R-:W-:Y:S02]  /*15f50*/  IADD3 R10, P2, R6, R16.reuse, RZ ;  /* 0x00000010060a7210 */ /* 0x081fe40007f5e0ff */
[-C--:B------:R-:W-:Y:S02]  /*15f60*/  LEA.HI.X.SX32 R6, R112, R15.reuse, 0x1, P3 ;  /* 0x0000000f70067211 */ /* 0x080fe400018f0eff */
[----:B------:R-:W-:Y:S01]  /*15f70*/  LEA.HI.X.SX32 R7, R7, R15, 0x1, P0 ;  /* 0x0000000f07077211 */ /* 0x000fe200000f0eff */
[----:B------:R0:W-:Y:S01]  /*15f80*/  STL [R1+0x878], R10 ;  /* 0x0008780a01007387 */ /* 0x0001e20000100800 */
[----:B-1----:R-:W-:-:S03]  /*15f90*/  IADD3 R9, P3, R113, R16, RZ ;  /* 0x0000001071097210 */ /* 0x002fc60007f7e0ff */
[----:B------:R1:W-:Y:S04]  /*15fa0*/  STL [R1+0x904], R6 ;  /* 0x0009040601007387 */ /* 0x0003e80000100800 */
[----:B------:R3:W-:Y:S01]  /*15fb0*/  STL [R1+0x928], R9 ;  /* 0x0009280901007387 */ /* 0x0007e20000100800 */
[----:B0-----:R-:W-:-:S03]  /*15fc0*/  IADD3 R10, P0, R114, R16, RZ ;  /* 0x00000010720a7210 */ /* 0x001fc60007f1e0ff */
[----:B------:R0:W-:Y:S01]  /*15fd0*/  STL [R1+0x9ec], R7 ;  /* 0x0009ec0701007387 */ /* 0x0001e20000100800 */
[----:B-1----:R-:W-:-:S03]  /*15fe0*/  IMAD R6, R5, 0x88, RZ ;  /* 0x0000008805067824 */ /* 0x002fc600078e02ff */
[----:B------:R1:W-:Y:S01]  /*15ff0*/  STL [R1+0xa00], R10 ;  /* 0x000a000a01007387 */ /* 0x0003e20000100800 */
[-C--:B---3--:R-:W-:Y:S02]  /*16000*/  LEA.HI.X.SX32 R9, R113, R15.reuse, 0x1, P4 ;  /* 0x0000000f71097211 */ /* 0x088fe400020f0eff */
[----:B------:R-:W-:Y:S01]  /*16010*/  CS2R R112, SRZ ;  /* 0x0000000000707805 */ /* 0x000fe2000001ff00 */
[----:B0-----:R-:W-:Y:S02]  /*16020*/  IMAD R7, R5, 0x1b, RZ ;  /* 0x0000001b05077824 */ /* 0x001fe400078e02ff */
[----:B------:R0:W-:Y:S01]  /*16030*/  STL [R1+0x774], R9 ;  /* 0x0007740901007387 */ /* 0x0001e20000100800 */
[-C--:B-1----:R-:W-:Y:S02]  /*16040*/  IADD3 R10, P4, R6, R16.reuse, RZ ;  /* 0x00000010060a7210 */ /* 0x082fe40007f9e0ff */
[-C--:B------:R-:W-:Y:S02]  /*16050*/  LEA.HI.X.SX32 R6, R114, R15.reuse, 0x1, P3 ;  /* 0x0000000f72067211 */ /* 0x080fe400018f0eff */
[----:B------:R-:W-:Y:S01]  /*16060*/  LEA.HI.X.SX32 R7, R7, R15, 0x1, P0 ;  /* 0x0000000f07077211 */ /* 0x000fe200000f0eff */
[----:B------:R1:W-:Y:S01]  /*16070*/  STL [R1+0x8b8], R10 ;  /* 0x0008b80a01007387 */ /* 0x0003e20000100800 */
[----:B0-----:R-:W-:-:S03]  /*16080*/  IADD3 R9, P3, R115, R16, RZ ;  /* 0x0000001073097210 */ /* 0x001fc60007f7e0ff */
[----:B------:R0:W-:Y:S04]  /*16090*/  STL [R1+0x924], R6 ;  /* 0x0009240601007387 */ /* 0x0001e80000100800 */
[----:B------:R3:W-:Y:S01]  /*160a0*/  STL [R1+0x948], R9 ;  /* 0x0009480901007387 */ /* 0x0007e20000100800 */
[----:B-1----:R-:W-:-:S03]  /*160b0*/  IADD3 R10, P0, R116, R16, RZ ;  /* 0x00000010740a7210 */ /* 0x002fc60007f1e0ff */
[----:B------:R1:W-:Y:S01]  /*160c0*/  STL [R1+0x9fc], R7 ;  /* 0x0009fc0701007387 */ /* 0x0003e20000100800 */
[----:B0-----:R-:W-:-:S03]  /*160d0*/  IMAD R6, R5, 0xf0, RZ ;  /* 0x000000f005067824 */ /* 0x001fc600078e02ff */
[----:B------:R0:W-:Y:S01]  /*160e0*/  STL [R1+0xa10], R10 ;  /* 0x000a100a01007387 */ /* 0x0001e20000100800 */
[-C--:B---3--:R-:W-:Y:S02]  /*160f0*/  LEA.HI.X.SX32 R9, R115, R15.reuse, 0x1, P6 ;  /* 0x0000000f73097211 */ /* 0x088fe400030f0eff */
[----:B------:R-:W-:Y:S01]  /*16100*/  CS2R R114, SRZ ;  /* 0x0000000000727805 */ /* 0x000fe2000001ff00 */
[----:B-1----:R-:W-:Y:S02]  /*16110*/  IMAD R7, R5, 0x19, RZ ;  /* 0x0000001905077824 */ /* 0x002fe400078e02ff */
        /* <DEDUP_REMOVED lines=56> */
[----:B------:R-:W-:Y:S01]  /*164a0*/  STL [R1+0xa50], R10 ;  /* 0x000a500a01007387 */ /* 0x000fe20000100800 */
[-C--:B---3--:R-:W-:Y:S02]  /*164b0*/  LEA.HI.X.SX32 R9, R123, R15.reuse, 0x1, P4 ;  /* 0x0000000f7b097211 */ /* 0x088fe400020f0eff */
[----:B------:R-:W-:Y:S02]  /*164c0*/  CS2R R122, SRZ ;  /* 0x00000000007a7805 */ /* 0x000fe4000001ff00 */
[----:B------:R-:W-:Y:S01]  /*164d0*/  IADD3 R6, P4, R6, R16, RZ ;  /* 0x0000001006067210 */ /* 0x000fe20007f9e0ff */
[----:B-1----:R-:W-:Y:S01]  /*164e0*/  IMAD R7, R5, 0x11, RZ ;  /* 0x0000001105077824 */ /* 0x002fe200078e02ff */
[----:B------:R0:W-:Y:S04]  /*164f0*/  STL [R1+0x8b4], R9 ;  /* 0x0008b40901007387 */ /* 0x0001e80000100800 */
[----:B------:R1:W-:Y:S01]  /*16500*/  STL [R1+0x758], R6 ;  /* 0x0007580601007387 */ /* 0x0003e20000100800 */
[----:B0-----:R-:W-:-:S02]  /*16510*/  LEA.HI.X.SX32 R9, R124, R15, 0x1, P3 ;  /* 0x0000000f7c097211 */ /* 0x001fc400018f0eff */
[-C--:B------:R-:W-:Y:S02]  /*16520*/  IADD3 R10, P3, R125, R16.reuse, RZ ;  /* 0x000000107d0a7210 */ /* 0x080fe40007f7e0ff */
[-C--:B-1----:R-:W-:Y:S01]  /*16530*/  LEA.HI.X.SX32 R6, R7, R15.reuse, 0x1, P0 ;  /* 0x0000000f07067211 */ /* 0x082fe200000f0eff */
[----:B------:R0:W-:Y:S01]  /*16540*/  STL [R1+0x9c4], R9 ;  /* 0x0009c40901007387 */ /* 0x0001e20000100800 */
[----:B------:R-:W-:Y:S02]  /*16550*/  LEA.HI.X.SX32 R7, R125, R15, 0x1, P6 ;  /* 0x0000000f7d077211 */ /* 0x000fe400030f0eff */
[----:B------:R-:W-:Y:S01]  /*16560*/  CS2R R124, SRZ ;  /* 0x00000000007c7805 */ /* 0x000fe2000001ff00 */
[----:B------:R1:W-:Y:S04]  /*16570*/  STL [R1+0x8f8], R10 ;  /* 0x0008f80a01007387 */ /* 0x0003e80000100800 */
[----:B------:R3:W-:Y:S01]  /*16580*/  STL [R1+0xa4c], R6 ;  /* 0x000a4c0601007387 */ /* 0x0007e20000100800 */
[----:B0-----:R-:W-:-:S02]  /*16590*/  IADD3 R9, P0, R126, R16, RZ ;  /* 0x000000107e097210 */ /* 0x001fc40007f1e0ff */
[----:B-1----:R-:W-:-:S03]  /*165a0*/  IADD3 R10, P6, R127, R16, RZ ;  /* 0x000000107f0a7210 */ /* 0x002fc60007fde0ff */
[----:B------:R0:W-:Y:S01]  /*165b0*/  STL [R1+0x9e8], R9 ;  /* 0x0009e80901007387 */ /* 0x0001e20000100800 */
[----:B---3--:R-:W-:-:S03]  /*165c0*/  IMAD R6, R5, 0xa0, RZ ;  /* 0x000000a005067824 */ /* 0x008fc600078e02ff */
[----:B------:R1:W-:Y:S04]  /*165d0*/  STL [R1+0x714], R7 ;  /* 0x0007140701007387 */ /* 0x0003e80000100800 */
[----:B------:R-:W-:Y:S01]  /*165e0*/  STL [R1+0xa60], R10 ;  /* 0x000a600a01007387 */ /* 0x000fe20000100800 */
[-C--:B0-----:R-:W-:Y:S02]  /*165f0*/  LEA.HI.X.SX32 R9, R126, R15.reuse, 0x1, P3 ;  /* 0x0000000f7e097211 */ /* 0x081fe400018f0eff */
[----:B------:R-:W-:Y:S01]  /*16600*/  IADD3 R6, P3, R6, R16, RZ ;  /* 0x0000001006067210 */ /* 0x000fe20007f7e0ff */
[----:B-1----:R-:W-:Y:S02]  /*16610*/  IMAD R7, R5, 0xf, RZ ;  /* 0x0000000f05077824 */ /* 0x002fe400078e02ff */
[----:B------:R0:W-:Y:S04]  /*16620*/  STL [R1+0x8f4], R9 ;  /* 0x0008f40901007387 */ /* 0x0001e80000100800 */
[----:B------:R1:W-:Y:S01]  /*16630*/  STL [R1+0x858], R6 ;  /* 0x0008580601007387 */ /* 0x0003e20000100800 */
[----:B0-----:R-:W-:-:S02]  /*16640*/  LEA.HI.X.SX32 R9, R127, R15, 0x1, P0 ;  /* 0x0000000f7f097211 */ /* 0x001fc400000f0eff */
[----:B------:R-:W-:Y:S02]  /*16650*/  CS2R R126, SRZ ;  /* 0x00000000007e7805 */ /* 0x000fe4000001ff00 */
[C---:B------:R-:W-:Y:S02]  /*16660*/  IADD3 R10, P0, R128.reuse, R16, RZ ;  /* 0x00000010800a7210 */ /* 0x040fe40007f1e0ff */
[-C--:B-1----:R-:W-:Y:S01]  /*16670*/  LEA.HI.X.SX32 R6, R7, R15.reuse, 0x1, P6 ;  /* 0x0000000f07067211 */ /* 0x082fe200030f0eff */
[----:B------:R0:W-:Y:S01]  /*16680*/  STL [R1+0x9e4], R9 ;  /* 0x0009e40901007387 */ /* 0x0001e20000100800 */
[----:B------:R-:W-:-:S03]  /*16690*/  LEA.HI.X.SX32 R7, R128, R15, 0x1, P5 ;  /* 0x0000000f80077211 */ /* 0x000fc600028f0eff */
[----:B------:R1:W-:Y:S04]  /*166a0*/  STL [R1+0x938], R10 ;  /* 0x0009380a01007387 */ /* 0x0003e80000100800 */
[----:B------:R3:W-:Y:S01]  /*166b0*/  STL [R1+0xa5c], R6 ;  /* 0x000a5c0601007387 */ /* 0x0007e20000100800 */
[C---:B0-----:R-:W-:Y:S02]  /*166c0*/  IADD3 R9, P6, R129.reuse, R16, RZ ;  /* 0x0000001081097210 */ /* 0x041fe40007fde0ff */
[----:B-1----:R-:W-:-:S03]  /*166d0*/  LEA.HI.X.SX32 R10, R129, R15, 0x1, P0 ;  /* 0x0000000f810a7211 */ /* 0x002fc600000f0eff */
[----:B------:R0:W-:Y:S01]  /*166e0*/  STL [R1+0xa08], R9 ;  /* 0x000a080901007387 */ /* 0x0001e20000100800 */
[----:B------:R-:W-:Y:S01]  /*166f0*/  CS2R R128, SRZ ;  /* 0x0000000000807805 */ /* 0x000fe2000001ff00 */
[C---:B---3--:R-:W-:Y:S02]  /*16700*/  IMAD R6, R5.reuse, 0xc0, RZ ;  /* 0x000000c005067824 */ /* 0x048fe400078e02ff */
[----:B------:R1:W-:Y:S01]  /*16710*/  STL [R1+0x794], R7 ;  /* 0x0007940701007387 */ /* 0x0003e20000100800 */
[----:B0-----:R-:W-:Y:S01]  /*16720*/  IADD3 R9, P5, R130, R16, RZ ;  /* 0x0000001082097210 */ /* 0x001fe20007fbe0ff */
[----:B-1----:R-:W-:-:S04]  /*16730*/  IMAD R7, R5, 0xd, RZ ;  /* 0x0000000d05077824 */ /* 0x002fc800078e02ff */
[----:B------:R0:W-:Y:S04]  /*16740*/  STL [R1+0xa70], R9 ;  /* 0x000a700901007387 */ /* 0x0001e80000100800 */
[----:B------:R1:W-:Y:S01]  /*16750*/  STL [R1+0x934], R10 ;  /* 0x0009340a01007387 */ /* 0x0003e20000100800 */
[-C--:B0-----:R-:W-:Y:S02]  /*16760*/  IADD3 R9, P0, R6, R16.reuse, RZ ;  /* 0x0000001006097210 */ /* 0x081fe40007f1e0ff */
[-C--:B------:R-:W-:Y:S02]  /*16770*/  LEA.HI.X.SX32 R6, R130, R15.reuse, 0x1, P6 ;  /* 0x0000000f82067211 */ /* 0x080fe400030f0eff */
[----:B-1----:R-:W-:Y:S01]  /*16780*/  IADD3 R10, P6, R131, R16, RZ ;  /* 0x00000010830a7210 */ /* 0x002fe20007fde0ff */
[----:B------:R0:W-:Y:S04]  /*16790*/  STL [R1+0x7d8], R9 ;  /* 0x0007d80901007387 */ /* 0x0001e80000100800 */
[----:B------:R1:W-:Y:S04]  /*167a0*/  STL [R1+0xa04], R6 ;  /* 0x000a040601007387 */ /* 0x0003e80000100800 */
[----:B------:R-:W-:Y:S01]  /*167b0*/  STL [R1+0x978], R10 ;  /* 0x0009780a01007387 */ /* 0x000fe20000100800 */
[----:B0-----:R-:W-:-:S02]  /*167c0*/  LEA.HI.X.SX32 R9, R7, R15, 0x1, P5 ;  /* 0x0000000f07097211 */ /* 0x001fc400028f0eff */
[----:B------:R-:W-:Y:S02]  /*167d0*/  LEA.HI.X.SX32 R7, R131, R15, 0x1, P1 ;  /* 0x0000000f83077211 */ /* 0x000fe400008f0eff */
[----:B------:R-:W-:Y:S02]  /*167e0*/  CS2R R130, SRZ ;  /* 0x0000000000827805 */ /* 0x000fe4000001ff00 */
[-C--:B-1----:R-:W-:Y:S01]  /*167f0*/  IADD3 R6, P5, R132, R16.reuse, RZ ;  /* 0x0000001084067210 */ /* 0x082fe20007fbe0ff */
[----:B------:R0:W-:Y:S04]  /*16800*/  STL [R1+0xa6c], R9 ;  /* 0x000a6c0901007387 */ /* 0x0001e80000100800 */
[----:B------:R1:W-:Y:S04]  /*16810*/  STL [R1+0xa28], R6 ;  /* 0x000a280601007387 */ /* 0x0003e80000100800 */
[----:B------:R3:W-:Y:S01]  /*16820*/  STL [R1+0x814], R7 ;  /* 0x0008140701007387 */ /* 0x0007e20000100800 */
[----:B0-----:R-:W-:-:S02]  /*16830*/  IADD3 R9, P1, R133, R16, RZ ;  /* 0x0000001085097210 */ /* 0x001fc40007f3e0ff */
[----:B-1----:R-:W-:-:S03]  /*16840*/  LEA.HI.X.SX32 R6, R132, R15, 0x1, P6 ;  /* 0x0000000f84067211 */ /* 0x002fc600030f0eff */
[----:B------:R0:W-:Y:S01]  /*16850*/  STL [R1+0xa80], R9 ;  /* 0x000a800901007387 */ /* 0x0001e20000100800 */
[----:B---3--:R-:W-:-:S03]  /*16860*/  IMAD R7, R5, 0xb, RZ ;  /* 0x0000000b05077824 */ /* 0x008fc600078e02ff */
[----:B------:R1:W-:Y:S01]  /*16870*/  STL [R1+0x974], R6 ;  /* 0x0009740601007387 */ /* 0x0003e20000100800 */
[----:B0-----:R-:W-:Y:S02]  /*16880*/  IADD3 R9, P6, R134, R16, RZ ;  /* 0x0000001086097210 */ /* 0x001fe40007fde0ff */
[----:B-1----:R-:W-:-:S03]  /*16890*/  LEA.HI.X.SX32 R6, R133, R15, 0x1, P5 ;  /* 0x0000000f85067211 */ /* 0x002fc600028f0eff */
[----:B------:R0:W-:Y:S01]  /*168a0*/  STL [R1+0x9b8], R9 ;  /* 0x0009b80901007387 */ /* 0x0001e20000100800 */
[----:B------:R-:W-:Y:S02]  /*168b0*/  IADD3 R10, P5, R135, R16, RZ ;  /* 0x00000010870a7210 */ /* 0x000fe40007fbe0ff */
[----:B------:R-:W-:Y:S01]  /*168c0*/  CS2R R132, SRZ ;  /* 0x0000000000847805 */ /* 0x000fe2000001ff00 */
[----:B------:R1:W-:Y:S04]  /*168d0*/  STL [R1+0xa24], R6 ;  /* 0x000a240601007387 */ /* 0x0003e80000100800 */
[----:B------:R3:W-:Y:S01]  /*168e0*/  STL [R1+0xa48], R10 ;  /* 0x000a480a01007387 */ /* 0x0007e20000100800 */
[-C--:B0-----:R-:W-:Y:S02]  /*168f0*/  LEA.HI.X.SX32 R9, R7, R15.reuse, 0x1, P1 ;  /* 0x0000000f07097211 */ /* 0x081fe400008f0eff */
[----:B------:R-:W-:-:S02]  /*16900*/  LEA.HI.X.SX32 R7, R134, R15, 0x1, P2 ;  /* 0x0000000f86077211 */ /* 0x000fc400010f0eff */
[C---:B-1----:R-:W-:Y:S01]  /*16910*/  IADD3 R6, P1, R136.reuse, R16, RZ ;  /* 0x0000001088067210 */ /* 0x042fe20007f3e0ff */
[----:B------:R0:W-:Y:S01]  /*16920*/  STL [R1+0xa7c], R9 ;  /* 0x000a7c0901007387 */ /* 0x0001e20000100800 */
[----:B---3--:R-:W-:-:S03]  /*16930*/  LEA.HI.X.SX32 R10, R136, R15, 0x1, P5 ;  /* 0x0000000f880a7211 */ /* 0x008fc600028f0eff */
[----:B------:R1:W-:Y:S04]  /*16940*/  STL [R1+0xa90], R6 ;  /* 0x000a900601007387 */ /* 0x0003e80000100800 */
[----:B------:R3:W-:Y:S01]  /*16950*/  STL [R1+0x894], R7 ;  /* 0x0008940701007387 */ /* 0x0007e20000100800 */
[----:B0-----:R-:W-:Y:S02]  /*16960*/  IADD3 R9, P2, R137, R16, RZ ;  /* 0x0000001089097210 */ /* 0x001fe40007f5e0ff */
[----:B-1----:R-:W-:-:S03]  /*16970*/  LEA.HI.X.SX32 R6, R135, R15, 0x1, P6 ;  /* 0x0000000f87067211 */ /* 0x002fc600030f0eff */
[----:B------:R0:W-:Y:S01]  /*16980*/  STL [R1+0x918], R9 ;  /* 0x0009180901007387 */ /* 0x0001e20000100800 */
[----:B------:R-:W-:Y:S01]  /*16990*/  CS2R R134, SRZ ;  /* 0x0000000000867805 */ /* 0x000fe2000001ff00 */
[----:B---3--:R-:W-:Y:S02]  /*169a0*/  IMAD R7, R5, 0x9, RZ ;  /* 0x0000000905077824 */ /* 0x008fe400078e02ff */
[----:B------:R1:W-:Y:S01]  /*169b0*/  STL [R1+0x9b4], R6 ;  /* 0x0009b40601007387 */ /* 0x0003e20000100800 */
[-C--:B0-----:R-:W-:Y:S02]  /*169c0*/  IADD3 R9, P6, R138, R16.reuse, RZ ;  /* 0x000000108a097210 */ /* 0x081fe40007fde0ff */
[----:B-1----:R-:W-:-:S03]  /*169d0*/  IADD3 R6, P5, R139, R16, RZ ;  /* 0x000000108b067210 */ /* 0x002fc60007fbe0ff */
[----:B------:R0:W-:Y:S04]  /*169e0*/  STL [R1+0x9f8], R9 ;  /* 0x0009f80901007387 */ /* 0x0001e80000100800 */
[----:B------:R1:W-:Y:S04]  /*169f0*/  STL [R1+0xa44], R10 ;  /* 0x000a440a01007387 */ /* 0x0003e80000100800 */
[----:B------:R3:W-:Y:S01]  /*16a00*/  STL [R1+0xa68], R6 ;  /* 0x000a680601007387 */ /* 0x0007e20000100800 */
[----:B0-----:R-:W-:Y:S02]  /*16a10*/  LEA.HI.X.SX32 R9, R7, R15, 0x1, P1 ;  /* 0x0000000f07097211 */ /* 0x001fe400008f0eff */
[----:B------:R-:W-:-:S02]  /*16a20*/  IADD3 R7, P1, R140, R16, RZ ;  /* 0x000000108c077210 */ /* 0x000fc40007f3e0ff */
[-C--:B-1----:R-:W-:Y:S01]  /*16a30*/  LEA.HI.X.SX32 R10, R140, R15.reuse, 0x1, P5 ;  /* 0x0000000f8c0a7211 */ /* 0x082fe200028f0eff */
[----:B------:R0:W-:Y:S01]  /*16a40*/  STL [R1+0xa8c], R9 ;  /* 0x000a8c0901007387 */ /* 0x0001e20000100800 */
[----:B---3--:R-:W-:-:S03]  /*16a50*/  LEA.HI.X.SX32 R6, R137, R15, 0x1, P4 ;  /* 0x0000000f89067211 */ /* 0x008fc600020f0eff */
[----:B------:R1:W-:Y:S01]  /*16a60*/  STL [R1+0xaa0], R7 ;  /* 0x000aa00701007387 */ /* 0x0003e20000100800 */
[----:B------:R-:W-:-:S03]  /*16a70*/  CS2R R136, SRZ ;  /* 0x0000000000887805 */ /* 0x000fc6000001ff00 */
        /* <DEDUP_REMOVED lines=8> */
[----:B------:R-:W-:Y:S01]  /*16b00*/  CS2R R138, SRZ ;  /* 0x00000000008a7805 */ /* 0x000fe2000001ff00 */
[----:B-1----:R-:W-:Y:S02]  /*16b10*/  IMAD R7, R5, 0x7, RZ ;  /* 0x0000000705077824 */ /* 0x002fe400078e02ff */
[----:B------:R0:W-:Y:S01]  /*16b20*/  STL [R1+0x9f4], R9 ;  /* 0x0009f40901007387 */ /* 0x0001e20000100800 */
[----:B---3--:R-:W-:-:S05]  /*16b30*/  IADD3 R6, P6, R143, R16, RZ ;  /* 0x000000108f067210 */ /* 0x008fca0007fde0ff */
[----:B------:R1:W-:Y:S01]  /*16b40*/  STL [R1+0xa88], R6 ;  /* 0x000a880601007387 */ /* 0x0003e20000100800 */
[----:B0-----:R-:W-:-:S03]  /*16b50*/  IADD3 R9, P5, R144, R16, RZ ;  /* 0x0000001090097210 */ /* 0x001fc60007fbe0ff */
[----:B------:R-:W-:Y:S04]  /*16b60*/  STL [R1+0xa64], R10 ;  /* 0x000a640a01007387 */ /* 0x000fe80000100800 */
[----:B------:R0:W-:Y:S01]  /*16b70*/  STL [R1+0xab0], R9 ;  /* 0x000ab00901007387 */ /* 0x0001e20000100800 */
[----:B-1----:R-:W-:Y:S02]  /*16b80*/  LEA.HI.X.SX32 R6, R7, R15, 0x1, P1 ;  /* 0x0000000f07067211 */ /* 0x002fe400008f0eff */
[----:B------:R-:W-:-:S03]  /*16b90*/  IADD3 R7, P1, R145, R16, RZ ;  /* 0x0000001091077210 */ /* 0x000fc60007f3e0ff */
[----:B------:R1:W-:Y:S01]  /*16ba0*/  STL [R1+0xa9c], R6 ;  /* 0x000a9c0601007387 */ /* 0x0003e20000100800 */
[----:B0-----:R-:W-:-:S03]  /*16bb0*/  LEA.HI.X.SX32 R9, R141, R15, 0x1, P3 ;  /* 0x0000000f8d097211 */ /* 0x001fc600018f0eff */
[----:B------:R0:W-:Y:S01]  /*16bc0*/  STL [R1+0x958], R7 ;  /* 0x0009580701007387 */ /* 0x0001e20000100800 */
[----:B------:R-:W-:-:S03]  /*16bd0*/  CS2R R140, SRZ ;  /* 0x00000000008c7805 */ /* 0x000fc6000001ff00 */
[----:B------:R3:W-:Y:S01]  /*16be0*/  STL [R1+0x854], R9 ;  /* 0x0008540901007387 */ /* 0x0007e20000100800 */
[----:B-1----:R-:W-:Y:S02]  /*16bf0*/  IADD3 R6, P3, R146, R16, RZ ;  /* 0x0000001092067210 */ /* 0x002fe40007f7e0ff */
[----:B0-----:R-:W-:-:S03]  /*16c00*/  LEA.HI.X.SX32 R7, R142, R15, 0x1, P4 ;  /* 0x0000000f8e077211 */ /* 0x001fc600020f0eff */
        /* <DEDUP_REMOVED lines=9> */
[-C--:B------:R-:W-:Y:S01]  /*16ca0*/  LEA.HI.X.SX32 R7, R7, R15.reuse, 0x1, P5 ;  /* 0x0000000f07077211 */ /* 0x080fe200028f0eff */
[----:B------:R-:W-:Y:S01]  /*16cb0*/  STL [R1+0xaa8], R10 ;  /* 0x000aa80a01007387 */ /* 0x000fe20000100800 */
[----:B0-----:R-:W-:-:S02]  /*16cc0*/  LEA.HI.X.SX32 R6, R144, R15, 0x1, P6 ;  /* 0x0000000f90067211 */ /* 0x001fc400030f0eff */
[----:B------:R-:W-:-:S03]  /*16cd0*/  IADD3 R9, P6, R149, R16, RZ ;  /* 0x0000001095097210 */ /* 0x000fc60007fde0ff */
[----:B------:R0:W-:Y:S04]  /*16ce0*/  STL [R1+0xa84], R6 ;  /* 0x000a840601007387 */ /* 0x0001e80000100800 */
[----:B------:R1:W-:Y:S04]  /*16cf0*/  STL [R1+0xac0], R9 ;  /* 0x000ac00901007387 */ /* 0x0003e80000100800 */
[----:B------:R3:W-:Y:S01]  /*16d00*/  STL [R1+0xaac], R7 ;  /* 0x000aac0701007387 */ /* 0x0007e20000100800 */
[----:B0-----:R-:W-:Y:S02]  /*16d10*/  LEA R6, P5, R5, R16, 0x7 ;  /* 0x0000001005067211 */ /* 0x001fe400078a38ff */
[----:B-1----:R-:W-:-:S03]  /*16d20*/  LEA.HI.X.SX32 R9, R145, R15, 0x1, P0 ;  /* 0x0000000f91097211 */ /* 0x002fc600000f0eff */
[----:B------:R0:W-:Y:S01]  /*16d30*/  STL [R1+0x8d8], R6 ;  /* 0x0008d80601007387 */ /* 0x0001e20000100800 */
[----:B------:R-:W-:Y:S02]  /*16d40*/  CS2R R144, SRZ ;  /* 0x0000000000907805 */ /* 0x000fe4000001ff00 */
[CC--:B---3--:R-:W-:Y:S01]  /*16d50*/  LEA R7, P0, R5.reuse, R16.reuse, 0x6 ;  /* 0x0000001005077211 */ /* 0x0c8fe200078030ff */
[----:B------:R1:W-:Y:S04]  /*16d60*/  STL [R1+0x7d4], R9 ;  /* 0x0007d40901007387 */ /* 0x0003e80000100800 */
[----:B------:R3:W-:Y:S01]  /*16d70*/  STL [R1+0x9d8], R7 ;  /* 0x0009d80701007387 */ /* 0x0007e20000100800 */
[----:B0-----:R-:W-:Y:S02]  /*16d80*/  LEA.HI.X.SX32 R6, R146, R15, 0x1, P1 ;  /* 0x0000000f92067211 */ /* 0x001fe400008f0eff */
[----:B-1----:R-:W-:-:S03]  /*16d90*/  LEA R9, P1, R5, R16, 0x5 ;  /* 0x0000001005097211 */ /* 0x002fc600078228ff */
[----:B------:R0:W-:Y:S01]  /*16da0*/  STL [R1+0x954], R6 ;  /* 0x0009540601007387 */ /* 0x0001e20000100800 */
[----:B---3--:R-:W-:-:S03]  /*16db0*/  LEA.HI.X.SX32 R7, R147, R15, 0x1, P3 ;  /* 0x0000000f93077211 */ /* 0x008fc600018f0eff */
[----:B------:R1:W-:Y:S01]  /*16dc0*/  STL [R1+0xa58], R9 ;  /* 0x000a580901007387 */ /* 0x0003e20000100800 */
[----:B------:R-:W-:-:S03]  /*16dd0*/  CS2R R146, SRZ ;  /* 0x0000000000927805 */ /* 0x000fc6000001ff00 */
[----:B------:R3:W-:Y:S01]  /*16de0*/  STL [R1+0xa14], R7 ;  /* 0x000a140701007387 */ /* 0x0007e20000100800 */
[----:B0-----:R-:W-:Y:S02]  /*16df0*/  LEA R6, P3, R5, R16, 0x4 ;  /* 0x0000001005067211 */ /* 0x001fe400078620ff */
[----:B-1----:R-:W-:-:S03]  /*16e00*/  LEA.HI.X.SX32 R9, R148, R15, 0x1, P4 ;  /* 0x0000000f94097211 */ /* 0x002fc600020f0eff */
[----:B------:R0:W-:Y:S01]  /*16e10*/  STL [R1+0xa98], R6 ;  /* 0x000a980601007387 */ /* 0x0001e20000100800 */
[----:B---3--:R-:W-:-:S03]  /*16e20*/  LEA R7, P4, R5, R16, 0x3 ;  /* 0x0000001005077211 */ /* 0x008fc600078818ff */
[----:B------:R1:W-:Y:S04]  /*16e30*/  STL [R1+0xa74], R9 ;  /* 0x000a740901007387 */ /* 0x0003e80000100800 */
[----:B------:R3:W-:Y:S01]  /*16e40*/  STL [R1+0xab8], R7 ;  /* 0x000ab80701007387 */ /* 0x0007e20000100800 */
[----:B0-----:R-:W-:Y:S01]  /*16e50*/  IMAD R6, R5, 0x3, RZ ;  /* 0x0000000305067824 */ /* 0x001fe200078e02ff */
[-C--:B-1----:R-:W-:Y:S02]  /*16e60*/  LEA.HI.X.SX32 R9, R149, R15.reuse, 0x1, P2 ;  /* 0x0000000f95097211 */ /* 0x082fe400010f0eff */
[----:B------:R-:W-:Y:S02]  /*16e70*/  CS2R R148, SRZ ;  /* 0x0000000000947805 */ /* 0x000fe4000001ff00 */
[----:B------:R-:W-:Y:S01]  /*16e80*/  IADD3 R11, P2, R150, R16, RZ ;  /* 0x00000010960b7210 */ /* 0x000fe20007f5e0ff */
[----:B---3--:R-:W-:Y:S01]  /*16e90*/  IMAD.SHL.U32 R7, R5, 0x40, RZ ;  /* 0x0000004005077824 */ /* 0x008fe200078e00ff */
[----:B------:R0:W-:Y:S01]  /*16ea0*/  STL [R1+0xaa4], R9 ;  /* 0x000aa40901007387 */ /* 0x0001e20000100800 */
[----:B------:R-:W-:-:S03]  /*16eb0*/  LEA.HI.X.SX32 R10, R6, R15, 0x1, P6 ;  /* 0x0000000f060a7211 */ /* 0x000fc600030f0eff */
[----:B------:R-:W-:Y:S01]  /*16ec0*/  LEA.HI.X.SX32 R6, R7, R15, 0x1, P5 ;  /* 0x0000000f07067211 */ /* 0x000fe200028f0eff */
[----:B------:R1:W-:Y:S01]  /*16ed0*/  STL [R1+0xad0], R11 ;  /* 0x000ad00b01007387 */ /* 0x0003e20000100800 */
[----:B------:R-:W-:-:S03]  /*16ee0*/  IMAD.SHL.U32 R7, R5, 0x4, RZ ;  /* 0x0000000405077824 */ /* 0x000fc600078e00ff */
[----:B------:R3:W-:Y:S01]  /*16ef0*/  STL [R1+0xabc], R10 ;  /* 0x000abc0a01007387 */ /* 0x0007e20000100800 */
[----:B0-----:R-:W-:Y:S02]  /*16f00*/  LEA R9, P6, R5, R16, 0x2 ;  /* 0x0000001005097211 */ /* 0x001fe400078c10ff */
[----:B------:R-:W-:-:S03]  /*16f10*/  LEA.HI.X.SX32 R7, R7, R15, 0x1, P4 ;  /* 0x0000000f07077211 */ /* 0x000fc600020f0eff */
[----:B------:R-:W-:Y:S01]  /*16f20*/  STL [R1+0xac8], R9 ;  /* 0x000ac80901007387 */ /* 0x000fe20000100800 */
[----:B-1----:R-:W-:-:S03]  /*16f30*/  LEA.HI.X.SX32 R11, R152, R15, 0x1, P0 ;  /* 0x0000000f980b7211 */ /* 0x002fc600000f0eff */
[----:B------:R0:W-:Y:S01]  /*16f40*/  STL [R1+0x8d4], R6 ;  /* 0x0008d40601007387 */ /* 0x0001e20000100800 */
[----:B---3--:R-:W-:-:S03]  /*16f50*/  LEA.HI.X.SX32 R10, R151, R15, 0x1, P1 ;  /* 0x0000000f970a7211 */ /* 0x008fc600008f0eff */
[----:B------:R-:W-:Y:S04]  /*16f60*/  STL [R1+0x9d4], R11 ;  /* 0x0009d40b01007387 */ /* 0x000fe80000100800 */
[----:B------:R-:W-:Y:S01]  /*16f70*/  STL [R1+0xa54], R10 ;  /* 0x000a540a01007387 */ /* 0x000fe20000100800 */
[----:B0-----:R-:W-:-:S05]  /*16f80*/  IMAD.SHL.U32 R6, R5, 0x8, RZ ;  /* 0x0000000805067824 */ /* 0x001fca00078e00ff */
[-C--:B------:R-:W-:Y:S02]  /*16f90*/  LEA.HI.X.SX32 R9, R6, R15.reuse, 0x1, P3 ;  /* 0x0000000f06097211 */ /* 0x080fe400018f0eff */
[-C--:B------:R-:W-:Y:S02]  /*16fa0*/  LEA.HI.X.SX32 R6, R5, R15.reuse, 0x1, P2 ;  /* 0x0000000f05067211 */ /* 0x080fe400010f0eff */
[----:B------:R-:W-:Y:S01]  /*16fb0*/  LEA.HI.X.SX32 R5, R150, R15, 0x1, P6 ;  /* 0x0000000f96057211 */ /* 0x000fe200030f0eff */
[----:B------:R-:W-:Y:S01]  /*16fc0*/  STL [R1+0xa94], R9 ;  /* 0x000a940901007387 */ /* 0x000fe20000100800 */
[----:B------:R-:W-:-:S03]  /*16fd0*/  CS2R R150, SRZ ;  /* 0x0000000000967805 */ /* 0x000fc6000001ff00 */
[----:B------:R2:W-:Y:S04]  /*16fe0*/  STL [R1+0xab4], R7 ;  /* 0x000ab40701007387 */ /* 0x0005e80000100800 */
[----:B------:R0:W-:Y:S04]  /*16ff0*/  STL [R1+0xacc], R6 ;  /* 0x000acc0601007387 */ /* 0x0001e80000100800 */
[----:B------:R1:W-:Y:S01]  /*17000*/  STL [R1+0xac4], R5 ;  /* 0x000ac40501007387 */ /* 0x0003e20000100800 */
[C---:B--2---:R-:W-:Y:S02]  /*17010*/  LOP3.LUT R7, R3.reuse, 0x30, RZ, 0x3c, !PT ;  /* 0x0000003003077812 */ /* 0x044fe400078e3cff */
[----:B------:R-:W-:-:S02]  /*17020*/  LOP3.LUT R7, R3, 0x60, RZ, 0x3c, !PT ;  /* 0x0000006003077812 */ /* 0x000fc400078e3cff */
[C---:B0-----:R-:W-:Y:S02]  /*17030*/  LOP3.LUT R6, R3.reuse, 0x10, RZ, 0x3c, !PT ;  /* 0x0000001003067812 */ /* 0x041fe400078e3cff */
[C---:B------:R-:W-:Y:S02]  /*17040*/  LOP3.LUT R6, R3.reuse, 0x40, RZ, 0x3c, !PT ;  /* 0x0000004003067812 */ /* 0x040fe400078e3cff */
[C---:B-1----:R-:W-:Y:S02]  /*17050*/  LOP3.LUT R5, R3.reuse, 0x20, RZ, 0x3c, !PT ;  /* 0x0000002003057812 */ /* 0x042fe400078e3cff */
[C---:B------:R-:W-:Y:S02]  /*17060*/  LOP3.LUT R5, R3.reuse, 0x50, RZ, 0x3c, !PT ;  /* 0x0000005003057812 */ /* 0x040fe400078e3cff */
[----:B------:R-:W-:Y:S02]  /*17070*/  LOP3.LUT R6, R3, 0x70, RZ, 0x3c, !PT ;  /* 0x0000007003067812 */ /* 0x000fe400078e3cff */
[----:B----4-:R-:W-:-:S02]  /*17080*/  LOP3.LUT R5, R2, 0x10, RZ, 0x3c, !PT ;  /* 0x0000001002057812 */ /* 0x010fc400078e3cff */
[C---:B------:R-:W-:Y:S02]  /*17090*/  LOP3.LUT R7, R2.reuse, 0x20, RZ, 0x3c, !PT ;  /* 0x0000002002077812 */ /* 0x040fe400078e3cff */
[C---:B------:R-:W-:Y:S02]  /*170a0*/  LOP3.LUT R6, R2.reuse, 0x30, RZ, 0x3c, !PT ;  /* 0x0000003002067812 */ /* 0x040fe400078e3cff */
[C---:B------:R-:W-:Y:S02]  /*170b0*/  LOP3.LUT R5, R2.reuse, 0x40, RZ, 0x3c, !PT ;  /* 0x0000004002057812 */ /* 0x040fe400078e3cff */
[C---:B------:R-:W-:Y:S02]  /*170c0*/  LOP3.LUT R7, R2.reuse, 0x50, RZ, 0x3c, !PT ;  /* 0x0000005002077812 */ /* 0x040fe400078e3cff */
[C---:B------:R-:W-:Y:S02]  /*170d0*/  LOP3.LUT R6, R2.reuse, 0x60, RZ, 0x3c, !PT ;  /* 0x0000006002067812 */ /* 0x040fe400078e3cff */
[----:B------:R-:W-:-:S07]  /*170e0*/  LOP3.LUT R5, R2, 0x70, RZ, 0x3c, !PT ;  /* 0x0000007002057812 */ /* 0x000fce00078e3cff */
.L_x_1:
[----:B-----5:R-:W-:Y:S04]  /*170f0*/  STL [R1+0x140c], R2 ;  /* 0x00140c0201007387 */ /* 0x020fe80000100800 */
[----:B------:R-:W-:Y:S04]  /*17100*/  STL [R1+0x1408], R130 ;  /* 0x0014088201007387 */ /* 0x000fe80000100800 */
        /* <DEDUP_REMOVED lines=142> */
[----:B------:R-:W2:Y:S01]  /*179f0*/  LDL.LU R8, [R1+0x2f4] ;  /* 0x0002f40001087983 */ /* 0x000ea20000300800 */
[----:B------:R-:W-:-:S02]  /*17a00*/  MOV R5, UR49 ;  /* 0x0000003100057c02 */ /* 0x000fc40008000f00 */
[----:B------:R-:W-:Y:S01]  /*17a10*/  MOV R7, UR53 ;  /* 0x0000003500077c02 */ /* 0x000fe20008000f00 */
[----:B------:R0:W-:Y:S01]  /*17a20*/  STL [R1+0xfe0], R0 ;  /* 0x000fe00001007387 */ /* 0x0001e20000100800 */
[----:B------:R-:W-:-:S03]  /*17a30*/  MOV R6, UR52 ;  /* 0x0000003400067c02 */ /* 0x000fc60008000f00 */
[----:B0-----:R-:W3:Y:S01]  /*17a40*/  LDL.LU R0, [R1+0xab8] ;  /* 0x000ab80001007983 */ /* 0x001ee20000300800 */
[----:B------:R-:W-:Y:S02]  /*17a50*/  PRMT R14, RZ, 0x7610, R14 ;  /* 0x00007610ff0e7816 */ /* 0x000fe4000000000e */
[----:B------:R-:W-:Y:S01]  /*17a60*/  PRMT R61, RZ, 0x7610, R61 ;  /* 0x00007610ff3d7816 */ /* 0x000fe2000000003d */
[----:B-----5:R-:W-:Y:S01]  /*17a70*/  STL [R1+0xf50], R4 ;  /* 0x000f500401007387 */ /* 0x020fe20000100800 */
[----:B------:R-:W-:Y:S02]  /*17a80*/  PRMT R130, RZ, 0x7610, R130 ;  /* 0x00007610ff827816 */ /* 0x000fe40000000082 */
[----:B------:R-:W-:Y:S01]  /*17a90*/  PRMT R121, RZ, 0x7610, R121 ;  /* 0x00007610ff797816 */ /* 0x000fe20000000079 */
[----:B------:R0:W-:Y:S01]  /*17aa0*/  STL [R1+0xf08], R5 ;  /* 0x000f080501007387 */ /* 0x0001e20000100800 */
[----:B------:R-:W-:Y:S02]  /*17ab0*/  PRMT R111, RZ, 0x7610, R111 ;  /* 0x00007610ff6f7816 */ /* 0x000fe4000000006f */
[----:B------:R-:W-:Y:S01]  /*17ac0*/  PRMT R101, RZ, 0x7610, R101 ;  /* 0x00007610ff657816 */ /* 0x000fe20000000065 */
[----:B------:R-:W-:Y:S01]  /*17ad0*/  STL [R1+0xf00], R7 ;  /* 0x000f000701007387 */ /* 0x000fe20000100800 */
[----:B------:R-:W-:-:S02]  /*17ae0*/  PRMT R88, RZ, 0x7610, R88 ;  /* 0x00007610ff587816 */ /* 0x000fc40000000058 */
[----:B------:R-:W-:Y:S01]  /*17af0*/  PRMT R78, RZ, 0x7610, R78 ;  /* 0x00007610ff4e7816 */ /* 0x000fe2000000004e */
[----:B------:R-:W4:Y:S01]  /*17b00*/  LDL R146, [R1+0xad0] ;  /* 0x000ad00001927983 */ /* 0x000f220000100800 */
[----:B------:R-:W-:Y:S02]  /*17b10*/  PRMT R13, RZ, 0x7610, R13 ;  /* 0x00007610ff0d7816 */ /* 0x000fe4000000000d */
[----:B0-----:R-:W-:Y:S01]  /*17b20*/  MOV R5, UR57 ;  /* 0x0000003900057c02 */ /* 0x001fe20008000f00 */
[----:B------:R-:W-:Y:S01]  /*17b30*/  STL [R1+0xefc], R6 ;  /* 0x000efc0601007387 */ /* 0x000fe20000100800 */
[----:B------:R-:W-:Y:S02]  /*17b40*/  PRMT R60, RZ, 0x7610, R60 ;  /* 0x00007610ff3c7816 */ /* 0x000fe4000000003c */
[----:B------:R-:W-:Y:S01]  /*17b50*/  PRMT R131, RZ, 0x7610, R131 ;  /* 0x00007610ff837816 */ /* 0x000fe20000000083 */
[----:B------:R-:W3:Y:S01]  /*17b60*/  LDL R135, [R1+0xac8] ;  /* 0x000ac80001877983 */ /* 0x000ee20000100800 */
[----:B------:R-:W-:-:S02]  /*17b70*/  PRMT R118, RZ, 0x7610, R118 ;  /* 0x00007610ff767816 */ /* 0x000fc40000000076 */
[----:B------:R-:W-:Y:S01]  /*17b80*/  PRMT R108, RZ, 0x7610, R108 ;  /* 0x00007610ff6c7816 */ /* 0x000fe2000000006c */
[----:B------:R0:W-:Y:S01]  /*17b90*/  STL [R1+0xef8], R5 ;  /* 0x000ef80501007387 */ /* 0x0001e20000100800 */
[----:B------:R-:W-:Y:S02]  /*17ba0*/  PRMT R98, RZ, 0x7610, R98 ;  /* 0x00007610ff627816 */ /* 0x000fe40000000062 */
[----:B------:R-:W-:Y:S01]  /*17bb0*/  PRMT R89, RZ, 0x7610, R89 ;  /* 0x00007610ff597816 */ /* 0x000fe20000000059 */
[----:B------:R-:W3:Y:S01]  /*17bc0*/  LDL R148, [R1+0xacc] ;  /* 0x000acc0001947983 */ /* 0x000ee20000100800 */
[----:B------:R-:W-:Y:S02]  /*17bd0*/  PRMT R79, RZ, 0x7610, R79 ;  /* 0x00007610ff4f7816 */ /* 0x000fe4000000004f */
[----:B------:R-:W-:Y:S01]  /*17be0*/  PRMT R12, RZ, 0x7610, R12 ;  /* 0x00007610ff0c7816 */ /* 0x000fe2000000000c */
[----:B------:R-:W3:Y:S01]  /*17bf0*/  LDL R141, [R1+0xac4] ;  /* 0x000ac400018d7983 */ /* 0x000ee20000100800 */
[----:B------:R-:W-:-:S02]  /*17c00*/  PRMT R63, RZ, 0x7610, R63 ;  /* 0x00007610ff3f7816 */ /* 0x000fc4000000003f */
[----:B0-----:R-:W-:Y:S02]  /*17c10*/  MOV R5, UR56 ;  /* 0x0000003800057c02 */ /* 0x001fe40008000f00 */
[----:B------:R-:W-:Y:S02]  /*17c20*/  PRMT R128, RZ, 0x7610, R128 ;  /* 0x00007610ff807816 */ /* 0x000fe40000000080 */
[----:B------:R-:W-:Y:S01]  /*17c30*/  PRMT R119, RZ, 0x7610, R119 ;  /* 0x00007610ff777816 */ /* 0x000fe20000000077 */
[----:B------:R0:W-:Y:S01]  /*17c40*/  STL [R1+0xef4], R5 ;  /* 0x000ef40501007387 */ /* 0x0001e20000100800 */
[----:B------:R-:W-:Y:S02]  /*17c50*/  PRMT R109, RZ, 0x7610, R109 ;  /* 0x00007610ff6d7816 */ /* 0x000fe4000000006d */
[----:B------:R-:W-:Y:S01]  /*17c60*/  PRMT R99, RZ, 0x7610, R99 ;  /* 0x00007610ff637816 */ /* 0x000fe20000000063 */
[----:B------:R-:W3:Y:S01]  /*17c70*/  LDL R133, [R1+0xabc] ;  /* 0x000abc0001857983 */ /* 0x000ee20000100800 */
[----:B------:R-:W-:-:S02]  /*17c80*/  PRMT R86, RZ, 0x7610, R86 ;  /* 0x00007610ff567816 */ /* 0x000fc40000000056 */
[----:B------:R-:W-:Y:S02]  /*17c90*/  PRMT R76, RZ, 0x7610, R76 ;  /* 0x00007610ff4c7816 */ /* 0x000fe4000000004c */
[----:B------:R-:W-:Y:S01]  /*17ca0*/  PRMT R11, RZ, 0x7610, R11 ;  /* 0x00007610ff0b7816 */ /* 0x000fe2000000000b */
[----:B0-----:R-:W2:Y:S01]  /*17cb0*/  LDC R5, c[0x0][0x230] ;  /* 0x00008c00ff057b82 */ /* 0x001ea20000000800 */
[----:B------:R-:W-:Y:S02]  /*17cc0*/  PRMT R62, RZ, 0x7610, R62 ;  /* 0x00007610ff3e7816 */ /* 0x000fe4000000003e */
[----:B------:R-:W-:Y:S02]  /*17cd0*/  PRMT R129, RZ, 0x7610, R129 ;  /* 0x00007610ff817816 */ /* 0x000fe40000000081 */
[----:B------:R-:W-:Y:S02]  /*17ce0*/  PRMT R116, RZ, 0x7610, R116 ;  /* 0x00007610ff747816 */ /* 0x000fe40000000074 */
[----:B------:R-:W-:-:S02]  /*17cf0*/  PRMT R106, RZ, 0x7610, R106 ;  /* 0x00007610ff6a7816 */ /* 0x000fc4000000006a */
[----:B------:R-:W-:Y:S02]  /*17d00*/  PRMT R96, RZ, 0x7610, R96 ;  /* 0x00007610ff607816 */ /* 0x000fe40000000060 */
[----:B------:R-:W-:Y:S02]  /*17d10*/  PRMT R87, RZ, 0x7610, R87 ;  /* 0x00007610ff577816 */ /* 0x000fe40000000057 */
        /* <DEDUP_REMOVED lines=109> */
[----:B------:R-:W-:Y:S01]  /*183f0*/  PRMT R195, RZ, 0x7610, R195 ;  /* 0x00007610ffc37816 */ /* 0x000fe200000000c3 */
[----:B--2---:R-:W-:Y:S01]  /*18400*/  IMAD R5, R8, -0x80, R5 ;  /* 0xffffff8008057824 */ /* 0x004fe200078e0205 */
[----:B------:R-:W-:Y:S02]  /*18410*/  PRMT R194, RZ, 0x7610, R194 ;  /* 0x00007610ffc27816 */ /* 0x000fe400000000c2 */
[----:B------:R-:W-:-:S02]  /*18420*/  PRMT R193, RZ, 0x7610, R193 ;  /* 0x00007610ffc17816 */ /* 0x000fc400000000c1 */
[----:B------:R-:W-:Y:S01]  /*18430*/  ISETP.GT.AND P0, PT, R5, RZ, PT ;  /* 0x000000ff0500720c */ /* 0x000fe20003f04270 */
[----:B------:R-:W-:Y:S01]  /*18440*/  STL [R1+0x1238], R8 ;  /* 0x0012380801007387 */ /* 0x000fe20000100800 */
[----:B------:R-:W-:Y:S02]  /*18450*/  PRMT R192, RZ, 0x7610, R192 ;  /* 0x00007610ffc07816 */ /* 0x000fe400000000c0 */
[----:B------:R-:W-:Y:S01]  /*18460*/  PRMT R191, RZ, 0x7610, R191 ;  /* 0x00007610ffbf7816 */ /* 0x000fe200000000bf */
[----:B------:R-:W-:Y:S01]  /*18470*/  STL [R1+0x123c], R16 ;  /* 0x00123c1001007387 */ /* 0x000fe20000100800 */
[----:B------:R-:W-:Y:S02]  /*18480*/  PRMT R190, RZ, 0x7610, R190 ;  /* 0x00007610ffbe7816 */ /* 0x000fe400000000be */
[----:B------:R-:W-:Y:S01]  /*18490*/  PRMT R189, RZ, 0x7610, R189 ;  /* 0x00007610ffbd7816 */ /* 0x000fe200000000bd */
[----:B------:R0:W-:Y:S01]  /*184a0*/  STL [R1+0xfe4], R15 ;  /* 0x000fe40f01007387 */ /* 0x0001e20000100800 */
[----:B------:R-:W-:-:S02]  /*184b0*/  PRMT R188, RZ, 0x7610, R188 ;  /* 0x00007610ffbc7816 */ /* 0x000fc400000000bc */
[----:B------:R-:W-:Y:S01]  /*184c0*/  PRMT R187, RZ, 0x7610, R187 ;  /* 0x00007610ffbb7816 */ /* 0x000fe200000000bb */
[----:B------:R-:W-:Y:S01]  /*184d0*/  @P0 IMAD.MOV.U32 R7, RZ, RZ, R15 ;  /* 0x000000ffff070224 */ /* 0x000fe200078e000f */
[----:B------:R-:W-:Y:S02]  /*184e0*/  PRMT R186, RZ, 0x7610, R186 ;  /* 0x00007610ffba7816 */ /* 0x000fe400000000ba */
[----:B------:R-:W-:Y:S02]  /*184f0*/  PRMT R185, RZ, 0x7610, R185 ;  /* 0x00007610ffb97816 */ /* 0x000fe400000000b9 */
[----:B------:R-:W-:Y:S01]  /*18500*/  PRMT R184, RZ, 0x7610, R184 ;  /* 0x00007610ffb87816 */ /* 0x000fe200000000b8 */
[----:B0-----:R-:W2:Y:S01]  /*18510*/  LDL.LU R15, [R1+0xac0] ;  /* 0x000ac000010f7983 */ /* 0x001ea20000300800 */
[C---:B------:R-:W-:Y:S01]  /*18520*/  ISETP.GT.AND P1, PT, R5.reuse, 0x1, PT ;  /* 0x000000010500780c */ /* 0x040fe20003f24270 */
[----:B------:R-:W-:Y:S01]  /*18530*/  @P0 IMAD.MOV.U32 R6, RZ, RZ, R16 ;  /* 0x000000ffff060224 */ /* 0x000fe200078e0010 */
[----:B------:R-:W-:-:S02]  /*18540*/  ISETP.GT.AND P2, PT, R5, 0x2, PT ;  /* 0x000000020500780c */ /* 0x000fc40003f44270 */
[----:B------:R-:W-:Y:S02]  /*18550*/  ISETP.GT.AND P3, PT, R5, 0x3, PT ;  /* 0x000000030500780c */ /* 0x000fe40003f64270 */
[----:B------:R4:W2:Y:S01]  /*18560*/  @P0 LDG.E.U16 R14, desc[UR6][R6.64] ;  /* 0x00000006060e0981 */ /* 0x0008a2000c1e1500 */
[----:B------:R-:W-:Y:S02]  /*18570*/  PRMT R183, RZ, 0x7610, R183 ;  /* 0x00007610ffb77816 */ /* 0x000fe400000000b7 */
[----:B------:R-:W-:Y:S02]  /*18580*/  PRMT R182, RZ, 0x7610, R182 ;  /* 0x00007610ffb67816 */ /* 0x000fe400000000b6 */
[----:B------:R-:W-:Y:S02]  /*18590*/  PRMT R181, RZ, 0x7610, R181 ;  /* 0x00007610ffb57816 */ /* 0x000fe400000000b5 */
[----:B------:R-:W-:Y:S02]  /*185a0*/  PRMT R180, RZ, 0x7610, R180 ;  /* 0x00007610ffb47816 */ /* 0x000fe400000000b4 */
[----:B------:R-:W-:Y:S01]  /*185b0*/  PRMT R179, RZ, 0x7610, R179 ;  /* 0x00007610ffb37816 */ /* 0x000fe200000000b3 */
[----:B----4-:R-:W-:Y:S01]  /*185c0*/  @P1 IMAD.MOV.U32 R6, RZ, RZ, R146 ;  /* 0x000000ffff061224 */ /* 0x010fe200078e0092 */
[----:B------:R-:W-:Y:S01]  /*185d0*/  PRMT R178, RZ, 0x7610, R178 ;  /* 0x00007610ffb27816 */ /* 0x000fe200000000b2 */
[----:B------:R-:W4:Y:S01]  /*185e0*/  LDL R146, [R1+0xab0] ;  /* 0x000ab00001927983 */ /* 0x000f220000100800 */
[----:B------:R-:W-:Y:S01]  /*185f0*/  PRMT R177, RZ, 0x7610, R177 ;  /* 0x00007610ffb17816 */ /* 0x000fe200000000b1 */
[----:B---3--:R-:W-:Y:S01]  /*18600*/  @P1 IMAD.MOV.U32 R7, RZ, RZ, R148 ;  /* 0x000000ffff071224 */ /* 0x008fe200078e0094 */
[----:B------:R-:W-:Y:S01]  /*18610*/  PRMT R176, RZ, 0x7610, R176 ;  /* 0x00007610ffb07816 */ /* 0x000fe200000000b0 */
[----:B------:R-:W3:Y:S01]  /*18620*/  LDL R148, [R1+0xaac] ;  /* 0x000aac0001947983 */ /* 0x000ee20000100800 */
[----:B------:R-:W-:-:S02]  /*18630*/  PRMT R175, RZ, 0x7610, R175 ;  /* 0x00007610ffaf7816 */ /* 0x000fc400000000af */
[----:B------:R-:W-:Y:S01]  /*18640*/  PRMT R174, RZ, 0x7610, R174 ;  /* 0x00007610ffae7816 */ /* 0x000fe200000000ae */
[----:B------:R0:W3:Y:S01]  /*18650*/  @P1 LDG.E.U16 R61, desc[UR6][R6.64] ;  /* 0x00000006063d1981 */ /* 0x0000e2000c1e1500 */
[----:B------:R-:W-:Y:S02]  /*18660*/  PRMT R173, RZ, 0x7610, R173 ;  /* 0x00007610ffad7816 */ /* 0x000fe400000000ad */
[----:B------:R-:W-:Y:S02]  /*18670*/  PRMT R172, RZ, 0x7610, R172 ;  /* 0x00007610ffac7816 */ /* 0x000fe400000000ac */
[----:B------:R-:W-:Y:S02]  /*18680*/  PRMT R171, RZ, 0x7610, R171 ;  /* 0x00007610ffab7816 */ /* 0x000fe400000000ab */
[----:B------:R-:W-:Y:S02]  /*18690*/  PRMT R170, RZ, 0x7610, R170 ;  /* 0x00007610ffaa7816 */ /* 0x000fe400000000aa */
[----:B------:R-:W-:Y:S01]  /*186a0*/  PRMT R169, RZ, 0x7610, R169 ;  /* 0x00007610ffa97816 */ /* 0x000fe200000000a9 */
[----:B0-----:R-:W-:Y:S01]  /*186b0*/  @P2 IMAD.MOV.U32 R6, RZ, RZ, R135 ;  /* 0x000000ffff062224 */ /* 0x001fe200078e0087 */
[----:B------:R-:W-:Y:S01]  /*186c0*/  PRMT R168, RZ, 0x7610, R168 ;  /* 0x00007610ffa87816 */ /* 0x000fe200000000a8 */
[----:B------:R-:W-:Y:S01]  /*186d0*/  @P2 IMAD.MOV.U32 R7, RZ, RZ, R141 ;  /* 0x000000ffff072224 */ /* 0x000fe200078e008d */
[----:B------:R-:W3:Y:S01]  /*186e0*/  LDL R135, [R1+0xa9c] ;  /* 0x000a9c0001877983 */ /* 0x000ee20000100800 */
[----:B------:R-:W-:-:S02]  /*186f0*/  PRMT R167, RZ, 0x7610, R167 ;  /* 0x00007610ffa77816 */ /* 0x000fc400000000a7 */
[----:B------:R-:W-:Y:S01]  /*18700*/  PRMT R166, RZ, 0x7610, R166 ;  /* 0x00007610ffa67816 */ /* 0x000fe200000000a6 */
[----:B------:R0:W3:Y:S01]  /*18710*/  @P2 LDG.E.U16 R130, desc[UR6][R6.64] ;  /* 0x0000000606822981 */ /* 0x0000e2000c1e1500 */
[----:B------:R-:W-:Y:S02]  /*18720*/  PRMT R165, RZ, 0x7610, R165 ;  /* 0x00007610ffa57816 */ /* 0x000fe400000000a5 */
[----:B------:R-:W-:Y:S01]  /*18730*/  PRMT R164, RZ, 0x7610, R164 ;  /* 0x00007610ffa47816 */ /* 0x000fe200000000a4 */
[----:B------:R-:W3:Y:S01]  /*18740*/  LDL R141, [R1+0xaa8] ;  /* 0x000aa800018d7983 */ /* 0x000ee20000100800 */
[----:B------:R-:W-:Y:S02]  /*18750*/  PRMT R163, RZ, 0x7610, R163 ;  /* 0x00007610ffa37816 */ /* 0x000fe400000000a3 */
[----:B------:R-:W-:Y:S02]  /*18760*/  PRMT R162, RZ, 0x7610, R162 ;  /* 0x00007610ffa27816 */ /* 0x000fe400000000a2 */
[----:B------:R-:W-:Y:S01]  /*18770*/  PRMT R161, RZ, 0x7610, R161 ;  /* 0x00007610ffa17816 */ /* 0x000fe200000000a1 */
[----:B0-----:R-:W-:Y:S01]  /*18780*/  @P3 IMAD.MOV.U32 R7, RZ, RZ, R133 ;  /* 0x000000ffff073224 */ /* 0x001fe200078e0085 */
[----:B------:R-:W-:Y:S01]  /*18790*/  PRMT R160, RZ, 0x7610, R160 ;  /* 0x00007610ffa07816 */ /* 0x000fe200000000a0 */
[----:B------:R-:W3:Y:S01]  /*187a0*/  LDL R133, [R1+0xaa0] ;  /* 0x000aa00001857983 */ /* 0x000ee20000100800 */
        /* <DEDUP_REMOVED lines=61> */
[----:B------:R-:W-:Y:S01]  /*18b80*/  MOV R151, UR48 ;  /* 0x0000003000977c02 */ /* 0x000fe20008000f00 */
[----:B--2---:R-:W-:Y:S01]  /*18b90*/  @P3 IMAD.MOV.U32 R6, RZ, RZ, R15 ;  /* 0x000000ffff063224 */ /* 0x004fe200078e000f */
[----:B------:R-:W-:Y:S04]  /*18ba0*/  STL [R1+0x1240], R15 ;  /* 0x0012400f01007387 */ /* 0x000fe80000100800 */
[----:B------:R0:W2:Y:S04]  /*18bb0*/  @P3 LDG.E.U16 R121, desc[UR6][R6.64] ;  /* 0x0000000606793981 */ /* 0x0000a8000c1e1500 */
[----:B------:R-:W4:Y:S01]  /*18bc0*/  LDL R7, [R1+0xab4] ;  /* 0x000ab40001077983 */ /* 0x000f220000100800 */
[----:B------:R-:W-:-:S02]  /*18bd0*/  ISETP.GT.AND P0, PT, R5, 0x4, PT ;  /* 0x000000040500780c */ /* 0x000fc40003f04270 */
[----:B------:R-:W-:-:S11]  /*18be0*/  ISETP.GT.AND P1, PT, R5, 0x5, PT ;  /* 0x000000050500780c */ /* 0x000fd60003f24270 */
[----:B0-----:R-:W-:Y:S01]  /*18bf0*/  @P0 IMAD.MOV.U32 R6, RZ, RZ, R0 ;  /* 0x000000ffff060224 */ /* 0x001fe200078e0000 */
[----:B------:R-:W-:Y:S04]  /*18c00*/  STL [R1+0x1244], R0 ;  /* 0x0012440001007387 */ /* 0x000fe80000100800 */
[----:B----4-:R0:W4:Y:S02]  /*18c10*/  @P0 LDG.E.U16 R111, desc[UR6][R6.64] ;  /* 0x00000006066f0981 */ /* 0x010124000c1e1500 */
[----:B0-----:R-:W-:Y:S02]  /*18c20*/  @P1 IMAD.MOV.U32 R6, RZ, RZ, R146 ;  /* 0x000000ffff061224 */ /* 0x001fe400078e0092 */
[----:B---3--:R-:W-:Y:S01]  /*18c30*/  @P1 IMAD.MOV.U32 R7, RZ, RZ, R148 ;  /* 0x000000ffff071224 */ /* 0x008fe200078e0094 */
[C---:B------:R-:W-:Y:S01]  /*18c40*/  ISETP.GT.AND P2, PT, R5.reuse, 0x6, PT ;  /* 0x000000060500780c */ /* 0x040fe20003f44270 */
[----:B------:R-:W3:Y:S04]  /*18c50*/  LDL R148, [R1+0xa8c] ;  /* 0x000a8c0001947983 */ /* 0x000ee80000100800 */
[----:B------:R0:W4:Y:S01]  /*18c60*/  @P1 LDG.E.U16 R101, desc[UR6][R6.64] ;  /* 0x0000000606651981 */ /* 0x000122000c1e1500 */
[----:B------:R-:W-:-:S03]  /*18c70*/  ISETP.GT.AND P3, PT, R5, 0x7, PT ;  /* 0x000000070500780c */ /* 0x000fc60003f64270 */
[----:B------:R-:W2:Y:S04]  /*18c80*/  LDL R146, [R1+0xa90] ;  /* 0x000a900001927983 */ /* 0x000ea80000100800 */
[----:B------:R-:W3:Y:S01]  /*18c90*/  LDL R7, [R1+0xaa4] ;  /* 0x000aa40001077983 */ /* 0x000ee20000100800 */
[----:B0-----:R-:W-:Y:S01]  /*18ca0*/  @P2 IMAD.MOV.U32 R6, RZ, RZ, R141 ;  /* 0x000000ffff062224 */ /* 0x001fe200078e008d */
[C---:B------:R-:W-:Y:S02]  /*18cb0*/  ISETP.GT.AND P0, PT, R5.reuse, 0x8, PT ;  /* 0x000000080500780c */ /* 0x040fe40003f04270 */
[----:B------:R-:W-:Y:S01]  /*18cc0*/  ISETP.GT.AND P1, PT, R5, 0x9, PT ;  /* 0x000000090500780c */ /* 0x000fe20003f24270 */
[----:B------:R-:W4:Y:S04]  /*18cd0*/  LDL R141, [R1+0xa88] ;  /* 0x000a8800018d7983 */ /* 0x000f280000100800 */
[----:B---3--:R0:W3:Y:S02]  /*18ce0*/  @P2 LDG.E.U16 R88, desc[UR6][R6.64] ;  /* 0x0000000606582981 */ /* 0x0080e4000c1e1500 */
[----:B0-----:R-:W-:-:S02]  /*18cf0*/  @P3 IMAD.MOV.U32 R6, RZ, RZ, R133 ;  /* 0x000000ffff063224 */ /* 0x001fc400078e0085 */
[----:B------:R-:W-:Y:S01]  /*18d00*/  @P3 IMAD.MOV.U32 R7, RZ, RZ, R135 ;  /* 0x000000ffff073224 */ /* 0x000fe200078e0087 */
[----:B------:R-:W3:Y:S04]  /*18d10*/  LDL R133, [R1+0xa80] ;  /* 0x000a800001857983 */ /* 0x000ee80000100800 */
[----:B------:R0:W3:Y:S04]  /*18d20*/  @P3 LDG.E.U16 R78, desc[UR6][R6.64] ;  /* 0x00000006064e3981 */ /* 0x0000e8000c1e1500 */
[----:B------:R-:W3:Y:S04]  /*18d30*/  LDL R135, [R1+0xa7c] ;  /* 0x000a7c0001877983 */ /* 0x000ee80000100800 */
[----:B------:R-:W0:Y:S04]  /*18d40*/  LDL R6, [R1+0xa94] ;  /* 0x000a940001067983 */ /* 0x000e280000100800 */
[----:B------:R-:W0:Y:S02]  /*18d50*/  LDL R7, [R1+0xa98] ;  /* 0x000a980001077983 */ /* 0x000e240000100800 */
[----:B0-----:R-:W-:-:S04]  /*18d60*/  @P0 LOP3.LUT R7, R7, R6, RZ, 0x3c, !PT ;  /* 0x0000000607070212 */ /* 0x001fc800078e3cff */
[----:B------:R-:W-:-:S04]  /*18d70*/  @P0 LOP3.LUT R6, R7, R6, RZ, 0x3c, !PT ;  /* 0x0000000607060212 */ /* 0x000fc800078e3cff */
[----:B------:R-:W-:-:S05]  /*18d80*/  @P0 LOP3.LUT R7, R7, R6, RZ, 0x3c, !PT ;  /* 0x0000000607070212 */ /* 0x000fca00078e3cff */
[----:B------:R2:W3:Y:S02]  /*18d90*/  @P0 LDG.E.U16 R13, desc[UR6][R6.64] ;  /* 0x00000006060d0981 */ /* 0x0004e4000c1e1500 */
[----:B--2---:R-:W-:Y:S02]  /*18da0*/  @P1 IMAD.MOV.U32 R6, RZ, RZ, R146 ;  /* 0x000000ffff061224 */ /* 0x004fe400078e0092 */
[----:B------:R-:W-:Y:S01]  /*18db0*/  @P1 IMAD.MOV.U32 R7, RZ, RZ, R148 ;  /* 0x000000ffff071224 */ /* 0x000fe200078e0094 */
[C---:B------:R-:W-:Y:S01]  /*18dc0*/  ISETP.GT.AND P2, PT, R5.reuse, 0xa, PT ;  /* 0x0000000a0500780c */ /* 0x040fe20003f44270 */
[----:B------:R-:W2:Y:S04]  /*18dd0*/  LDL R148, [R1+0xa6c] ;  /* 0x000a6c0001947983 */ /* 0x000ea80000100800 */
[----:B------:R4:W2:Y:S01]  /*18de0*/  @P1 LDG.E.U16 R60, desc[UR6][R6.64] ;  /* 0x00000006063c1981 */ /* 0x0008a2000c1e1500 */
[----:B------:R-:W-:-:S03]  /*18df0*/  ISETP.GT.AND P3, PT, R5, 0xb, PT ;  /* 0x0000000b0500780c */ /* 0x000fc60003f64270 */
[----:B------:R-:W2:Y:S04]  /*18e00*/  LDL R146, [R1+0xa70] ;  /* 0x000a700001927983 */ /* 0x000ea80000100800 */
[----:B------:R-:W3:Y:S01]  /*18e10*/  LDL R7, [R1+0xa84] ;  /* 0x000a840001077983 */ /* 0x000ee20000100800 */
[----:B----4-:R-:W-:Y:S01]  /*18e20*/  @P2 IMAD.MOV.U32 R6, RZ, RZ, R141 ;  /* 0x000000ffff062224 */ /* 0x010fe200078e008d */
        /* <DEDUP_REMOVED lines=404> */
[----:B------:R-:W-:-:S02]  /*1a770*/  ISETP.GT.AND P3, PT, R5, 0x4f, PT ;  /* 0x0000004f0500780c */ /* 0x000fc40003f64270 */
[----:B------:R-:W-:Y:S01]  /*1a780*/  PRMT R4, RZ, 0x7610, R4 ;  /* 0x00007610ff047816 */ /* 0x000fe20000000004 */
        /* <DEDUP_REMOVED lines=201> */
[----:B------:R-:W-:Y:S01]  /*1b420*/  ISETP.GT.AND P4, PT, R5, 0x72, PT ;  /* 0x000000720500780c */ /* 0x000fe20003f84270 */
        /* <DEDUP_REMOVED lines=11> */
[----:B------:R-:W2:Y:S04]  /*1b4e0*/  LDL R146, [R1+0x730] ;  /* 0x0007300001927983 */ /* 0x000ea80000100800 */
[----:B------:R0:W2:Y:S04]  /*1b4f0*/  @P1 LDG.E.U16 R223, desc[UR6][R6.64] ;  /* 0x0000000606df1981 */ /* 0x0000a8000c1e1500 */
[----:B------:R-:W2:Y:S04]  /*1b500*/  LDL R148, [R1+0x72c] ;  /* 0x00072c0001947983 */ /* 0x000ea80000100800 */
[----:B------:R-:W0:Y:S04]  /*1b510*/  LDL R6, [R1+0x744] ;  /* 0x0007440001067983 */ /* 0x000e280000100800 */
[----:B------:R-:W0:Y:S01]  /*1b520*/  LDL R7, [R1+0x748] ;  /* 0x0007480001077983 */ /* 0x000e220000100800 */
[----:B------:R-:W-:-:S02]  /*1b530*/  ISETP.GT.AND P0, PT, R5, 0x73, PT ;  /* 0x000000730500780c */ /* 0x000fc40003f04270 */
[----:B0-----:R-:W-:-:S04]  /*1b540*/  @P4 LOP3.LUT R7, R7, R6, RZ, 0x3c, !PT ;  /* 0x0000000607074212 */ /* 0x001fc800078e3cff */
[----:B------:R-:W-:-:S04]  /*1b550*/  @P4 LOP3.LUT R6, R7, R6, RZ, 0x3c, !PT ;  /* 0x0000000607064212 */ /* 0x000fc800078e3cff */
[----:B------:R-:W-:-:S05]  /*1b560*/  @P4 LOP3.LUT R7, R7, R6, RZ, 0x3c, !PT ;  /* 0x0000000607074212 */ /* 0x000fca00078e3cff */
[----:B------:R4:W2:Y:S04]  /*1b570*/  @P4 LDG.E.U16 R222, desc[UR6][R6.64] ;  /* 0x0000000606de4981 */ /* 0x0008a8000c1e1500 */
[----:B------:R-:W3:Y:S01]  /*1b580*/  LDL R7, [R1+0x73c] ;  /* 0x00073c0001077983 */ /* 0x000ee20000100800 */
[C---:B------:R-:W-:Y:S01]  /*1b590*/  ISETP.GT.AND P1, PT, R5.reuse, 0x74, PT ;  /* 0x000000740500780c */ /* 0x040fe20003f24270 */
[----:B----4-:R-:W-:Y:S02]  /*1b5a0*/  @P0 IMAD.MOV.U32 R6, RZ, RZ, R141 ;  /* 0x000000ffff060224 */ /* 0x010fe400078e008d */
[----:B------:R-:W4:Y:S04]  /*1b5b0*/  LDL R141, [R1+0x720] ;  /* 0x00072000018d7983 */ /* 0x000f280000100800 */
[----:B---3--:R0:W3:Y:S01]  /*1b5c0*/  @P0 LDG.E.U16 R221, desc[UR6][R6.64] ;  /* 0x0000000606dd0981 */ /* 0x0080e2000c1e1500 */
[----:B------:R-:W-:-:S05]  /*1b5d0*/  ISETP.GT.AND P0, PT, R5, 0x75, PT ;  /* 0x000000750500780c */ /* 0x000fca0003f04270 */
[----:B0-----:R-:W-:Y:S02]  /*1b5e0*/  @P1 IMAD.MOV.U32 R6, RZ, RZ, R133 ;  /* 0x000000ffff061224 */ /* 0x001fe400078e0085 */
[----:B------:R-:W-:Y:S01]  /*1b5f0*/  @P1 IMAD.MOV.U32 R7, RZ, RZ, R135 ;  /* 0x000000ffff071224 */ /* 0x000fe200078e0087 */
[----:B------:R-:W3:Y:S04]  /*1b600*/  LDL R133, [R1+0x718] ;  /* 0x0007180001857983 */ /* 0x000ee80000100800 */
[----:B------:R2:W3:Y:S04]  /*1b610*/  @P1 LDG.E.U16 R220, desc[UR6][R6.64] ;  /* 0x0000000606dc1981 */ /* 0x0004e8000c1e1500 */
[----:B------:R-:W3:Y:S01]  /*1b620*/  LDL R135, [R1+0x714] ;  /* 0x0007140001877983 */ /* 0x000ee20000100800 */
[----:B--2---:R-:W-:-:S02]  /*1b630*/  @P0 IMAD.MOV.U32 R6, RZ, RZ, R146 ;  /* 0x000000ffff060224 */ /* 0x004fc400078e0092 */
[----:B------:R-:W-:Y:S01]  /*1b640*/  @P0 IMAD.MOV.U32 R7, RZ, RZ, R148 ;  /* 0x000000ffff070224 */ /* 0x000fe200078e0094 */
[C---:B------:R-:W-:Y:S01]  /*1b650*/  ISETP.GT.AND P1, PT, R5.reuse, 0x76, PT ;  /* 0x000000760500780c */ /* 0x040fe20003f24270 */
        /* <DEDUP_REMOVED lines=41> */
[----:B------:R-:W-:Y:S02]  /*1b8f0*/  @P1 IMAD.MOV.U32 R7, RZ, RZ, R135 ;  /* 0x000000ffff071224 */ /* 0x000fe400078e0087 */
[----:B------:R-:W4:Y:S04]  /*1b900*/  LDL R135, [R1+0xef0] ;  /* 0x000ef00001877983 */ /* 0x000f280000100800 */
[----:B------:R2:W3:Y:S02]  /*1b910*/  @P1 LDG.E.U16 R212, desc[UR6][R6.64] ;  /* 0x0000000606d41981 */ /* 0x0004e4000c1e1500 */
[----:B--2---:R-:W-:-:S02]  /*1b920*/  @P0 IMAD.MOV.U32 R6, RZ, RZ, R146 ;  /* 0x000000ffff060224 */ /* 0x004fc400078e0092 */
[----:B------:R-:W-:Y:S01]  /*1b930*/  @P0 IMAD.MOV.U32 R7, RZ, RZ, R148 ;  /* 0x000000ffff070224 */ /* 0x000fe200078e0094 */
[C---:B------:R-:W-:Y:S01]  /*1b940*/  ISETP.GT.AND P1, PT, R5.reuse, 0x7e, PT ;  /* 0x0000007e0500780c */ /* 0x040fe20003f24270 */
[----:B------:R-:W0:Y:S03]  /*1b950*/  S2R R133, SR_TID.X ;  /* 0x0000000000857919 */ /* 0x000e260000002100 */
[----:B------:R1:W2:Y:S01]  /*1b960*/  @P0 LDG.E.U16 R211, desc[UR6][R6.64] ;  /* 0x0000000606d30981 */ /* 0x0002a2000c1e1500 */
[----:B------:R-:W-:-:S03]  /*1b970*/  ISETP.GT.AND P2, PT, R5, 0x7f, PT ;  /* 0x0000007f0500780c */ /* 0x000fc60003f44270 */
[----:B------:R-:W3:Y:S04]  /*1b980*/  LDL R148, [R1+0xed0] ;  /* 0x000ed00001947983 */ /* 0x000ee80000100800 */
[----:B------:R-:W2:Y:S04]  /*1b990*/  LDL R146, [R1+0xe8c] ;  /* 0x000e8c0001927983 */ /* 0x000ea80000100800 */
[----:B------:R-:W1:Y:S04]  /*1b9a0*/  LDL R6, [R1+0x6e4] ;  /* 0x0006e40001067983 */ /* 0x000e680000100800 */
[----:B------:R-:W1:Y:S02]  /*1b9b0*/  LDL R7, [R1+0x6e8] ;  /* 0x0006e80001077983 */ /* 0x000e640000100800 */
[----:B-1----:R-:W-:-:S04]  /*1b9c0*/  @P1 LOP3.LUT R7, R7, R6, RZ, 0x3c, !PT ;  /* 0x0000000607071212 */ /* 0x002fc800078e3cff */
[----:B------:R-:W-:-:S04]  /*1b9d0*/  @P1 LOP3.LUT R6, R7, R6, RZ, 0x3c, !PT ;  /* 0x0000000607061212 */ /* 0x000fc800078e3cff */
[----:B------:R-:W-:-:S05]  /*1b9e0*/  @P1 LOP3.LUT R7, R7, R6, RZ, 0x3c, !PT ;  /* 0x0000000607071212 */ /* 0x000fca00078e3cff */
[----:B------:R1:W2:Y:S04]  /*1b9f0*/  @P1 LDG.E.U16 R210, desc[UR6][R6.64] ;  /* 0x0000000606d21981 */ /* 0x0002a8000c1e1500 */
[----:B------:R-:W1:Y:S04]  /*1ba00*/  LDL R6, [R1+0x6dc] ;  /* 0x0006dc0001067983 */ /* 0x000e680000100800 */
[----:B------:R-:W1:Y:S01]  /*1ba10*/  LDL R7, [R1+0x6e0] ;  /* 0x0006e00001077983 */ /* 0x000e620000100800 */
[----:B0-----:R-:W-:-:S04]  /*1ba20*/  LOP3.LUT R133, R133, 0x7f, RZ, 0xc0, !PT ;  /* 0x0000007f85857812 */ /* 0x001fc800078ec0ff */
[----:B------:R-:W-:Y:S02]  /*1ba30*/  ISETP.GE.AND P0, PT, R133, R5, PT ;  /* 0x000000058500720c */ /* 0x000fe40003f06270 */
[----:B------:R-:W2:Y:S01]  /*1ba40*/  LDL R133, [R1+0xe90] ;  /* 0x000e900001857983 */ /* 0x000ea20000100800 */
[----:B-1----:R-:W-:-:S04]  /*1ba50*/  @P2 LOP3.LUT R7, R7, R6, RZ, 0x3c, !PT ;  /* 0x0000000607072212 */ /* 0x002fc800078e3cff */
[----:B------:R-:W-:-:S04]  /*1ba60*/  @P2 LOP3.LUT R6, R7, R6, RZ, 0x3c, !PT ;  /* 0x0000000607062212 */ /* 0x000fc800078e3cff */
[----:B------:R-:W-:-:S05]  /*1ba70*/  @P2 LOP3.LUT R7, R7, R6, RZ, 0x3c, !PT ;  /* 0x0000000607072212 */ /* 0x000fca00078e3cff */
[----:B------:R4:W2:Y:S01]  /*1ba80*/  @P2 LDG.E.U16 R209, desc[UR6][R6.64] ;  /* 0x0000000606d12981 */ /* 0x0008a2000c1e1500 */
[----:B------:R-:W-:Y:S01]  /*1ba90*/  BAR.SYNC.DEFER_BLOCKING 0x0 ;  /* 0x0000000000007b1d */ /* 0x000fe20000010000 */
[----:B----4-:R-:W-:Y:S02]  /*1baa0*/  @!P0 IMAD.MOV.U32 R6, RZ, RZ, R135 ;  /* 0x000000ffff068224 */ /* 0x010fe400078e0087 */
[----:B------:R-:W-:-:S03]  /*1bab0*/  @!P0 IMAD.MOV.U32 R7, RZ, RZ, R141 ;  /* 0x000000ffff078224 */ /* 0x000fc600078e008d */
[----:B------:R-:W4:Y:S04]  /*1bac0*/  LDL R135, [R1+0xdd0] ;  /* 0x000dd00001877983 */ /* 0x000f280000100800 */
[----:B------:R-:W4:Y:S04]  /*1bad0*/  LDL R141, [R1+0xdcc] ;  /* 0x000dcc00018d7983 */ /* 0x000f280000100800 */
[----:B------:R3:W4:Y:S04]  /*1bae0*/  @!P0 LDG.E.U16 R208, desc[UR6][R6.64] ;  /* 0x0000000606d08981 */ /* 0x000728000c1e1500 */
[----:B------:R-:W2:Y:S01]  /*1baf0*/  LDL R7, [R1+0xecc] ;  /* 0x000ecc0001077983 */ /* 0x000ea20000100800 */
[----:B---3--:R-:W-:-:S03]  /*1bb00*/  @!P0 IMAD.MOV.U32 R6, RZ, RZ, R148 ;  /* 0x000000ffff068224 */ /* 0x008fc600078e0094 */
[----:B------:R-:W3:Y:S04]  /*1bb10*/  LDL R148, [R1+0xd90] ;  /* 0x000d900001947983 */ /* 0x000ee80000100800 */
[----:B--2---:R0:W2:Y:S02]  /*1bb20*/  @!P0 LDG.E.U16 R207, desc[UR6][R6.64] ;  /* 0x0000000606cf8981 */ /* 0x0040a4000c1e1500 */
[----:B0-----:R-:W-:Y:S02]  /*1bb30*/  @!P0 IMAD.MOV.U32 R6, RZ, RZ, R133 ;  /* 0x000000ffff068224 */ /* 0x001fe400078e0085 */
[----:B------:R-:W-:Y:S01]  /*1bb40*/  @!P0 IMAD.MOV.U32 R7, RZ, RZ, R146 ;  /* 0x000000ffff078224 */ /* 0x000fe200078e0092 */
[----:B------:R-:W2:Y:S04]  /*1bb50*/  LDL R133, [R1+0xd50] ;  /* 0x000d500001857983 */ /* 0x000ea80000100800 */
[----:B------:R0:W2:Y:S04]  /*1bb60*/  @!P0 LDG.E.U16 R206, desc[UR6][R6.64] ;  /* 0x0000000606ce8981 */ /* 0x0000a8000c1e1500 */
[----:B------:R-:W2:Y:S04]  /*1bb70*/  LDL R146, [R1+0xd4c] ;  /* 0x000d4c0001927983 */ /* 0x000ea80000100800 */
[----:B------:R-:W0:Y:S04]  /*1bb80*/  LDL R6, [R1+0xe4c] ;  /* 0x000e4c0001067983 */ /* 0x000e280000100800 */
[----:B------:R-:W0:Y:S02]  /*1bb90*/  LDL R7, [R1+0xe50] ;  /* 0x000e500001077983 */ /* 0x000e240000100800 */
[----:B0-----:R-:W-:-:S04]  /*1bba0*/  @!P0 LOP3.LUT R7, R7, R6, RZ, 0x3c, !PT ;  /* 0x0000000607078212 */ /* 0x001fc800078e3cff */
[----:B------:R-:W-:-:S04]  /*1bbb0*/  @!P0 LOP3.LUT R6, R7, R6, RZ, 0x3c, !PT ;  /* 0x0000000607068212 */ /* 0x000fc800078e3cff */
[----:B------:R-:W-:-:S05]  /*1bbc0*/  @!P0 LOP3.LUT R7, R7, R6, RZ, 0x3c, !PT ;  /* 0x0000000607078212 */ /* 0x000fca00078e3cff */
[----:B------:R0:W2:Y:S04]  /*1bbd0*/  @!P0 LDG.E.U16 R205, desc[UR6][R6.64] ;  /* 0x0000000606cd8981 */ /* 0x0000a8000c1e1500 */
[----:B------:R-:W0:Y:S04]  /*1bbe0*/  LDL R6, [R1+0xe0c] ;  /* 0x000e0c0001067983 */ /* 0x000e280000100800 */
[----:B------:R-:W0:Y:S02]  /*1bbf0*/  LDL R7, [R1+0xe10] ;  /* 0x000e100001077983 */ /* 0x000e240000100800 */
[----:B0-----:R-:W-:-:S04]  /*1bc00*/  @!P0 LOP3.LUT R7, R7, R6, RZ, 0x3c, !PT ;  /* 0x0000000607078212 */ /* 0x001fc800078e3cff */
[----:B------:R-:W-:-:S04]  /*1bc10*/  @!P0 LOP3.LUT R6, R7, R6, RZ, 0x3c, !PT ;  /* 0x0000000607068212 */ /* 0x000fc800078e3cff */
[----:B------:R-:W-:-:S05]  /*1bc20*/  @!P0 LOP3.LUT R7, R7, R6, RZ, 0x3c, !PT ;  /* 0x0000000607078212 */ /* 0x000fca00078e3cff */
[----:B------:R4:W2:Y:S02]  /*1bc30*/  @!P0 LDG.E.U16 R204, desc[UR6][R6.64] ;  /* 0x0000000606cc8981 */ /* 0x0008a4000c1e1500 */
[----:B----4-:R-:W-:Y:S02]  /*1bc40*/  @!P0 IMAD.MOV.U32 R6, RZ, RZ, R135 ;  /* 0x000000ffff068224 */ /* 0x010fe400078e0087 */
[----:B------:R-:W-:Y:S01]  /*1bc50*/  @!P0 IMAD.MOV.U32 R7, RZ, RZ, R141 ;  /* 0x000000ffff078224 */ /* 0x000fe200078e008d */
[----:B------:R-:W4:Y:S04]  /*1bc60*/  LDL R135, [R1+0xc90] ;  /* 0x000c900001877983 */ /* 0x000f280000100800 */
[----:B------:R3:W4:Y:S04]  /*1bc70*/  @!P0 LDG.E.U16 R203, desc[UR6][R6.64] ;  /* 0x0000000606cb8981 */ /* 0x000728000c1e1500 */
[----:B------:R-:W4:Y:S04]  /*1bc80*/  LDL R141, [R1+0xc8c] ;  /* 0x000c8c00018d7983 */ /* 0x000f280000100800 */
        /* <DEDUP_REMOVED lines=101> */
[----:B------:R-:W4:Y:S04]  /*1c2e0*/  LDL.LU R135, [R1+0x370] ;  /* 0x0003700001877983 */ /* 0x000f280000300800 */
[----:B------:R-:W4:Y:S04]  /*1c2f0*/  LDL.LU R141, [R1+0x334] ;  /* 0x00033400018d7983 */ /* 0x000f280000300800 */
        /* <DEDUP_REMOVED lines=21> */
[----:B------:R0:W2:Y:S04]  /*1c450*/  @!P0 LDG.E.U16 R179, desc[UR6][R6.64] ;  /* 0x0000000606b38981 */ /* 0x0000a8000c1e1500 */
[----:B------:R-:W0:Y:S02]  /*1c460*/  LDL R7, [R1+0x374] ;  /* 0x0003740001077983 */ /* 0x000e240000100800 */
[----:B0-----:R-:W-:Y:S02]  /*1c470*/  @!P0 IMAD.MOV.U32 R6, RZ, RZ, R7 ;  /* 0x000000ffff068224 */ /* 0x001fe400078e0007 */
[----:B----4-:R-:W-:-:S05]  /*1c480*/  @!P0 IMAD.MOV.U32 R7, RZ, RZ, R135 ;  /* 0x000000ffff078224 */ /* 0x010fca00078e0087 */
[----:B------:R0:W4:Y:S04]  /*1c490*/  @!P0 LDG.E.U16 R178, desc[UR6][R6.64] ;  /* 0x0000000606b28981 */ /* 0x000128000c1e1500 */
[----:B------:R-:W3:Y:S01]  /*1c4a0*/  LDL R7, [R1+0x330] ;  /* 0x0003300001077983 */ /* 0x000ee20000100800 */
[----:B0-----:R-:W-:-:S05]  /*1c4b0*/  @!P0 IMAD.MOV.U32 R6, RZ, RZ, R141 ;  /* 0x000000ffff068224 */ /* 0x001fca00078e008d */
[----:B---3--:R0:W3:Y:S04]  /*1c4c0*/  @!P0 LDG.E.U16 R177, desc[UR6][R6.64] ;  /* 0x0000000606b18981 */ /* 0x0080e8000c1e1500 */
[----:B------:R-:W2:Y:S01]  /*1c4d0*/  LDL R7, [R1+0x6d8] ;  /* 0x0006d80001077983 */ /* 0x000ea20000100800 */
[----:B0-----:R-:W-:-:S03]  /*1c4e0*/  @!P0 IMAD.MOV.U32 R6, RZ, RZ, R148 ;  /* 0x000000ffff068224 */ /* 0x001fc600078e0094 */
[----:B------:R-:W4:Y:S04]  /*1c4f0*/  LDL R148, [R1+0xd88] ;  /* 0x000d880001947983 */ /* 0x000f280000100800 */
[----:B--2---:R0:W2:Y:S02]  /*1c500*/  @!P0 LDG.E.U16 R176, desc[UR6][R6.64] ;  /* 0x0000000606b08981 */ /* 0x0040a4000c1e1500 */
[----:B0-----:R-:W-:Y:S02]  /*1c510*/  @!P0 IMAD.MOV.U32 R6, RZ, RZ, R133 ;  /* 0x000000ffff068224 */ /* 0x001fe400078e0085 */
[----:B------:R-:W-:Y:S01]  /*1c520*/  @!P0 IMAD.MOV.U32 R7, RZ, RZ, R146 ;  /* 0x000000ffff078224 */ /* 0x000fe200078e0092 */
[----:B------:R-:W3:Y:S04]  /*1c530*/  LDL R133, [R1+0xd48] ;  /* 0x000d480001857983 */ /* 0x000ee80000100800 */
        /* <DEDUP_REMOVED lines=26> */
[----:B------:R-:W3:Y:S01]  /*1c6e0*/  LDL R7, [R1+0xd84] ;  /* 0x000d840001077983 */ /* 0x000ee20000100800 */
[----:B----4-:R-:W-:-:S03]  /*1c6f0*/  @!P0 IMAD.MOV.U32 R6, RZ, RZ, R148 ;  /* 0x000000ffff068224 */ /* 0x010fc600078e0094 */
[----:B------:R-:W4:Y:S04]  /*1c700*/  LDL R148, [R1+0xc08] ;  /* 0x000c080001947983 */ /* 0x000f280000100800 */
[----:B---3--:R0:W3:Y:S02]  /*1c710*/  @!P0 LDG.E.U16 R170, desc[UR6][R6.64] ;  /* 0x0000000606aa8981 */ /* 0x0080e4000c1e1500 */
[----:B0-----:R-:W-:Y:S02]  /*1c720*/  @!P0 IMAD.MOV.U32 R6, RZ, RZ, R133 ;  /* 0x000000ffff068224 */ /* 0x001fe400078e0085 */
[----:B--2---:R-:W-:Y:S01]  /*1c730*/  @!P0 IMAD.MOV.U32 R7, RZ, RZ, R146 ;  /* 0x000000ffff078224 */ /* 0x004fe200078e0092 */
[----:B------:R-:W2:Y:S04]  /*1c740*/  LDL R133, [R1+0xbc8] ;  /* 0x000bc80001857983 */ /* 0x000ea80000100800 */
[----:B------:R0:W3:Y:S04]  /*1c750*/  @!P0 LDG.E.U16 R169, desc[UR6][R6.64] ;  /* 0x0000000606a98981 */ /* 0x0000e8000c1e1500 */
[----:B------:R-:W3:Y:S04]  /*1c760*/  LDL R146, [R1+0xbc4] ;  /* 0x000bc40001927983 */ /* 0x000ee80000100800 */
[----:B------:R-:W0:Y:S04]  /*1c770*/  LDL R6, [R1+0xd04] ;  /* 0x000d040001067983 */ /* 0x000e280000100800 */
[----:B------:R-:W0:Y:S02]  /*1c780*/  LDL R7, [R1+0xd08] ;  /* 0x000d080001077983 */ /* 0x000e240000100800 */
[----:B0-----:R-:W-:-:S04]  /*1c790*/  @!P0 LOP3.LUT R7, R7, R6, RZ, 0x3c, !PT ;  /* 0x0000000607078212 */ /* 0x001fc800078e3cff */
[----:B------:R-:W-:-:S04]  /*1c7a0*/  @!P0 LOP3.LUT R6, R7, R6, RZ, 0x3c, !PT ;  /* 0x0000000607068212 */ /* 0x000fc800078e3cff */
[----:B------:R-:W-:-:S05]  /*1c7b0*/  @!P0 LOP3.LUT R7, R7, R6, RZ, 0x3c, !PT ;  /* 0x0000000607078212 */ /* 0x000fca00078e3cff */
[----:B------:R0:W3:Y:S04]  /*1c7c0*/  @!P0 LDG.E.U16 R168, desc[UR6][R6.64] ;  /* 0x0000000606a88981 */ /* 0x0000e8000c1e1500 */
        /* <DEDUP_REMOVED lines=18> */
[----:B------:R-:W2:Y:S01]  /*1c8f0*/  LDL R7, [R1+0xc04] ;  /* 0x000c040001077983 */ /* 0x000ea20000100800 */
[----:B----4-:R-:W-:-:S03]  /*1c900*/  @!P0 IMAD.MOV.U32 R6, RZ, RZ, R148 ;  /* 0x000000ffff068224 */ /* 0x010fc600078e0094 */
[----:B------:R-:W4:Y:S04]  /*1c910*/  LDL R148, [R1+0x670] ;  /* 0x0006700001947983 */ /* 0x000f280000100800 */
[----:B--2---:R0:W2:Y:S02]  /*1c920*/  @!P0 LDG.E.U16 R164, desc[UR6][R6.64] ;  /* 0x0000000606a48981 */ /* 0x0040a4000c1e1500 */
[----:B0-----:R-:W-:Y:S02]  /*1c930*/  @!P0 IMAD.MOV.U32 R6, RZ, RZ, R133 ;  /* 0x000000ffff068224 */ /* 0x001fe400078e0085 */
[----:B---3--:R-:W-:Y:S01]  /*1c940*/  @!P0 IMAD.MOV.U32 R7, RZ, RZ, R146 ;  /* 0x000000ffff078224 */ /* 0x008fe200078e0092 */
        /* <DEDUP_REMOVED lines=61> */
[----:B----4-:R-:W-:-:S05]  /*1cd20*/  @!P0 IMAD.MOV.U32 R6, RZ, RZ, R148 ;  /* 0x000000ffff068224 */ /* 0x010fca00078e0094 */
[----:B--2---:R0:W2:Y:S02]  /*1cd30*/  @!P0 LDG.E.U16 R152, desc[UR6][R6.64] ;  /* 0x0000000606988981 */ /* 0x0040a4000c1e1500 */
[----:B0-----:R-:W-:Y:S02]  /*1cd40*/  @!P0 IMAD.MOV.U32 R6, RZ, RZ, R133 ;  /* 0x000000ffff068224 */ /* 0x001fe400078e0085 */
[----:B---3--:R-:W-:Y:S01]  /*1cd50*/  @!P0 IMAD.MOV.U32 R7, RZ, RZ, R146 ;  /* 0x000000ffff078224 */ /* 0x008fe200078e0092 */
[----:B------:R-:W3:Y:S04]  /*1cd60*/  LDL.LU R133, [R1+0x368] ;  /* 0x0003680001857983 */ /* 0x000ee80000300800 */
[----:B------:R-:W4:Y:S04]  /*1cd70*/  LDL.LU R146, [R1+0x36c] ;  /* 0x00036c0001927983 */ /* 0x000f280000300800 */
[----:B------:R-:W2:Y:S04]  /*1cd80*/  LDL.LU R148, [R1+0x32c] ;  /* 0x00032c0001947983 */ /* 0x000ea80000300800 */
        /* <DEDUP_REMOVED lines=26> */
[----:B---3--:R-:W-:-:S05]  /*1cf30*/  @!P0 IMAD.MOV.U32 R7, RZ, RZ, R133 ;  /* 0x000000ffff078224 */ /* 0x008fca00078e0085 */
[----:B------:R2:W3:Y:S04]  /*1cf40*/  @!P0 LDG.E.U16 R18, desc[UR6][R6.64] ;  /* 0x0000000606128981 */ /* 0x0004e8000c1e1500 */
[----:B------:R-:W4:Y:S01]  /*1cf50*/  LDL R7, [R1+0x328] ;  /* 0x0003280001077983 */ /* 0x000f220000100800 */
[----:B--2---:R-:W-:-:S05]  /*1cf60*/  @!P0 IMAD.MOV.U32 R6, RZ, RZ, R148 ;  /* 0x000000ffff068224 */ /* 0x004fca00078e0094 */
[----:B----4-:R0:W2:Y:S04]  /*1cf70*/  @!P0 LDG.E.U16 R17, desc[UR6][R6.64] ;  /* 0x0000000606118981 */ /* 0x0100a8000c1e1500 */
[----:B------:R-:W0:Y:S04]  /*1cf80*/  LDL R6, [R1+0xae4] ;  /* 0x000ae40001067983 */ /* 0x000e280000100800 */
[----:B------:R-:W0:Y:S04]  /*1cf90*/  LDL R7, [R1+0xeec] ;  /* 0x000eec0001077983 */ /* 0x000e280000100800 */
[----:B------:R1:W-:Y:S02]  /*1cfa0*/  STS.U16 [R3+UR4+0x10000], R14 ;  /* 0x0100000e03007988 */ /* 0x0003e40008000404 */
[----:B-1----:R-:W-:-:S02]  /*1cfb0*/  PRMT R14, RZ, 0x7610, R14 ;  /* 0x00007610ff0e7816 */ /* 0x002fc4000000000e */
[----:B0-----:R-:W-:-:S04]  /*1cfc0*/  @!P0 LOP3.LUT R7, R7, R6, RZ, 0x3c, !PT ;  /* 0x0000000607078212 */ /* 0x001fc800078e3cff */
[----:B------:R-:W-:-:S04]  /*1cfd0*/  @!P0 LOP3.LUT R6, R7, R6, RZ, 0x3c, !PT ;  /* 0x0000000607068212 */ /* 0x000fc800078e3cff */
[----:B------:R-:W-:-:S05]  /*1cfe0*/  @!P0 LOP3.LUT R7, R7, R6, RZ, 0x3c, !PT ;  /* 0x0000000607078212 */ /* 0x000fca00078e3cff */
[----:B------:R0:W4:Y:S04]  /*1cff0*/  @!P0 LDG.E.U16 R14, desc[UR6][R6.64] ;  /* 0x00000006060e8981 */ /* 0x000128000c1e1500 */
        /* <DEDUP_REMOVED lines=41> */
[----:B------:R-:W0:Y:S01]  /*1d290*/  LDL R7, [R1+0xd80] ;  /* 0x000d800001077983 */ /* 0x000e220000100800 */
[----:B------:R-:W-:-:S03]  /*1d2a0*/  PRMT R5, RZ, 0x7610, R5 ;  /* 0x00007610ff057816 */ /* 0x000fc60000000005 */
[----:B------:R1:W-:Y:S04]  /*1d2b0*/  STS.U16 [R3+UR4+0x11800], R57 ;  /* 0x0118003903007988 */ /* 0x0003e80008000404 */
[----:B------:R3:W-:Y:S04]  /*1d2c0*/  STS.U16 [R3+UR4+0x11c00], R56 ;  /* 0x011c003803007988 */ /* 0x0007e80008000404 */
[----:B------:R2:W-:Y:S04]  /*1d2d0*/  STS.U16 [R3+UR4+0x12000], R59 ;  /* 0x0120003b03007988 */ /* 0x0005e80008000404 */
[----:B-1----:R-:W4:Y:S04]  /*1d2e0*/  LDL.LU R57, [R1+0x1448] ;  /* 0x0014480001397983 */ /* 0x002f280000300800 */
[----:B---3--:R-:W3:Y:S04]  /*1d2f0*/  LDL.LU R56, [R1+0x1444] ;  /* 0x0014440001387983 */ /* 0x008ee80000300800 */
[----:B--2---:R-:W2:Y:S04]  /*1d300*/  LDL.LU R59, [R1+0x1440] ;  /* 0x00144000013b7983 */ /* 0x004ea80000300800 */
[----:B------:R1:W-:Y:S04]  /*1d310*/  STS.U16 [R3+UR4+0x12400], R58 ;  /* 0x0124003a03007988 */ /* 0x0003e80008000404 */
[----:B------:R1:W-:Y:S04]  /*1d320*/  STS.U16 [R3+UR4+0x12800], R2 ;  /* 0x0128000203007988 */ /* 0x0003e80008000404 */
[----:B------:R-:W-:Y:S04]  /*1d330*/  STS.U16 [R3+UR4+0x12c00], R248 ;  /* 0x012c00f803007988 */ /* 0x000fe80008000404 */
[----:B-1----:R-:W3:Y:S01]  /*1d340*/  LDL.LU R58, [R1+0x143c] ;  /* 0x00143c00013a7983 */ /* 0x002ee20000300800 */
[----:B------:R-:W-:-:S03]  /*1d350*/  LOP3.LUT R2, R3, 0x10, RZ, 0x3c, !PT ;  /* 0x0000001003027812 */ /* 0x000fc600078e3cff */
[----:B------:R-:W-:Y:S04]  /*1d360*/  STS.U16 [R3+UR4+0x13000], R240 ;  /* 0x013000f003007988 */ /* 0x000fe80008000404 */
[----:B------:R-:W-:Y:S04]  /*1d370*/  STS.U16 [R3+UR4+0x13400], R232 ;  /* 0x013400e803007988 */ /* 0x000fe80008000404 */
[----:B------:R-:W-:Y:S04]  /*1d380*/  STS.U16 [R3+UR4+0x13800], R224 ;  /* 0x013800e003007988 */ /* 0x000fe80008000404 */
[----:B------:R-:W-:Y:S04]  /*1d390*/  STS.U16 [R3+UR4+0x13c00], R216 ;  /* 0x013c00d803007988 */ /* 0x000fe80008000404 */
[----:B------:R-:W-:Y:S04]  /*1d3a0*/  STL [R1+0xf54], R3 ;  /* 0x000f540301007387 */ /* 0x000fe80000100800 */
[----:B------:R1:W-:Y:S04]  /*1d3b0*/  STS.U16 [R2+UR4+0x10080], R61 ;  /* 0x0100803d02007988 */ /* 0x0003e80008000404 */
        /* <DEDUP_REMOVED lines=10> */
[----:B------:R-:W-:Y:S04]  /*1d460*/  STS.U16 [R2+UR4+0x12c80], R247 ;  /* 0x012c80f702007988 */ /* 0x000fe80008000404 */
[----:B------:R-:W-:Y:S04]  /*1d470*/  STS.U16 [R2+UR4+0x13080], R239 ;  /* 0x013080ef02007988 */ /* 0x000fe80008000404 */
[----:B------:R-:W-:Y:S04]  /*1d480*/  STS.U16 [R2+UR4+0x13480], R231 ;  /* 0x013480e702007988 */ /* 0x000fe80008000404 */
[----:B------:R-:W-:Y:S04]  /*1d490*/  STS.U16 [R2+UR4+0x13880], R223 ;  /* 0x013880df02007988 */ /* 0x000fe80008000404 */
[----:B------:R1:W-:Y:S04]  /*1d4a0*/  STS.U16 [R2+UR4+0x13c80], R215 ;  /* 0x013c80d702007988 */ /* 0x0003e80008000404 */
[----:B-1----:R-:W2:Y:S04]  /*1d4b0*/  LDL.LU R61, [R1+0x1438] ;  /* 0x00143800013d7983 */ /* 0x002ea80000300800 */
[----:B------:R-:W3:Y:S04]  /*1d4c0*/  LDL.LU R60, [R1+0x1434] ;  /* 0x00143400013c7983 */ /* 0x000ee80000300800 */
[----:B------:R-:W2:Y:S04]  /*1d4d0*/  LDL.LU R63, [R1+0x1430] ;  /* 0x00143000013f7983 */ /* 0x000ea80000300800 */
[----:B------:R-:W3:Y:S04]  /*1d4e0*/  LDL.LU R62, [R1+0x142c] ;  /* 0x00142c00013e7983 */ /* 0x000ee80000300800 */
[----:B------:R-:W2:Y:S04]  /*1d4f0*/  LDL.LU R65, [R1+0x1428] ;  /* 0x0014280001417983 */ /* 0x000ea80000300800 */
[----:B------:R-:W3:Y:S04]  /*1d500*/  LDL.LU R64, [R1+0x1424] ;  /* 0x0014240001407983 */ /* 0x000ee80000300800 */
[----:B------:R-:W2:Y:S04]  /*1d510*/  LDL.LU R67, [R1+0x1420] ;  /* 0x0014200001437983 */ /* 0x000ea80000300800 */
[----:B------:R-:W3:Y:S04]  /*1d520*/  LDL.LU R66, [R1+0x141c] ;  /* 0x00141c0001427983 */ /* 0x000ee80000300800 */
[----:B------:R-:W2:Y:S04]  /*1d530*/  LDL.LU R69, [R1+0x1418] ;  /* 0x0014180001457983 */ /* 0x000ea80000300800 */
[----:B------:R-:W3:Y:S04]  /*1d540*/  LDL.LU R68, [R1+0x1414] ;  /* 0x0014140001447983 */ /* 0x000ee80000300800 */
[----:B------:R-:W4:Y:S04]  /*1d550*/  LDL.LU R71, [R1+0x1410] ;  /* 0x0014100001477983 */ /* 0x000f280000300800 */
[----:B------:R-:W2:Y:S01]  /*1d560*/  LDL.LU R2, [R1+0x140c] ;  /* 0x00140c0001027983 */ /* 0x000ea20000300800 */
[----:B0-----:R-:W-:-:S04]  /*1d570*/  @!P0 LOP3.LUT R7, R7, R6, RZ, 0x3c, !PT ;  /* 0x0000000607078212 */ /* 0x001fc800078e3cff */
[----:B------:R-:W-:-:S04]  /*1d580*/  @!P0 LOP3.LUT R6, R7, R6, RZ, 0x3c, !PT ;  /* 0x0000000607068212 */ /* 0x000fc800078e3cff */
[----:B------:R-:W-:-:S05]  /*1d590*/  @!P0 LOP3.LUT R7, R7, R6, RZ, 0x3c, !PT ;  /* 0x0000000607078212 */ /* 0x000fca00078e3cff */
[----:B------:R0:W3:Y:S02]  /*1d5a0*/  @!P0 LDG.E.U16 R5, desc[UR6][R6.64] ;  /* 0x0000000606058981 */ /* 0x0000e4000c1e1500 */
[----:B0-----:R-:W0:Y:S02]  /*1d5b0*/  S2R R6, SR_TID.X ;  /* 0x0000000000067919 */ /* 0x001e240000002100 */
[C---:B0-----:R-:W-:Y:S01]  /*1d5c0*/  IMAD.SHL.U32 R3, R6.reuse, 0x2, RZ ;  /* 0x0000000206037824 */ /* 0x041fe200078e00ff */
[----:B------:R-:W-:-:S04]  /*1d5d0*/  LOP3.LUT R7, R6, 0x40, RZ, 0xc0, !PT ;  /* 0x0000004006077812 */ /* 0x000fc800078ec0ff */
[----:B------:R-:W-:-:S05]  /*1d5e0*/  LOP3.LUT R3, R3, 0x7e, RZ, 0xc0, !PT ;  /* 0x0000007e03037812 */ /* 0x000fca00078ec0ff */
[----:B------:R-:W-:Y:S02]  /*1d5f0*/  IMAD R3, R7, 0x100, R3 ;  /* 0x0000010007037824 */ /* 0x000fe400078e0203 */
[----:B------:R-:W-:-:S03]  /*1d600*/  IMAD.SHL.U32 R6, R6, 0x2, RZ ;  /* 0x0000000206067824 */ /* 0x000fc600078e00ff */
[----:B------:R-:W-:Y:S02]  /*1d610*/  LOP3.LUT R3, R3, 0x20, RZ, 0x3c, !PT ;  /* 0x0000002003037812 */ /* 0x000fe400078e3cff */
[----:B------:R-:W-:-:S03]  /*1d620*/  LOP3.LUT R6, R6, 0x7e, RZ, 0xc0, !PT ;  /* 0x0000007e06067812 */ /* 0x000fc600078ec0ff */
[----:B------:R0:W-:Y:S04]  /*1d630*/  STS.U16 [R3+UR4+0x10100], R130 ;  /* 0x0101008203007988 */ /* 0x0001e80008000404 */
[----:B------:R-:W-:Y:S04]  /*1d640*/  STS.U16 [R3+UR4+0x10500], R131 ;  /* 0x0105008303007988 */ /* 0x000fe80008000404 */
[----:B------:R-:W-:Y:S01]  /*1d650*/  STS.U16 [R3+UR4+0x10900], R128 ;  /* 0x0109008003007988 */ /* 0x000fe20008000404 */
[----:B------:R-:W-:-:S03]  /*1d660*/  IMAD R6, R7, 0x100, R6 ;  /* 0x0000010007067824 */ /* 0x000fc600078e0206 */
[----:B------:R-:W-:Y:S04]  /*1d670*/  STS.U16 [R3+UR4+0x10d00], R129 ;  /* 0x010d008103007988 */ /* 0x000fe80008000404 */
[----:B------:R-:W-:Y:S04]  /*1d680*/  STS.U16 [R3+UR4+0x11100], R126 ;  /* 0x0111007e03007988 */ /* 0x000fe80008000404 */
[----:B------:R-:W-:Y:S04]  /*1d690*/  STS.U16 [R3+UR4+0x11500], R127 ;  /* 0x0115007f03007988 */ /* 0x000fe80008000404 */
[----:B------:R-:W-:Y:S04]  /*1d6a0*/  STS.U16 [R3+UR4+0x11900], R124 ;  /* 0x0119007c03007988 */ /* 0x000fe80008000404 */
[----:B------:R-:W-:Y:S01]  /*1d6b0*/  STS.U16 [R3+UR4+0x11d00], R125 ;  /* 0x011d007d03007988 */ /* 0x000fe20008000404 */
[----:B------:R-:W-:-:S03]  /*1d6c0*/  LOP3.LUT R6, R6, 0x30, RZ, 0x3c, !PT ;  /* 0x0000003006067812 */ /* 0x000fc600078e3cff */
[----:B------:R-:W-:Y:S04]  /*1d6d0*/  STS.U16 [R3+UR4+0x12100], R122 ;  /* 0x0121007a03007988 */ /* 0x000fe80008000404 */
        /* <DEDUP_REMOVED lines=15> */
[----:B------:R1:W-:Y:S04]  /*1d7d0*/  STS.U16 [R6+UR4+0x12180], R91 ;  /* 0x0121805b06007988 */ /* 0x0003e80008000404 */
[----:B0-----:R-:W3:Y:S01]  /*1d7e0*/  LDL.LU R130, [R1+0x1408] ;  /* 0x0014080001827983 */ /* 0x001ee20000300800 */
[----:B-1----:R-:W0:Y:S03]  /*1d7f0*/  S2R R91, SR_TID.X ;  /* 0x00000000005b7919 */ /* 0x002e260000002100 */
[----:B------:R-:W-:Y:S04]  /*1d800*/  STS.U16 [R6+UR4+0x12580], R113 ;  /* 0x0125807106007988 */ /* 0x000fe80008000404 */
[----:B------:R-:W-:Y:S04]  /*1d810*/  STS.U16 [R6+UR4+0x12980], R110 ;  /* 0x0129806e06007988 */ /* 0x000fe80008000404 */
[----:B------:R-:W-:Y:S04]  /*1d820*/  STS.U16 [R6+UR4+0x12d80], R245 ;  /* 0x012d80f506007988 */ /* 0x000fe80008000404 */
[----:B------:R-:W-:Y:S04]  /*1d830*/  STS.U16 [R6+UR4+0x13180], R237 ;  /* 0x013180ed06007988 */ /* 0x000fe80008000404 */
[----:B------:R-:W3:Y:S01]  /*1d840*/  LDL.LU R131, [R1+0x1404] ;  /* 0x0014040001837983 */ /* 0x000ee20000300800 */
[C---:B0-----:R-:W-:Y:S01]  /*1d850*/  IMAD.SHL.U32 R3, R91.reuse, 0x2, RZ ;  /* 0x000000025b037824 */ /* 0x041fe200078e00ff */
[----:B------:R-:W-:-:S02]  /*1d860*/  LOP3.LUT R7, R91, 0x40, RZ, 0xc0, !PT ;  /* 0x000000405b077812 */ /* 0x000fc400078ec0ff */
[----:B------:R-:W-:Y:S02]  /*1d870*/  STS.U16 [R6+UR4+0x13580], R229 ;  /* 0x013580e506007988 */ /* 0x000fe40008000404 */
[----:B------:R-:W-:Y:S02]  /*1d880*/  LOP3.LUT R3, R3, 0x7e, RZ, 0xc0, !PT ;  /* 0x0000007e03037812 */ /* 0x000fe400078ec0ff */
[----:B------:R-:W3:Y:S03]  /*1d890*/  LDL.LU R128, [R1+0x1400] ;  /* 0x0014000001807983 */ /* 0x000ee60000300800 */
[----:B------:R-:W-:Y:S01]  /*1d8a0*/  IMAD R3, R7, 0x100, R3 ;  /* 0x0000010007037824 */ /* 0x000fe200078e0203 */
[----:B------:R-:W-:Y:S04]  /*1d8b0*/  STS.U16 [R6+UR4+0x13980], R221 ;  /* 0x013980dd06007988 */ /* 0x000fe80008000404 */
[----:B------:R-:W-:Y:S01]  /*1d8c0*/  LOP3.LUT R3, R3, 0x40, RZ, 0x3c, !PT ;  /* 0x0000004003037812 */ /* 0x000fe200078e3cff */
        /* <DEDUP_REMOVED lines=16> */
[----:B------:R0:W-:Y:S01]  /*1d9d0*/  STS.U16 [R3+UR4+0x13e00], R212 ;  /* 0x013e00d403007988 */ /* 0x0001e20008000404 */
[----:B------:R-:W-:-:S03]  /*1d9e0*/  IMAD.SHL.U32 R91, R91, 0x2, RZ ;  /* 0x000000025b5b7824 */ /* 0x000fc600078e00ff */
[----:B------:R-:W3:Y:S01]  /*1d9f0*/  LDL.LU R129, [R1+0x13fc] ;  /* 0x0013fc0001817983 */ /* 0x000ee20000300800 */
[----:B0-----:R-:W0:Y:S01]  /*1da00*/  S2R R3, SR_TID.X ;  /* 0x0000000000037919 */ /* 0x001e220000002100 */
[----:B------:R-:W-:Y:S02]  /*1da10*/  LOP3.LUT R91, R91, 0x7e, RZ, 0xc0, !PT ;  /* 0x0000007e5b5b7812 */ /* 0x000fe400078ec0ff */
[----:B------:R-:W3:Y:S04]  /*1da20*/  LDL.LU R126, [R1+0x13f8] ;  /* 0x0013f800017e7983 */ /* 0x000ee80000300800 */
[----:B------:R-:W3:Y:S01]  /*1da30*/  LDL.LU R127, [R1+0x13f4] ;  /* 0x0013f400017f7983 */ /* 0x000ee20000300800 */
[----:B------:R-:W-:-:S03]  /*1da40*/  IMAD R91, R7, 0x100, R91 ;  /* 0x00000100075b7824 */ /* 0x000fc600078e025b */
[----:B------:R-:W3:Y:S04]  /*1da50*/  LDL.LU R124, [R1+0x13f0] ;  /* 0x0013f000017c7983 */ /* 0x000ee80000300800 */
[----:B------:R-:W3:Y:S04]  /*1da60*/  LDL.LU R125, [R1+0x13ec] ;  /* 0x0013ec00017d7983 */ /* 0x000ee80000300800 */
[----:B------:R-:W3:Y:S04]  /*1da70*/  LDL.LU R122, [R1+0x13e8] ;  /* 0x0013e800017a7983 */ /* 0x000ee80000300800 */
[----:B------:R-:W3:Y:S04]  /*1da80*/  LDL.LU R123, [R1+0x13e4] ;  /* 0x0013e400017b7983 */ /* 0x000ee80000300800 */
[----:B------:R-:W3:Y:S01]  /*1da90*/  LDL.LU R120, [R1+0x13e0] ;  /* 0x0013e00001787983 */ /* 0x000ee20000300800 */
[----:B------:R-:W-:-:S03]  /*1daa0*/  LOP3.LUT R91, R91, 0x50, RZ, 0x3c, !PT ;  /* 0x000000505b5b7812 */ /* 0x000fc600078e3cff */
[----:B------:R-:W3:Y:S01]  /*1dab0*/  LDL.LU R121, [R1+0x13dc] ;  /* 0x0013dc0001797983 */ /* 0x000ee20000300800 */
[----:B0-----:R-:W-:-:S03]  /*1dac0*/  IMAD.SHL.U32 R6, R3, 0x2, RZ ;  /* 0x0000000203067824 */ /* 0x001fc600078e00ff */
[----:B------:R-:W3:Y:S04]  /*1dad0*/  LDL.LU R118, [R1+0x13d8] ;  /* 0x0013d80001767983 */ /* 0x000ee80000300800 */
[----:B------:R-:W3:Y:S04]  /*1dae0*/  LDL.LU R119, [R1+0x13d4] ;  /* 0x0013d40001777983 */ /* 0x000ee80000300800 */
[----:B------:R-:W3:Y:S04]  /*1daf0*/  LDL.LU R116, [R1+0x13d0] ;  /* 0x0013d00001747983 */ /* 0x000ee80000300800 */
[----:B------:R-:W3:Y:S04]  /*1db00*/  LDL.LU R117, [R1+0x13cc] ;  /* 0x0013cc0001757983 */ /* 0x000ee80000300800 */
[----:B------:R-:W3:Y:S01]  /*1db10*/  LDL.LU R114, [R1+0x13c8] ;  /* 0x0013c80001727983 */ /* 0x000ee20000300800 */
[----:B------:R-:W-:-:S03]  /*1db20*/  LOP3.LUT R7, R3, 0x40, RZ, 0xc0, !PT ;  /* 0x0000004003077812 */ /* 0x000fc600078ec0ff */
[----:B------:R-:W3:Y:S01]  /*1db30*/  LDL.LU R115, [R1+0x13c4] ;  /* 0x0013c40001737983 */ /* 0x000ee20000300800 */
[----:B------:R-:W-:-:S03]  /*1db40*/  LOP3.LUT R6, R6, 0x7e, RZ, 0xc0, !PT ;  /* 0x0000007e06067812 */ /* 0x000fc600078ec0ff */
[----:B------:R-:W3:Y:S04]  /*1db50*/  LDL.LU R112, [R1+0x13c0] ;  /* 0x0013c00001707983 */ /* 0x000ee80000300800 */
[----:B------:R-:W3:Y:S04]  /*1db60*/  LDL.LU R113, [R1+0x13bc] ;  /* 0x0013bc0001717983 */ /* 0x000ee80000300800 */
[----:B------:R0:W-:Y:S04]  /*1db70*/  STS.U16 [R91+UR4+0x10280], R101 ;  /* 0x010280655b007988 */ /* 0x0001e80008000404 */
[----:B------:R-:W3:Y:S04]  /*1db80*/  LDL.LU R110, [R1+0x13b8] ;  /* 0x0013b800016e7983 */ /* 0x000ee80000300800 */
[----:B------:R1:W-:Y:S04]  /*1db90*/  STS.U16 [R91+UR4+0x10680], R98 ;  /* 0x010680625b007988 */ /* 0x0003e80008000404 */
[----:B------:R-:W3:Y:S04]  /*1dba0*/  LDL.LU R111, [R1+0x13b4] ;  /* 0x0013b400016f7983 */ /* 0x000ee80000300800 */
[----:B------:R4:W-:Y:S01]  /*1dbb0*/  STS.U16 [R91+UR4+0x10a80], R99 ;  /* 0x010a80635b007988 */ /* 0x0009e20008000404 */
[----:B------:R-:W-:-:S03]  /*1dbc0*/  IMAD R6, R7, 0x100, R6 ;  /* 0x0000010007067824 */ /* 0x000fc600078e0206 */
[----:B------:R-:W3:Y:S04]  /*1dbd0*/  LDL.LU R108, [R1+0x13b0] ;  /* 0x0013b000016c7983 */ /* 0x000ee80000300800 */
[----:B------:R2:W-:Y:S04]  /*1dbe0*/  STS.U16 [R91+UR4+0x10e80], R96 ;  /* 0x010e80605b007988 */ /* 0x0005e80008000404 */
[----:B------:R-:W3:Y:S04]  /*1dbf0*/  LDL.LU R109, [R1+0x13ac] ;  /* 0x0013ac00016d7983 */ /* 0x000ee80000300800 */
[----:B------:R2:W-:Y:S04]  /*1dc00*/  STS.U16 [R91+UR4+0x11280], R97 ;  /* 0x011280615b007988 */ /* 0x0005e80008000404 */
[----:B------:R-:W3:Y:S04]  /*1dc10*/  LDL.LU R106, [R1+0x13a8] ;  /* 0x0013a800016a7983 */ /* 0x000ee80000300800 */
[----:B------:R2:W-:Y:S04]  /*1dc20*/  STS.U16 [R91+UR4+0x11680], R94 ;  /* 0x0116805e5b007988 */ /* 0x0005e80008000404 */
[----:B------:R-:W3:Y:S04]  /*1dc30*/  LDL.LU R107, [R1+0x13a4] ;  /* 0x0013a400016b7983 */ /* 0x000ee80000300800 */
[----:B------:R2:W-:Y:S04]  /*1dc40*/  STS.U16 [R91+UR4+0x11a80], R95 ;  /* 0x011a805f5b007988 */ /* 0x0005e80008000404 */
[----:B------:R-:W3:Y:S04]  /*1dc50*/  LDL.LU R104, [R1+0x13a0] ;  /* 0x0013a00001687983 */ /* 0x000ee80000300800 */
[----:B------:R2:W-:Y:S01]  /*1dc60*/  STS.U16 [R91+UR4+0x11e80], R92 ;  /* 0x011e805c5b007988 */ /* 0x0005e20008000404 */
[----:B------:R-:W-:-:S03]  /*1dc70*/  LOP3.LUT R6, R6, 0x60, RZ, 0x3c, !PT ;  /* 0x0000006006067812 */ /* 0x000fc600078e3cff */
[----:B------:R-:W3:Y:S04]  /*1dc80*/  LDL.LU R105, [R1+0x139c] ;  /* 0x00139c0001697983 */ /* 0x000ee80000300800 */
[----:B------:R2:W-:Y:S01]  /*1dc90*/  STS.U16 [R91+UR4+0x12280], R93 ;  /* 0x0122805d5b007988 */ /* 0x0005e20008000404 */
[----:B------:R-:W-:-:S03]  /*1dca0*/  IMAD.SHL.U32 R3, R3, 0x2, RZ ;  /* 0x0000000203037824 */ /* 0x000fc600078e00ff */
[----:B------:R-:W3:Y:S04]  /*1dcb0*/  LDL.LU R102, [R1+0x1398] ;  /* 0x0013980001667983 */ /* 0x000ee80000300800 */
[----:B------:R2:W-:Y:S04]  /*1dcc0*/  STS.U16 [R91+UR4+0x12680], R90 ;  /* 0x0126805a5b007988 */ /* 0x0005e80008000404 */
[----:B------:R-:W3:Y:S04]  /*1dcd0*/  LDL.LU R103, [R1+0x1394] ;  /* 0x0013940001677983 */ /* 0x000ee80000300800 */
[----:B------:R-:W-:Y:S04]  /*1dce0*/  STS.U16 [R91+UR4+0x12a80], R251 ;  /* 0x012a80fb5b007988 */ /* 0x000fe80008000404 */
[----:B------:R-:W3:Y:S04]  /*1dcf0*/  LDL.LU R100, [R1+0x1390] ;  /* 0x0013900001647983 */ /* 0x000ee80000300800 */
[----:B------:R-:W-:Y:S04]  /*1dd00*/  STS.U16 [R91+UR4+0x12e80], R243 ;  /* 0x012e80f35b007988 */ /* 0x000fe80008000404 */
[----:B0-----:R-:W3:Y:S04]  /*1dd10*/  LDL.LU R101, [R1+0x138c] ;  /* 0x00138c0001657983 */ /* 0x001ee80000300800 */
[----:B------:R-:W-:Y:S04]  /*1dd20*/  STS.U16 [R91+UR4+0x13280], R235 ;  /* 0x013280eb5b007988 */ /* 0x000fe80008000404 */
[----:B-1----:R-:W3:Y:S04]  /*1dd30*/  LDL.LU R98, [R1+0x1388] ;  /* 0x0013880001627983 */ /* 0x002ee80000300800 */
[----:B------:R-:W-:Y:S01]  /*1dd40*/  STS.U16 [R91+UR4+0x13680], R227 ;  /* 0x013680e35b007988 */ /* 0x000fe20008000404 */
[----:B------:R-:W-:-:S03]  /*1dd50*/  LOP3.LUT R3, R3, 0x7e, RZ, 0xc0, !PT ;  /* 0x0000007e03037812 */ /* 0x000fc600078ec0ff */
[----:B----4-:R-:W4:Y:S04]  /*1dd60*/  LDL.LU R99, [R1+0x1384] ;  /* 0x0013840001637983 */ /* 0x010f280000300800 */
[----:B------:R-:W-:Y:S04]  /*1dd70*/  STS.U16 [R91+UR4+0x13a80], R219 ;  /* 0x013a80db5b007988 */ /* 0x000fe80008000404 */
[----:B--2---:R-:W2:Y:S04]  /*1dd80*/  LDL.LU R96, [R1+0x1380] ;  /* 0x0013800001607983 */ /* 0x004ea80000300800 */
[----:B------:R0:W-:Y:S04]  /*1dd90*/  STS.U16 [R91+UR4+0x13e80], R211 ;  /* 0x013e80d35b007988 */ /* 0x0001e80008000404 */
[----:B------:R-:W2:Y:S04]  /*1dda0*/  LDL.LU R97, [R1+0x137c] ;  /* 0x00137c0001617983 */ /* 0x000ea80000300800 */
[----:B------:R1:W-:Y:S04]  /*1ddb0*/  STS.U16 [R6+UR4+0x10300], R88 ;  /* 0x0103005806007988 */ /* 0x0003e80008000404 */
[----:B------:R-:W2:Y:S04]  /*1ddc0*/  LDL.LU R94, [R1+0x1378] ;  /* 0x00137800015e7983 */ /* 0x000ea80000300800 */
[----:B------:R1:W-:Y:S04]  /*1ddd0*/  STS.U16 [R6+UR4+0x10700], R89 ;  /* 0x0107005906007988 */ /* 0x0003e80008000404 */
[----:B------:R-:W2:Y:S04]  /*1dde0*/  LDL.LU R95, [R1+0x1374] ;  /* 0x00137400015f7983 */ /* 0x000ea80000300800 */
[----:B------:R1:W-:Y:S01]  /*1ddf0*/  STS.U16 [R6+UR4+0x10b00], R86 ;  /* 0x010b005606007988 */ /* 0x0003e20008000404 */
[----:B------:R-:W-:-:S03]  /*1de00*/  IMAD R3, R7, 0x100, R3 ;  /* 0x0000010007037824 */ /* 0x000fc600078e0203 */
[----:B------:R-:W2:Y:S04]  /*1de10*/  LDL.LU R92, [R1+0x1370] ;  /* 0x00137000015c7983 */ /* 0x000ea80000300800 */
[----:B------:R1:W-:Y:S04]  /*1de20*/  STS.U16 [R6+UR4+0x10f00], R87 ;  /* 0x010f005706007988 */ /* 0x0003e80008000404 */
[----:B------:R-:W2:Y:S04]  /*1de30*/  LDL.LU R93, [R1+0x136c] ;  /* 0x00136c00015d7983 */ /* 0x000ea80000300800 */
[----:B------:R1:W-:Y:S04]  /*1de40*/  STS.U16 [R6+UR4+0x11300], R84 ;  /* 0x0113005406007988 */ /* 0x0003e80008000404 */
[----:B------:R-:W2:Y:S04]  /*1de50*/  LDL.LU R90, [R1+0x1368] ;  /* 0x00136800015a7983 */ /* 0x000ea80000300800 */
[----:B------:R1:W-:Y:S04]  /*1de60*/  STS.U16 [R6+UR4+0x11700], R85 ;  /* 0x0117005506007988 */ /* 0x0003e80008000404 */
[----:B0-----:R-:W2:Y:S04]  /*1de70*/  LDL.LU R91, [R1+0x1364] ;  /* 0x00136400015b7983 */ /* 0x001ea80000300800 */
[----:B------:R0:W-:Y:S04]  /*1de80*/  STS.U16 [R6+UR4+0x11b00], R82 ;  /* 0x011b005206007988 */ /* 0x0001e80008000404 */
[----:B-1----:R-:W2:Y:S04]  /*1de90*/  LDL.LU R88, [R1+0x1360] ;  /* 0x0013600001587983 */ /* 0x002ea80000300800 */
[----:B------:R1:W-:Y:S01]  /*1dea0*/  STS.U16 [R6+UR4+0x11f00], R83 ;  /* 0x011f005306007988 */ /* 0x0003e20008000404 */
[----:B------:R-:W-:-:S03]  /*1deb0*/  LOP3.LUT R3, R3, 0x70, RZ, 0x3c, !PT ;  /* 0x0000007003037812 */ /* 0x000fc600078e3cff */
[----:B------:R-:W2:Y:S04]  /*1dec0*/  LDL.LU R89, [R1+0x135c] ;  /* 0x00135c0001597983 */ /* 0x000ea80000300800 */
[----:B------:R1:W-:Y:S04]  /*1ded0*/  STS.U16 [R6+UR4+0x12300], R80 ;  /* 0x0123005006007988 */ /* 0x0003e80008000404 */
[----:B------:R-:W2:Y:S04]  /*1dee0*/  LDL.LU R86, [R1+0x1358] ;  /* 0x0013580001567983 */ /* 0x000ea80000300800 */
[----:B------:R1:W-:Y:S04]  /*1def0*/  STS.U16 [R6+UR4+0x12700], R81 ;  /* 0x0127005106007988 */ /* 0x0003e80008000404 */
[----:B------:R-:W2:Y:S04]  /*1df00*/  LDL.LU R87, [R1+0x1354] ;  /* 0x0013540001577983 */ /* 0x000ea80000300800 */
[----:B------:R-:W-:Y:S04]  /*1df10*/  STS.U16 [R6+UR4+0x12b00], R250 ;  /* 0x012b00fa06007988 */ /* 0x000fe80008000404 */
[----:B------:R-:W2:Y:S04]  /*1df20*/  LDL.LU R84, [R1+0x1350] ;  /* 0x0013500001547983 */ /* 0x000ea80000300800 */
[----:B------:R-:W-:Y:S04]  /*1df30*/  STS.U16 [R6+UR4+0x12f00], R242 ;  /* 0x012f00f206007988 */ /* 0x000fe80008000404 */
[----:B------:R-:W2:Y:S04]  /*1df40*/  LDL.LU R85, [R1+0x134c] ;  /* 0x00134c0001557983 */ /* 0x000ea80000300800 */
[----:B------:R-:W-:Y:S04]  /*1df50*/  STS.U16 [R6+UR4+0x13300], R234 ;  /* 0x013300ea06007988 */ /* 0x000fe80008000404 */
[----:B0-----:R-:W2:Y:S04]  /*1df60*/  LDL.LU R82, [R1+0x1348] ;  /* 0x0013480001527983 */ /* 0x001ea80000300800 */
[----:B------:R-:W-:Y:S04]  /*1df70*/  STS.U16 [R6+UR4+0x13700], R226 ;  /* 0x013700e206007988 */ /* 0x000fe80008000404 */
[----:B-1----:R-:W2:Y:S04]  /*1df80*/  LDL.LU R83, [R1+0x1344] ;  /* 0x0013440001537983 */ /* 0x002ea80000300800 */
[----:B------:R-:W-:Y:S04]  /*1df90*/  STS.U16 [R6+UR4+0x13b00], R218 ;  /* 0x013b00da06007988 */ /* 0x000fe80008000404 */
[----:B------:R-:W2:Y:S04]  /*1dfa0*/  LDL.LU R80, [R1+0x1340] ;  /* 0x0013400001507983 */ /* 0x000ea80000300800 */
[----:B------:R-:W-:Y:S04]  /*1dfb0*/  STS.U16 [R6+UR4+0x13f00], R210 ;  /* 0x013f00d206007988 */ /* 0x000fe80008000404 */
[----:B------:R-:W2:Y:S04]  /*1dfc0*/  LDL.LU R81, [R1+0x133c] ;  /* 0x00133c0001517983 */ /* 0x000ea80000300800 */
[----:B------:R0:W-:Y:S04]  /*1dfd0*/  STS.U16 [R3+UR4+0x10380], R78 ;  /* 0x0103804e03007988 */ /* 0x0001e80008000404 */
[----:B------:R1:W-:Y:S04]  /*1dfe0*/  STS.U16 [R3+UR4+0x10780], R79 ;  /* 0x0107804f03007988 */ /* 0x0003e80008000404 */
[----:B------:R1:W-:Y:S04]  /*1dff0*/  STS.U16 [R3+UR4+0x10b80], R76 ;  /* 0x010b804c03007988 */ /* 0x0003e80008000404 */
[----:B0-----:R-:W2:Y:S04]  /*1e000*/  LDL.LU R78, [R1+0x1338] ;  /* 0x00133800014e7983 */ /* 0x001ea80000300800 */
[----:B-1----:R-:W2:Y:S04]  /*1e010*/  LDL.LU R79, [R1+0x1334] ;  /* 0x00133400014f7983 */ /* 0x002ea80000300800 */
        /* <DEDUP_REMOVED lines=9> */
[----:B0-----:R-:W2:Y:S04]  /*1e0b0*/  LDL.LU R72, [R1+0x1320] ;  /* 0x0013200001487983 */ /* 0x001ea80000300800 */
[----:B-1----:R-:W2:Y:S04]  /*1e0c0*/  LDL.LU R73, [R1+0x131c] ;  /* 0x00131c0001497983 */ /* 0x002ea80000300800 */
[----:B------:R-:W3:Y:S04]  /*1e0d0*/  LDL R7, [R1+0xae0] ;  /* 0x000ae00001077983 */ /* 0x000ee80000100800 */
[----:B------:R-:W3:Y:S01]  /*1e0e0*/  LDL R6, [R1+0xee8] ;  /* 0x000ee80001067983 */ /* 0x000ee20000100800 */
[----:B------:R-:W-:-:S03]  /*1e0f0*/  PRMT R71, RZ, 0x7610, R71 ;  /* 0x00007610ff477816 */ /* 0x000fc60000000047 */
[----:B------:R0:W-:Y:S02]  /*1e100*/  STS.U16 [R3+UR4+0x12380], R70 ;  /* 0x0123804603007988 */ /* 0x0001e40008000404 */
[----:B0-----:R-:W0:Y:S02]  /*1e110*/  S2R R70, SR_TID.X ;  /* 0x0000000000467919 */ /* 0x001e240000002100 */
[----:B------:R-:W-:Y:S04]  /*1e120*/  STS.U16 [R3+UR4+0x12780], R4 ;  /* 0x0127800403007988 */ /* 0x000fe80008000404 */
[----:B------:R-:W-:Y:S04]  /*1e130*/  STS.U16 [R3+UR4+0x12b80], R249 ;  /* 0x012b80f903007988 */ /* 0x000fe80008000404 */
[----:B------:R-:W-:Y:S04]  /*1e140*/  STS.U16 [R3+UR4+0x12f80], R241 ;  /* 0x012f80f103007988 */ /* 0x000fe80008000404 */
[----:B------:R-:W-:Y:S04]  /*1e150*/  STS.U16 [R3+UR4+0x13380], R233 ;  /* 0x013380e903007988 */ /* 0x000fe80008000404 */
[----:B------:R-:W-:Y:S04]  /*1e160*/  STS.U16 [R3+UR4+0x13780], R225 ;  /* 0x013780e103007988 */ /* 0x000fe80008000404 */
[----:B------:R-:W-:Y:S04]  /*1e170*/  STS.U16 [R3+UR4+0x13b80], R217 ;  /* 0x013b80d903007988 */ /* 0x000fe80008000404 */
[----:B------:R1:W-:Y:S04]  /*1e180*/  STS.U16 [R3+UR4+0x13f80], R209 ;  /* 0x013f80d103007988 */ /* 0x0003e80008000404 */
[----:B---3--:R-:W3:Y:S01]  /*1e190*/  @!P0 LDG.E.U16 R71, desc[UR6][R6.64] ;  /* 0x0000000606478981 */ /* 0x008ee2000c1e1500 */
[----:B-1----:R-:W-:-:S03]  /*1e1a0*/  LOP3.LUT R3, R2, 0x10, RZ, 0x3c, !PT ;  /* 0x0000001002037812 */ /* 0x002fc600078e3cff */
[----:B------:R-:W-:Y:S04]  /*1e1b0*/  STS.U16 [R2+UR4], R208 ;  /* 0x000000d002007988 */ /* 0x000fe80008000404 */
        /* <DEDUP_REMOVED lines=38> */
[----:B------:R-:W-:Y:S01]  /*1e420*/  STS.U16 [R3+UR4+0x1c80], R169 ;  /* 0x001c80a903007988 */ /* 0x000fe20008000404 */
[----:B0-----:R-:W-:-:S03]  /*1e430*/  LOP3.LUT R4, R70, 0x40, RZ, 0xc0, !PT ;  /* 0x0000004046047812 */ /* 0x001fc600078ec0ff */
[----:B------:R-:W-:Y:S01]  /*1e440*/  STS.U16 [R3+UR4+0x2080], R168 ;  /* 0x002080a803007988 */ /* 0x000fe20008000404 */
[----:B------:R-:W-:-:S03]  /*1e450*/  IMAD.SHL.U32 R70, R70, 0x2, RZ ;  /* 0x0000000246467824 */ /* 0x000fc600078e00ff */
        /* <DEDUP_REMOVED lines=29> */
[----:B------:R0:W-:Y:S04]  /*1e630*/  STL [R1+0xf58], R2 ;  /* 0x000f580201007387 */ /* 0x0001e80000100800 */
[----:B------:R-:W-:Y:S04]  /*1e640*/  STS.U16 [R70+UR4+0xd00], R11 ;  /* 0x000d000b46007988 */ /* 0x000fe80008000404 */
[----:B------:R-:W-:Y:S04]  /*1e650*/  STS.U16 [R70+UR4+0x1100], R10 ;  /* 0x0011000a46007988 */ /* 0x000fe80008000404 */
[----:B0-----:R-:W4:Y:S04]  /*1e660*/  LDL.LU R2, [R1+0x310] ;  /* 0x0003100001027983 */ /* 0x001f280000300800 */
[----:B------:R-:W2:Y:S04]  /*1e670*/  LDL.LU R3, [R1+0x308] ;  /* 0x0003080001037983 */ /* 0x000ea80000300800 */
[----:B------:R-:W-:Y:S04]  /*1e680*/  STS.U16 [R70+UR4+0x1500], R9 ;  /* 0x0015000946007988 */ /* 0x000fe80008000404 */
[----:B------:R-:W2:Y:S04]  /*1e690*/  LDL.LU R4, [R1+0x300] ;  /* 0x0003000001047983 */ /* 0x000ea80000300800 */
[----:B------:R0:W-:Y:S04]  /*1e6a0*/  STS.U16 [R70+UR4+0x1900], R5 ;  /* 0x0019000546007988 */ /* 0x0001e80008000404 */
[----:B0-----:R-:W2:Y:S04]  /*1e6b0*/  LDL.LU R70, [R1+0x1318] ;  /* 0x0013180001467983 */ /* 0x001ea80000300800 */
[----:B---3--:R0:W-:Y:S04]  /*1e6c0*/  STL [R1+0x2f0], R71 ;  /* 0x0002f04701007387 */ /* 0x0081e80000100800 */
[----:B0-----:R-:W3:Y:S04]  /*1e6d0*/  LDL.LU R71, [R1+0x1314] ;  /* 0x0013140001477983 */ /* 0x001ee80000300800 */
[----:B------:R-:W4:Y:S04]  /*1e6e0*/  LDL R6, [R1+0xadc] ;  /* 0x000adc0001067983 */ /* 0x000f280000100800 */
[----:B------:R-:W4:Y:S01]  /*1e6f0*/  LDL R7, [R1+0xee4] ;  /* 0x000ee40001077983 */ /* 0x000f220000100800 */
[----:B------:R-:W-:-:S02]  /*1e700*/  PRMT R68, RZ, 0x7610, R68 ;  /* 0x00007610ff447816 */ /* 0x000fc40000000044 */
[----:B----4-:R-:W-:-:S04]  /*1e710*/  @!P0 LOP3.LUT R7, R7, R6, RZ, 0x3c, !PT ;  /* 0x0000000607078212 */ /* 0x010fc800078e3cff */
[----:B------:R-:W-:-:S04]  /*1e720*/  @!P0 LOP3.LUT R6, R7, R6, RZ, 0x3c, !PT ;  /* 0x0000000607068212 */ /* 0x000fc800078e3cff */
[----:B------:R-:W-:-:S05]  /*1e730*/  @!P0 LOP3.LUT R7, R7, R6, RZ, 0x3c, !PT ;  /* 0x0000000607078212 */ /* 0x000fca00078e3cff */
[----:B------:R-:W4:Y:S04]  /*1e740*/  @!P0 LDG.E.U16 R68, desc[UR6][R6.64] ;  /* 0x0000000606448981 */ /* 0x000f28000c1e1500 */
[----:B----4-:R0:W-:Y:S04]  /*1e750*/  STL [R1+0x2ec], R68 ;  /* 0x0002ec4401007387 */ /* 0x0101e80000100800 */
[----:B0-----:R-:W4:Y:S04]  /*1e760*/  LDL.LU R68, [R1+0x1310] ;  /* 0x0013100001447983 */ /* 0x001f280000300800 */
[----:B------:R-:W2:Y:S04]  /*1e770*/  LDL R6, [R1+0xad8] ;  /* 0x000ad80001067983 */ /* 0x000ea80000100800 */
[----:B------:R-:W2:Y:S01]  /*1e780*/  LDL R7, [R1+0xee0] ;  /* 0x000ee00001077983 */ /* 0x000ea20000100800 */
[----:B------:R-:W-:-:S02]  /*1e790*/  PRMT R69, RZ, 0x7610, R69 ;  /* 0x00007610ff457816 */ /* 0x000fc40000000045 */
[----:B--2---:R-:W-:-:S04]  /*1e7a0*/  @!P0 LOP3.LUT R7, R7, R6, RZ, 0x3c, !PT ;  /* 0x0000000607078212 */ /* 0x004fc800078e3cff */
[----:B------:R-:W-:-:S04]  /*1e7b0*/  @!P0 LOP3.LUT R6, R7, R6, RZ, 0x3c, !PT ;  /* 0x0000000607068212 */ /* 0x000fc800078e3cff */
[----:B------:R-:W-:-:S05]  /*1e7c0*/  @!P0 LOP3.LUT R7, R7, R6, RZ, 0x3c, !PT ;  /* 0x0000000607078212 */ /* 0x000fca00078e3cff */
[----:B------:R-:W2:Y:S04]  /*1e7d0*/  @!P0 LDG.E.U16 R69, desc[UR6][R6.64] ;  /* 0x0000000606458981 */ /* 0x000ea8000c1e1500 */
[----:B--2---:R0:W-:Y:S04]  /*1e7e0*/  STL [R1+0x2e8], R69 ;  /* 0x0002e84501007387 */ /* 0x0041e80000100800 */
        /* <DEDUP_REMOVED lines=9> */
[----:B0-----:R-:W2:Y:S04]  /*1e880*/  LDL.LU R66, [R1+0x1308] ;  /* 0x0013080001427983 */ /* 0x001ea80000300800 */
[----:B------:R-:W3:Y:S04]  /*1e890*/  LDL R6, [R1+0xed4] ;  /* 0x000ed40001067983 */ /* 0x000ee80000100800 */
[----:B------:R-:W3:Y:S01]  /*1e8a0*/  LDL R7, [R1+0xed8] ;  /* 0x000ed80001077983 */ /* 0x000ee20000100800 */
[----:B------:R-:W-:-:S02]  /*1e8b0*/  PRMT R67, RZ, 0x7610, R67 ;  /* 0x00007610ff437816 */ /* 0x000fc40000000043 */
[----:B---3--:R-:W-:-:S04]  /*1e8c0*/  @!P0 LOP3.LUT R7, R7, R6, RZ, 0x3c, !PT ;  /* 0x0000000607078212 */ /* 0x008fc800078e3cff */
[----:B------:R-:W-:-:S04]  /*1e8d0*/  @!P0 LOP3.LUT R6, R7, R6, RZ, 0x3c, !PT ;  /* 0x0000000607068212 */ /* 0x000fc800078e3cff */
[----:B------:R-:W-:-:S05]  /*1e8e0*/  @!P0 LOP3.LUT R7, R7, R6, RZ, 0x3c, !PT ;  /* 0x0000000607078212 */ /* 0x000fca00078e3cff */
[----:B------:R-:W3:Y:S04]  /*1e8f0*/  @!P0 LDG.E.U16 R67, desc[UR6][R6.64] ;  /* 0x0000000606438981 */ /* 0x000ee8000c1e1500 */
[----:B---3--:R0:W-:Y:S04]  /*1e900*/  STL [R1+0x2e0], R67 ;  /* 0x0002e04301007387 */ /* 0x0081e80000100800 */
        /* <DEDUP_REMOVED lines=92> */
[----:B------:R-:W2:Y:S02]  /*1eed0*/  LDL R7, [R1+0xe38] ;  /* 0x000e380001077983 */ /* 0x000ea40000100800 */
[----:B--2---:R-:W-:-:S04]  /*1eee0*/  @!P0 LOP3.LUT R7, R7, R6, RZ, 0x3c, !PT ;  /* 0x0000000607078212 */ /* 0x004fc800078e3cff */
[----:B------:R-:W-:-:S04]  /*1eef0*/  @!P0 LOP3.LUT R6, R7, R6, RZ, 0x3c, !PT ;  /* 0x0000000607068212 */ /* 0x000fc800078e3cff */
[----:B------:R-:W-:-:S05]  /*1ef00*/  @!P0 LOP3.LUT R7, R7, R6, RZ, 0x3c, !PT ;  /* 0x0000000607078212 */ /* 0x000fca00078e3cff */
[----:B------:R-:W2:Y:S04]  /*1ef10*/  @!P0 LDG.E.U16 R54, desc[UR6][R6.64] ;  /* 0x0000000606368981 */ /* 0x000ea8000c1e1500 */
[----:B--2---:R0:W-:Y:S04]  /*1ef20*/  STL [R1+0x2b4], R54 ;  /* 0x0002b43601007387 */ /* 0x0041e80000100800 */
[----:B0-----:R-:W2:Y:S04]  /*1ef30*/  LDL.LU R54, [R1+0x12d8] ;  /* 0x0012d80001367983 */ /* 0x001ea80000300800 */
[----:B------:R-:W3:Y:S04]  /*1ef40*/  LDL R6, [R1+0xe2c] ;  /* 0x000e2c0001067983 */ /* 0x000ee80000100800 */
[----:B------:R-:W3:Y:S02]  /*1ef50*/  LDL R7, [R1+0xe30] ;  /* 0x000e300001077983 */ /* 0x000ee40000100800 */
[----:B---3--:R-:W-:-:S04]  /*1ef60*/  @!P0 LOP3.LUT R7, R7, R6, RZ, 0x3c, !PT ;  /* 0x0000000607078212 */ /* 0x008fc800078e3cff */
[----:B------:R-:W-:-:S04]  /*1ef70*/  @!P0 LOP3.LUT R6, R7, R6, RZ, 0x3c, !PT ;  /* 0x0000000607068212 */ /* 0x000fc800078e3cff */
[----:B------:R-:W-:-:S05]  /*1ef80*/  @!P0 LOP3.LUT R7, R7, R6, RZ, 0x3c, !PT ;  /* 0x0000000607078212 */ /* 0x000fca00078e3cff */
[----:B------:R-:W3:Y:S04]  /*1ef90*/  @!P0 LDG.E.U16 R55, desc[UR6][R6.64] ;  /* 0x0000000606378981 */ /* 0x000ee8000c1e1500 */
[----:B---3--:R0:W-:Y:S04]  /*1efa0*/  STL [R1+0x2b0], R55 ;  /* 0x0002b03701007387 */ /* 0x0081e80000100800 */
        /* <DEDUP_REMOVED lines=8> */
[----:B0-----:R-:W3:Y:S04]  /*1f030*/  LDL.LU R52, [R1+0x12d0] ;  /* 0x0012d00001347983 */ /* 0x001ee80000300800 */
[----:B------:R-:W4:Y:S04]  /*1f040*/  LDL R6, [R1+0xe1c] ;  /* 0x000e1c0001067983 */ /* 0x000f280000100800 */
[----:B------:R-:W4:Y:S02]  /*1f050*/  LDL R7, [R1+0xe20] ;  /* 0x000e200001077983 */ /* 0x000f240000100800 */
[----:B----4-:R-:W-:-:S04]  /*1f060*/  @!P0 LOP3.LUT R7, R7, R6, RZ, 0x3c, !PT ;  /* 0x0000000607078212 */ /* 0x010fc800078e3cff */
[----:B------:R-:W-:-:S04]  /*1f070*/  @!P0 LOP3.LUT R6, R7, R6, RZ, 0x3c, !PT ;  /* 0x0000000607068212 */ /* 0x000fc800078e3cff */
[----:B------:R-:W-:-:S05]  /*1f080*/  @!P0 LOP3.LUT R7, R7, R6, RZ, 0x3c, !PT ;  /* 0x0000000607078212 */ /* 0x000fca00078e3cff */
[----:B------:R-:W4:Y:S04]  /*1f090*/  @!P0 LDG.E.U16 R53, desc[UR6][R6.64] ;  /* 0x0000000606358981 */ /* 0x000f28000c1e1500 */
[----:B----4-:R0:W-:Y:S04]  /*1f0a0*/  STL [R1+0x2a8], R53 ;  /* 0x0002a83501007387 */ /* 0x0101e80000100800 */
        /* <DEDUP_REMOVED lines=142> */
[----:B------:R0:W4:Y:S04]  /*1f990*/  @!P0 LDG.E.U16 R144, desc[UR6][R6.64] ;  /* 0x0000000606908981 */ /* 0x000128000c1e1500 */
[----:B------:R-:W0:Y:S04]  /*1f9a0*/  LDL R6, [R1+0xd2c] ;  /* 0x000d2c0001067983 */ /* 0x000e280000100800 */
[----:B------:R-:W0:Y:S02]  /*1f9b0*/  LDL R7, [R1+0xd30] ;  /* 0x000d300001077983 */ /* 0x000e240000100800 */
[----:B0-----:R-:W-:-:S04]  /*1f9c0*/  @!P0 LOP3.LUT R7, R7, R6, RZ, 0x3c, !PT ;  /* 0x0000000607078212 */ /* 0x001fc800078e3cff */
[----:B------:R-:W-:-:S04]  /*1f9d0*/  @!P0 LOP3.LUT R6, R7, R6, RZ, 0x3c, !PT ;  /* 0x0000000607068212 */ /* 0x000fc800078e3cff */
[----:B------:R-:W-:-:S05]  /*1f9e0*/  @!P0 LOP3.LUT R7, R7, R6, RZ, 0x3c, !PT ;  /* 0x0000000607078212 */ /* 0x000fca00078e3cff */
[----:B------:R-:W2:Y:S04]  /*1f9f0*/  @!P0 LDG.E.U16 R35, desc[UR6][R6.64] ;  /* 0x0000000606238981 */ /* 0x000ea8000c1e1500 */
[----:B----4-:R0:W-:Y:S04]  /*1fa00*/  STL [R1+0x260], R144 ;  /* 0x0002609001007387 */ /* 0x0101e80000100800 */
[----:B0-----:R-:W4:Y:S04]  /*1fa10*/  LDL R144, [R1+0xcf8] ;  /* 0x000cf80001907983 */ /* 0x001f280000100800 */
[----:B--2---:R0:W-:Y:S04]  /*1fa20*/  STL [R1+0x25c], R35 ;  /* 0x00025c2301007387 */ /* 0x0041e80000100800 */
[----:B0-----:R-:W3:Y:S04]  /*1fa30*/  LDL.LU R35, [R1+0x1284] ;  /* 0x0012840001237983 */ /* 0x001ee80000300800 */
        /* <DEDUP_REMOVED lines=8> */
[----:B------:R-:W4:Y:S04]  /*1fac0*/  LDL R6, [R1+0xd1c] ;  /* 0x000d1c0001067983 */ /* 0x000f280000100800 */
[----:B------:R-:W4:Y:S02]  /*1fad0*/  LDL R7, [R1+0xd20] ;  /* 0x000d200001077983 */ /* 0x000f240000100800 */
[----:B----4-:R-:W-:-:S04]  /*1fae0*/  @!P0 LOP3.LUT R7, R7, R6, RZ, 0x3c, !PT ;  /* 0x0000000607078212 */ /* 0x010fc800078e3cff */
[----:B------:R-:W-:-:S04]  /*1faf0*/  @!P0 LOP3.LUT R6, R7, R6, RZ, 0x3c, !PT ;  /* 0x0000000607068212 */ /* 0x000fc800078e3cff */
[----:B------:R-:W-:-:S05]  /*1fb00*/  @!P0 LOP3.LUT R7, R7, R6, RZ, 0x3c, !PT ;  /* 0x0000000607078212 */ /* 0x000fca00078e3cff */
[----:B------:R-:W4:Y:S04]  /*1fb10*/  @!P0 LDG.E.U16 R33, desc[UR6][R6.64] ;  /* 0x0000000606218981 */ /* 0x000f28000c1e1500 */
[----:B----4-:R0:W-:Y:S04]  /*1fb20*/  STL [R1+0x254], R33 ;  /* 0x0002542101007387 */ /* 0x0101e80000100800 */
[----:B0-----:R-:W2:Y:S04]  /*1fb30*/  LDL.LU R33, [R1+0x127c] ;  /* 0x00127c0001217983 */ /* 0x001ea80000300800 */
        /* <DEDUP_REMOVED lines=11> */
[----:B------:R-:W3:Y:S04]  /*1fbf0*/  @!P0 LDG.E.U16 R30, desc[UR6][R6.64] ;  /* 0x00000006061e8981 */ /* 0x000ee8000c1e1500 */
[----:B----4-:R0:W-:Y:S04]  /*1fc00*/  STL [R1+0x250], R150 ;  /* 0x0002509601007387 */ /* 0x0101e80000100800 */
[----:B0-----:R-:W4:Y:S04]  /*1fc10*/  LDL R150, [R1+0xcd8] ;  /* 0x000cd80001967983 */ /* 0x001f280000100800 */
[----:B---3--:R0:W-:Y:S04]  /*1fc20*/  STL [R1+0x24c], R30 ;  /* 0x00024c1e01007387 */ /* 0x0081e80000100800 */
[----:B0-----:R-:W3:Y:S04]  /*1fc30*/  LDL.LU R30, [R1+0x1278] ;  /* 0x00127800011e7983 */ /* 0x001ee80000300800 */
[----:B------:R-:W2:Y:S01]  /*1fc40*/  LDL R7, [R1+0xcf4] ;  /* 0x000cf40001077983 */ /* 0x000ea20000100800 */
[----:B------:R-:W-:-:S03]  /*1fc50*/  @!P0 IMAD.MOV.U32 R6, RZ, RZ, R144 ;  /* 0x000000ffff068224 */ /* 0x000fc600078e0090 */
[----:B------:R-:W3:Y:S04]  /*1fc60*/  LDL R144, [R1+0xcc0] ;  /* 0x000cc00001907983 */ /* 0x000ee80000100800 */
[----:B--2---:R-:W2:Y:S04]  /*1fc70*/  @!P0 LDG.E.U16 R31, desc[UR6][R6.64] ;  /* 0x00000006061f8981 */ /* 0x004ea8000c1e1500 */
        /* <DEDUP_REMOVED lines=10> */
[----:B------:R-:W3:Y:S04]  /*1fd20*/  LDL R6, [R1+0xce4] ;  /* 0x000ce40001067983 */ /* 0x000ee80000100800 */
[----:B------:R-:W3:Y:S02]  /*1fd30*/  LDL R7, [R1+0xce8] ;  /* 0x000ce80001077983 */ /* 0x000ee40000100800 */
[----:B---3--:R-:W-:-:S04]  /*1fd40*/  @!P0 LOP3.LUT R7, R7, R6, RZ, 0x3c, !PT ;  /* 0x0000000607078212 */ /* 0x008fc800078e3cff */
[----:B------:R-:W-:-:S04]  /*1fd50*/  @!P0 LOP3.LUT R6, R7, R6, RZ, 0x3c, !PT ;  /* 0x0000000607068212 */ /* 0x000fc800078e3cff */
[----:B------:R-:W-:-:S05]  /*1fd60*/  @!P0 LOP3.LUT R7, R7, R6, RZ, 0x3c, !PT ;  /* 0x0000000607078212 */ /* 0x000fca00078e3cff */
[----:B------:R-:W3:Y:S04]  /*1fd70*/  @!P0 LDG.E.U16 R29, desc[UR6][R6.64] ;  /* 0x00000006061d8981 */ /* 0x000ee8000c1e1500 */
[----:B---3--:R0:W-:Y:S04]  /*1fd80*/  STL [R1+0x240], R29 ;  /* 0x0002401d01007387 */ /* 0x0081e80000100800 */
[----:B0-----:R-:W4:Y:S04]  /*1fd90*/  LDL.LU R29, [R1+0x126c] ;  /* 0x00126c00011d7983 */ /* 0x001f280000300800 */
[----:B------:R-:W3:Y:S04]  /*1fda0*/  LDL R6, [R1+0xcdc] ;  /* 0x000cdc0001067983 */ /* 0x000ee80000100800 */
[----:B------:R-:W3:Y:S02]  /*1fdb0*/  LDL R7, [R1+0xce0] ;  /* 0x000ce00001077983 */ /* 0x000ee40000100800 */
[----:B---3--:R-:W-:-:S04]  /*1fdc0*/  @!P0 LOP3.LUT R7, R7, R6, RZ, 0x3c, !PT ;  /* 0x0000000607078212 */ /* 0x008fc800078e3cff */
[----:B------:R-:W-:-:S04]  /*1fdd0*/  @!P0 LOP3.LUT R6, R7, R6, RZ, 0x3c, !PT ;  /* 0x0000000607068212 */ /* 0x000fc800078e3cff */
[----:B------:R-:W-:-:S05]  /*1fde0*/  @!P0 LOP3.LUT R7, R7, R6, RZ, 0x3c, !PT ;  /* 0x0000000607078212 */ /* 0x000fca00078e3cff */
[----:B------:R-:W3:Y:S01]  /*1fdf0*/  @!P0 LDG.E.U16 R26, desc[UR6][R6.64] ;  /* 0x00000006061a8981 */ /* 0x000ee2000c1e1500 */
[----:B------:R-:W-:-:S03]  /*1fe00*/  PRMT R0, RZ, 0x7610, R0 ;  /* 0x00007610ff007816 */ /* 0x000fc60000000000 */
[----:B---3--:R0:W-:Y:S04]  /*1fe10*/  STL [R1+0x23c], R26 ;  /* 0x00023c1a01007387 */ /* 0x0081e80000100800 */
[----:B0-----:R-:W3:Y:S04]  /*1fe20*/  LDL.LU R26, [R1+0x1268] ;  /* 0x00126800011a7983 */ /* 0x001ee80000300800 */
[----:B------:R-:W2:Y:S01]  /*1fe30*/  LDL R7, [R1+0xcd4] ;  /* 0x000cd40001077983 */ /* 0x000ea20000100800 */
[----:B------:R-:W-:-:S03]  /*1fe40*/  @!P0 IMAD.MOV.U32 R6, RZ, RZ, R150 ;  /* 0x000000ffff068224 */ /* 0x000fc600078e0096 */
[----:B------:R-:W4:Y:S04]  /*1fe50*/  LDL R150, [R1+0xca0] ;  /* 0x000ca00001967983 */ /* 0x000f280000100800 */
[----:B--2---:R0:W2:Y:S04]  /*1fe60*/  @!P0 LDG.E.U16 R0, desc[UR6][R6.64] ;  /* 0x0000000606008981 */ /* 0x0040a8000c1e1500 */
[----:B------:R-:W3:Y:S01]  /*1fe70*/  LDL R7, [R1+0xcbc] ;  /* 0x000cbc0001077983 */ /* 0x000ee20000100800 */
[----:B0-----:R-:W-:-:S03]  /*1fe80*/  @!P0 IMAD.MOV.U32 R6, RZ, RZ, R144 ;  /* 0x000000ffff068224 */ /* 0x001fc600078e0090 */
[----:B--2---:R-:W-:Y:S04]  /*1fe90*/  STL [R1+0x1248], R0 ;  /* 0x0012480001007387 */ /* 0x004fe80000100800 */
[----:B------:R-:W2:Y:S04]  /*1fea0*/  LDL R144, [R1+0xc94] ;  /* 0x000c940001907983 */ /* 0x000ea80000100800 */
[----:B---3--:R0:W3:Y:S04]  /*1feb0*/  @!P0 LDG.E.U16 R143, desc[UR6][R6.64] ;  /* 0x00000006068f8981 */ /* 0x0080e8000c1e1500 */
[----:B------:R-:W0:Y:S04]  /*1fec0*/  LDL R6, [R1+0xcb4] ;  /* 0x000cb40001067983 */ /* 0x000e280000100800 */
[----:B------:R-:W0:Y:S02]  /*1fed0*/  LDL R7, [R1+0xcb8] ;  /* 0x000cb80001077983 */ /* 0x000e240000100800 */
[----:B0-----:R-:W-:-:S04]  /*1fee0*/  @!P0 LOP3.LUT R7, R7, R6, RZ, 0x3c, !PT ;  /* 0x0000000607078212 */ /* 0x001fc800078e3cff */
[----:B------:R-:W-:-:S04]  /*1fef0*/  @!P0 LOP3.LUT R6, R7, R6, RZ, 0x3c, !PT ;  /* 0x0000000607068212 */ /* 0x000fc800078e3cff */
[----:B------:R-:W-:-:S05]  /*1ff00*/  @!P0 LOP3.LUT R7, R7, R6, RZ, 0x3c, !PT ;  /* 0x0000000607078212 */ /* 0x000fca00078e3cff */
[----:B------:R-:W4:Y:S04]  /*1ff10*/  @!P0 LDG.E.U16 R27, desc[UR6][R6.64] ;  /* 0x00000006061b8981 */ /* 0x000f28000c1e1500 */
[----:B---3--:R0:W-:Y:S04]  /*1ff20*/  STL [R1+0x238], R143 ;  /* 0x0002388f01007387 */ /* 0x0081e80000100800 */
[----:B0-----:R-:W3:Y:S04]  /*1ff30*/  LDL R143, [R1+0xc98] ;  /* 0x000c9800018f7983 */ /* 0x001ee80000100800 */
        /* <DEDUP_REMOVED lines=8> */
[----:B------:R-:W3:Y:S04]  /*1ffc0*/  LDL R6, [R1+0xca4] ;  /* 0x000ca40001067983 */ /* 0x000ee80000100800 */
[----:B------:R-:W3:Y:S04]  /*1ffd0*/  LDL R7, [R1+0xca8] ;  /* 0x000ca80001077983 */ /* 0x000ee80000100800 */
[----:B--2---:R0:W-:Y:S01]  /*1ffe0*/  STL [R1+0x230], R142 ;  /* 0x0002308e01007387 */ /* 0x0041e20000100800 */
[----:B------:R-:W-:-:S03]  /*1fff0*/  PRMT R15, RZ, 0x7610, R15 ;  /* 0x00007610ff0f7816 */ /* 0x000fc6000000000f */
[----:B0-----:R-:W2:Y:S01]  /*20000*/  LDL R142, [R1+0xc80] ;  /* 0x000c8000018e7983 */ /* 0x001ea20000100800 */
[----:B---3--:R-:W-:-:S04]  /*20010*/  @!P0 LOP3.LUT R7, R7, R6, RZ, 0x3c, !PT ;  /* 0x0000000607078212 */ /* 0x008fc800078e3cff */
[----:B------:R-:W-:-:S04]  /*20020*/  @!P0 LOP3.LUT R6, R7, R6, RZ, 0x3c, !PT ;  /* 0x0000000607068212 */ /* 0x000fc800078e3cff */
[----:B------:R-:W-:-:S05]  /*20030*/  @!P0 LOP3.LUT R7, R7, R6, RZ, 0x3c, !PT ;  /* 0x0000000607078212 */ /* 0x000fca00078e3cff */
[----:B------:R0:W3:Y:S04]  /*20040*/  @!P0 LDG.E.U16 R134, desc[UR6][R6.64] ;  /* 0x0000000606868981 */ /* 0x0000e8000c1e1500 */
[----:B------:R-:W4:Y:S01]  /*20050*/  LDL R7, [R1+0xc9c] ;  /* 0x000c9c0001077983 */ /* 0x000f220000100800 */
[----:B0-----:R-:W-:-:S05]  /*20060*/  @!P0 IMAD.MOV.U32 R6, RZ, RZ, R150 ;  /* 0x000000ffff068224 */ /* 0x001fca00078e0096 */
[----:B----4-:R0:W4:Y:S04]  /*20070*/  @!P0 LDG.E.U16 R149, desc[UR6][R6.64] ;  /* 0x0000000606958981 */ /* 0x010128000c1e1500 */
[----:B---3--:R1:W-:Y:S04]  /*20080*/  STL [R1+0x22c], R134 ;  /* 0x00022c8601007387 */ /* 0x0083e80000100800 */
[----:B------:R-:W3:Y:S01]  /*20090*/  LDL R150, [R1+0xc6c] ;  /* 0x000c6c0001967983 */ /* 0x000ee20000100800 */
[----:B0-----:R-:W-:Y:S02]  /*200a0*/  @!P0 IMAD.MOV.U32 R6, RZ, RZ, R143 ;  /* 0x000000ffff068224 */ /* 0x001fe400078e008f */
[----:B------:R-:W-:Y:S01]  /*200b0*/  @!P0 IMAD.MOV.U32 R7, RZ, RZ, R144 ;  /* 0x000000ffff078224 */ /* 0x000fe200078e0090 */
[----:B-1----:R-:W3:Y:S04]  /*200c0*/  LDL R134, [R1+0xc78] ;  /* 0x000c780001867983 */ /* 0x002ee80000100800 */
[----:B------:R2:W3:Y:S04]  /*200d0*/  @!P0 LDG.E.U16 R15, desc[UR6][R6.64] ;  /* 0x00000006060f8981 */ /* 0x0004e8000c1e1500 */
[----:B----4-:R0:W-:Y:S04]  /*200e0*/  STL [R1+0x228], R149 ;  /* 0x0002289501007387 */ /* 0x0101e80000100800 */
[----:B------:R-:W4:Y:S01]  /*200f0*/  LDL R7, [R1+0xc7c] ;  /* 0x000c7c0001077983 */ /* 0x000f220000100800 */
[----:B--2---:R-:W-:-:S03]  /*20100*/  @!P0 IMAD.MOV.U32 R6, RZ, RZ, R142 ;  /* 0x000000ffff068224 */ /* 0x004fc600078e008e */
[----:B------:R-:W2:Y:S04]  /*20110*/  LDL R144, [R1+0xc64] ;  /* 0x000c640001907983 */ /* 0x000ea80000100800 */
[----:B0-----:R-:W2:Y:S04]  /*20120*/  LDL R149, [R1+0xc70] ;  /* 0x000c700001957983 */ /* 0x001ea80000100800 */
[----:B------:R-:W2:Y:S04]  /*20130*/  LDL R143, [R1+0xc68] ;  /* 0x000c6800018f7983 */ /* 0x000ea80000100800 */
[----:B---3--:R-:W-:Y:S04]  /*20140*/  STL [R1+0x124c], R15 ;  /* 0x00124c0f01007387 */ /* 0x008fe80000100800 */
[----:B------:R-:W3:Y:S04]  /*20150*/  LDL R142, [R1+0xc5c] ;  /* 0x000c5c00018e7983 */ /* 0x000ee80000100800 */
[----:B----4-:R0:W4:Y:S04]  /*20160*/  @!P0 LDG.E.U16 R137, desc[UR6][R6.64] ;  /* 0x0000000606898981 */ /* 0x010128000c1e1500 */
[----:B------:R-:W2:Y:S01]  /*20170*/  LDL R7, [R1+0xc74] ;  /* 0x000c740001077983 */ /* 0x000ea20000100800 */
[----:B0-----:R-:W-:-:S05]  /*20180*/  @!P0 IMAD.MOV.U32 R6, RZ, RZ, R134 ;  /* 0x000000ffff068224 */ /* 0x001fca00078e0086 */
[----:B--2---:R0:W2:Y:S02]  /*20190*/  @!P0 LDG.E.U16 R132, desc[UR6][R6.64] ;  /* 0x0000000606848981 */ /* 0x0040a4000c1e1500 */
[----:B0-----:R-:W-:Y:S02]  /*201a0*/  @!P0 IMAD.MOV.U32 R6, RZ, RZ, R149 ;  /* 0x000000ffff068224 */ /* 0x001fe400078e0095 */
[----:B------:R-:W-:-:S05]  /*201b0*/  @!P0 IMAD.MOV.U32 R7, RZ, RZ, R150 ;  /* 0x000000ffff078224 */ /* 0x000fca00078e0096 */
[----:B------:R0:W3:Y:S02]  /*201c0*/  @!P0 LDG.E.U16 R147, desc[UR6][R6.64] ;  /* 0x0000000606938981 */ /* 0x0000e4000c1e1500 */
[----:B0-----:R-:W-:Y:S02]  /*201d0*/  @!P0 IMAD.MOV.U32 R6, RZ, RZ, R143 ;  /* 0x000000ffff068224 */ /* 0x001fe400078e008f */
[----:B------:R-:W-:-:S05]  /*201e0*/  @!P0 IMAD.MOV.U32 R7, RZ, RZ, R144 ;  /* 0x000000ffff078224 */ /* 0x000fca00078e0090 */
[----:B------:R-:W3:Y:S04]  /*201f0*/  @!P0 LDG.E.U16 R25, desc[UR6][R6.64] ;  /* 0x0000000606198981 */ /* 0x000ee8000c1e1500 */
[----:B----4-:R0:W-:Y:S04]  /*20200*/  STL [R1+0x224], R137 ;  /* 0x0002248901007387 */ /* 0x0101e80000100800 */
[----:B------:R-:W4:Y:S04]  /*20210*/  LDL R134, [R1+0xc54] ;  /* 0x000c540001867983 */ /* 0x000f280000100800 */
[----:B0-----:R-:W4:Y:S04]  /*20220*/  LDL R137, [R1+0xc60] ;  /* 0x000c600001897983 */ /* 0x001f280000100800 */
[----:B--2---:R0:W-:Y:S04]  /*20230*/  STL [R1+0x220], R132 ;  /* 0x0002208401007387 */ /* 0x0041e80000100800 */
[----:B------:R-:W2:Y:S04]  /*20240*/  LDL R149, [R1+0xc3c] ;  /* 0x000c3c0001957983 */ /* 0x000ea80000100800 */
[----:B0-----:R-:W2:Y:S04]  /*20250*/  LDL R132, [R1+0xc58] ;  /* 0x000c580001847983 */ /* 0x001ea80000100800 */
[----:B---3--:R0:W-:Y:S04]  /*20260*/  STL [R1+0x21c], R147 ;  /* 0x00021c9301007387 */ /* 0x0081e80000100800 */
[----:B------:R-:W3:Y:S04]  /*20270*/  LDL R144, [R1+0xc34] ;  /* 0x000c340001907983 */ /* 0x000ee80000100800 */
[----:B0-----:R-:W3:Y:S04]  /*20280*/  LDL R147, [R1+0xc40] ;  /* 0x000c400001937983 */ /* 0x001ee80000100800 */
[----:B------:R0:W-:Y:S01]  /*20290*/  STL [R1+0x218], R25 ;  /* 0x0002181901007387 */ /* 0x0001e20000100800 */
[----:B------:R-:W-:Y:S01]  /*202a0*/  @!P0 IMAD.MOV.U32 R7, RZ, RZ, R142 ;  /* 0x000000ffff078224 */ /* 0x000fe200078e008e */
[----:B------:R-:W-:-:S02]  /*202b0*/  PRMT R16, RZ, 0x7610, R16 ;  /* 0x00007610ff107816 */ /* 0x000fc40000000010 */
[----:B------:R-:W3:Y:S04]  /*202c0*/  LDL R143, [R1+0xc2c] ;  /* 0x000c2c00018f7983 */ /* 0x000ee80000100800 */
[----:B------:R-:W3:Y:S04]  /*202d0*/  LDL R142, [R1+0xc30] ;  /* 0x000c3000018e7983 */ /* 0x000ee80000100800 */
[----:B0-----:R-:W3:Y:S01]  /*202e0*/  LDL R25, [R1+0xc38] ;  /* 0x000c380001197983 */ /* 0x001ee20000100800 */
[----:B----4-:R-:W-:-:S03]  /*202f0*/  @!P0 IMAD.MOV.U32 R6, RZ, RZ, R137 ;  /* 0x000000ffff068224 */ /* 0x010fc600078e0089 */
[----:B------:R-:W4:Y:S04]  /*20300*/  LDL R137, [R1+0xc1c] ;  /* 0x000c1c0001897983 */ /* 0x000f280000100800 */
[----:B------:R0:W4:Y:S02]  /*20310*/  @!P0 LDG.E.U16 R136, desc[UR6][R6.64] ;  /* 0x0000000606888981 */ /* 0x000124000c1e1500 */
[----:B0-----:R-:W-:Y:S02]  /*20320*/  @!P0 IMAD.MOV.U32 R7, RZ, RZ, R134 ;  /* 0x000000ffff078224 */ /* 0x001fe400078e0086 */
[----:B------:R-:W4:Y:S01]  /*20330*/  LDL R134, [R1+0xc24] ;  /* 0x000c240001867983 */ /* 0x000f220000100800 */
[----:B--2---:R-:W-:-:S03]  /*20340*/  @!P0 IMAD.MOV.U32 R6, RZ, RZ, R132 ;  /* 0x000000ffff068224 */ /* 0x004fc600078e0084 */
[----:B------:R-:W2:Y:S04]  /*20350*/  LDL R132, [R1+0xc28] ;  /* 0x000c280001847983 */ /* 0x000ea80000100800 */
[----:B------:R0:W2:Y:S02]  /*20360*/  @!P0 LDG.E.U16 R16, desc[UR6][R6.64] ;  /* 0x0000000606108981 */ /* 0x0000a4000c1e1500 */
[----:B0-----:R-:W-:Y:S02]  /*20370*/  @!P0 IMAD.MOV.U32 R7, RZ, RZ, R149 ;  /* 0x000000ffff078224 */ /* 0x001fe400078e0095 */
[----:B---3--:R-:W-:-:S05]  /*20380*/  @!P0 IMAD.MOV.U32 R6, RZ, RZ, R147 ;  /* 0x000000ffff068224 */ /* 0x008fca00078e0093 */
[----:B------:R0:W3:Y:S02]  /*20390*/  @!P0 LDG.E.U16 R145, desc[UR6][R6.64] ;  /* 0x0000000606918981 */ /* 0x0000e4000c1e1500 */
[----:B0-----:R-:W-:Y:S02]  /*203a0*/  @!P0 IMAD.MOV.U32 R7, RZ, RZ, R144 ;  /* 0x000000ffff078224 */ /* 0x001fe400078e0090 */
[----:B------:R-:W-:-:S05]  /*203b0*/  @!P0 IMAD.MOV.U32 R6, RZ, RZ, R25 ;  /* 0x000000ffff068224 */ /* 0x000fca00078e0019 */
[----:B------:R-:W3:Y:S04]  /*203c0*/  @!P0 LDG.E.U16 R24, desc[UR6][R6.64] ;  /* 0x0000000606188981 */ /* 0x000ee8000c1e1500 */
[----:B----4-:R0:W-:Y:S04]  /*203d0*/  STL [R1+0x214], R136 ;  /* 0x0002148801007387 */ /* 0x0101e80000100800 */
[----:B0-----:R-:W4:Y:S04]  /*203e0*/  LDL R136, [R1+0xc20] ;  /* 0x000c200001887983 */ /* 0x001f280000100800 */
[----:B--2---:R-:W-:Y:S04]  /*203f0*/  STL [R1+0x1250], R16 ;  /* 0x0012501001007387 */ /* 0x004fe80000100800 */
[----:B------:R-:W2:Y:S04]  /*20400*/  LDL R25, [R1+0xc14] ;  /* 0x000c140001197983 */ /* 0x000ea80000100800 */
[----:B---3--:R0:W-:Y:S04]  /*20410*/  STL [R1+0x20c], R24 ;  /* 0x00020c1801007387 */ /* 0x0081e80000100800 */
[----:B0-----:R-:W3:Y:S01]  /*20420*/  LDL R24, [R1+0xc18] ;  /* 0x000c180001187983 */ /* 0x001ee20000100800 */
[----:B------:R-:W-:-:S02]  /*20430*/  @!P0 IMAD.MOV.U32 R6, RZ, RZ, R142 ;  /* 0x000000ffff068224 */ /* 0x000fc400078e008e */
[----:B------:R-:W-:-:S05]  /*20440*/  @!P0 IMAD.MOV.U32 R7, RZ, RZ, R143 ;  /* 0x000000ffff078224 */ /* 0x000fca00078e008f */
[----:B------:R0:W3:Y:S02]  /*20450*/  @!P0 LDG.E.U16 R139, desc[UR6][R6.64] ;  /* 0x00000006068b8981 */ /* 0x0000e4000c1e1500 */
[----:B0-----:R-:W-:Y:S02]  /*20460*/  @!P0 IMAD.MOV.U32 R6, RZ, RZ, R132 ;  /* 0x000000ffff068224 */ /* 0x001fe400078e0084 */
[----:B------:R-:W-:Y:S01]  /*20470*/  @!P0 IMAD.MOV.U32 R7, RZ, RZ, R134 ;  /* 0x000000ffff078224 */ /* 0x000fe200078e0086 */
[----:B------:R-:W3:Y:S04]  /*20480*/  LDL R132, [R1+0xc00] ;  /* 0x000c000001847983 */ /* 0x000ee80000100800 */
[----:B------:R-:W3:Y:S04]  /*20490*/  LDL R134, [R1+0xbfc] ;  /* 0x000bfc0001867983 */ /* 0x000ee80000100800 */
[----:B------:R4:W3:Y:S01]  /*204a0*/  @!P0 LDG.E.U16 R138, desc[UR6][R6.64] ;  /* 0x00000006068a8981 */ /* 0x0008e2000c1e1500 */
[----:B------:R-:W-:Y:S01]  /*204b0*/  PRMT R15, RZ, 0x7610, R15 ;  /* 0x00007610ff0f7816 */ /* 0x000fe2000000000f */
[----:B----4-:R-:W-:-:S02]  /*204c0*/  @!P0 IMAD.MOV.U32 R6, RZ, RZ, R136 ;  /* 0x000000ffff068224 */ /* 0x010fc400078e0088 */
[----:B------:R-:W-:-:S05]  /*204d0*/  @!P0 IMAD.MOV.U32 R7, RZ, RZ, R137 ;  /* 0x000000ffff078224 */ /* 0x000fca00078e0089 */
[----:B------:R2:W4:Y:S01]  /*204e0*/  @!P0 LDG.E.U16 R15, desc[UR6][R6.64] ;  /* 0x00000006060f8981 */ /* 0x000522000c1e1500 */
[----:B------:R-:W-:Y:S01]  /*204f0*/  PRMT R8, RZ, 0x7610, R8 ;  /* 0x00007610ff087816 */ /* 0x000fe20000000008 */
[----:B--2---:R-:W-:Y:S02]  /*20500*/  @!P0 IMAD.MOV.U32 R7, RZ, RZ, R25 ;  /* 0x000000ffff078224 */ /* 0x004fe400078e0019 */
[----:B---3--:R-:W-:-:S05]  /*20510*/  @!P0 IMAD.MOV.U32 R6, RZ, RZ, R24 ;  /* 0x000000ffff068224 */ /* 0x008fca00078e0018 */
[----:B------:R0:W2:Y:S04]  /*20520*/  @!P0 LDG.E.U16 R8, desc[UR6][R6.64] ;  /* 0x0000000606088981 */ /* 0x0000a8000c1e1500 */
[----:B------:R1:W-:Y:S04]  /*20530*/  STL [R1+0x208], R139 ;  /* 0x0002088b01007387 */ /* 0x0003e80000100800 */
[----:B-1----:R-:W3:Y:S01]  /*20540*/  LDL R139, [R1+0xbf4] ;  /* 0x000bf400018b7983 */ /* 0x002ee20000100800 */
[----:B0-----:R-:W-:Y:S02]  /*20550*/  @!P0 IMAD.MOV.U32 R6, RZ, RZ, R132 ;  /* 0x000000ffff068224 */ /* 0x001fe400078e0084 */
[----:B------:R-:W-:Y:S01]  /*20560*/  @!P0 IMAD.MOV.U32 R7, RZ, RZ, R134 ;  /* 0x000000ffff078224 */ /* 0x000fe200078e0086 */
[----:B------:R0:W-:Y:S04]  /*20570*/  STL [R1+0x204], R138 ;  /* 0x0002048a01007387 */ /* 0x0001e80000100800 */
[----:B------:R3:W3:Y:S04]  /*20580*/  @!P0 LDG.E.U16 R140, desc[UR6][R6.64] ;  /* 0x00000006068c8981 */ /* 0x0006e8000c1e1500 */
[----:B------:R-:W3:Y:S04]  /*20590*/  LDL R137, [R1+0xbec] ;  /* 0x000bec0001897983 */ /* 0x000ee80000100800 */
[----:B0-----:R-:W3:Y:S04]  /*205a0*/  LDL R138, [R1+0xbf8] ;  /* 0x000bf800018a7983 */ /* 0x001ee80000100800 */
[----:B------:R-:W3:Y:S04]  /*205b0*/  LDL R136, [R1+0xbf0] ;  /* 0x000bf00001887983 */ /* 0x000ee80000100800 */
[----:B----4-:R-:W-:Y:S04]  /*205c0*/  STL [R1+0x1254], R15 ;  /* 0x0012540f01007387 */ /* 0x010fe80000100800 */
[----:B------:R-:W4:Y:S04]  /*205d0*/  LDL R25, [R1+0xbe4] ;  /* 0x000be40001197983 */ /* 0x000f280000100800 */
[----:B------:R-:W4:Y:S04]  /*205e0*/  LDL R24, [R1+0xbe8] ;  /* 0x000be80001187983 */ /* 0x000f280000100800 */
[----:B--2---:R0:W-:Y:S04]  /*205f0*/  STL [R1+0x1258], R8 ;  /* 0x0012580801007387 */ /* 0x0041e80000100800 */
[----:B------:R-:W-:Y:S04]  /*20600*/  STL [R1+0x210], R145 ;  /* 0x0002109101007387 */ /* 0x000fe80000100800 */
[----:B------:R-:W2:Y:S04]  /*20610*/  LDL R132, [R1+0xbe0] ;  /* 0x000be00001847983 */ /* 0x000ea80000100800 */
[----:B------:R-:W2:Y:S01]  /*20620*/  LDL R134, [R1+0xbdc] ;  /* 0x000bdc0001867983 */ /* 0x000ea20000100800 */
[----:B0-----:R-:W-:Y:S01]  /*20630*/  PRMT R8, RZ, 0x7610, R8 ;  /* 0x00007610ff087816 */ /* 0x001fe20000000008 */
[----:B---3--:R-:W-:-:S02]  /*20640*/  @!P0 IMAD.MOV.U32 R7, RZ, RZ, R139 ;  /* 0x000000ffff078224 */ /* 0x008fc400078e008b */
[----:B------:R-:W3:Y:S01]  /*20650*/  LDL R142, [R1+0xbd4] ;  /* 0x000bd400018e7983 */ /* 0x000ee20000100800 */
[----:B------:R-:W-:-:S03]  /*20660*/  PRMT R15, RZ, 0x7610, R15 ;  /* 0x00007610ff0f7816 */ /* 0x000fc6000000000f */
[----:B------:R0:W-:Y:S01]  /*20670*/  STL [R1+0x200], R140 ;  /* 0x0002008c01007387 */ /* 0x0001e20000100800 */
[----:B------:R-:W-:-:S03]  /*20680*/  PRMT R16, RZ, 0x7610, R16 ;  /* 0x00007610ff107816 */ /* 0x000fc60000000010 */
[----:B------:R-:W3:Y:S01]  /*20690*/  LDL R139, [R1+0xbac] ;  /* 0x000bac00018b7983 */ /* 0x000ee20000100800 */
[----:B------:R-:W-:-:S03]  /*206a0*/  @!P0 IMAD.MOV.U32 R6, RZ, RZ, R138 ;  /* 0x000000ffff068224 */ /* 0x000fc600078e008a */
[----:B0-----:R-:W3:Y:S04]  /*206b0*/  LDL R140, [R1+0xbd8] ;  /* 0x000bd800018c7983 */ /* 0x001ee80000100800 */
[----:B------:R0:W3:Y:S04]  /*206c0*/  @!P0 LDG.E.U16 R8, desc[UR6][R6.64] ;  /* 0x0000000606088981 */ /* 0x0000e8000c1e1500 */
[----:B------:R-:W3:Y:S01]  /*206d0*/  LDL R138, [R1+0xbb0] ;  /* 0x000bb000018a7983 */ /* 0x000ee20000100800 */
[----:B0-----:R-:W-:Y:S02]  /*206e0*/  @!P0 IMAD.MOV.U32 R6, RZ, RZ, R136 ;  /* 0x000000ffff068224 */ /* 0x001fe400078e0088 */
[----:B------:R-:W-:Y:S01]  /*206f0*/  @!P0 IMAD.MOV.U32 R7, RZ, RZ, R137 ;  /* 0x000000ffff078224 */ /* 0x000fe200078e0089 */
[----:B------:R-:W3:Y:S04]  /*20700*/  LDL R136, [R1+0xbc0] ;  /* 0x000bc00001887983 */ /* 0x000ee80000100800 */
[----:B------:R-:W3:Y:S04]  /*20710*/  LDL R137, [R1+0xbbc] ;  /* 0x000bbc0001897983 */ /* 0x000ee80000100800 */
[----:B------:R4:W3:Y:S02]  /*20720*/  @!P0 LDG.E.U16 R15, desc[UR6][R6.64] ;  /* 0x00000006060f8981 */ /* 0x0008e4000c1e1500 */
[----:B----4-:R-:W-:-:S02]  /*20730*/  @!P0 IMAD.MOV.U32 R7, RZ, RZ, R25 ;  /* 0x000000ffff078224 */ /* 0x010fc400078e0019 */
[----:B------:R-:W4:Y:S01]  /*20740*/  LDL R25, [R1+0xbb4] ;  /* 0x000bb40001197983 */ /* 0x000f220000100800 */
[----:B------:R-:W-:-:S03]  /*20750*/  @!P0 IMAD.MOV.U32 R6, RZ, RZ, R24 ;  /* 0x000000ffff068224 */ /* 0x000fc600078e0018 */
[----:B------:R-:W4:Y:S04]  /*20760*/  LDL R24, [R1+0xbb8] ;  /* 0x000bb80001187983 */ /* 0x000f280000100800 */
[----:B------:R2:W4:Y:S02]  /*20770*/  @!P0 LDG.E.U16 R16, desc[UR6][R6.64] ;  /* 0x0000000606108981 */ /* 0x000524000c1e1500 */
[----:B--2---:R-:W-:Y:S02]  /*20780*/  @!P0 IMAD.MOV.U32 R6, RZ, RZ, R132 ;  /* 0x000000ffff068224 */ /* 0x004fe400078e0084 */
[----:B------:R-:W2:Y:S01]  /*20790*/  LDL R132, [R1+0xba8] ;  /* 0x000ba80001847983 */ /* 0x000ea20000100800 */
[----:B------:R-:W-:Y:S01]  /*207a0*/  PRMT R0, RZ, 0x7610, R0 ;  /* 0x00007610ff007816 */ /* 0x000fe20000000000 */
[----:B------:R-:W-:-:S02]  /*207b0*/  @!P0 IMAD.MOV.U32 R7, RZ, RZ, R134 ;  /* 0x000000ffff078224 */ /* 0x000fc400078e0086 */
[----:B------:R-:W2:Y:S01]  /*207c0*/  LDL R134, [R1+0xba4] ;  /* 0x000ba40001867983 */ /* 0x000ea20000100800 */
[----:B------:R-:W-:-:S03]  /*207d0*/  PRMT R252, RZ, 0x7610, R252 ;  /* 0x00007610fffc7816 */ /* 0x000fc600000000fc */
[----:B------:R3:W2:Y:S02]  /*207e0*/  @!P0 LDG.E.U16 R0, desc[UR6][R6.64] ;  /* 0x0000000606008981 */ /* 0x0006a4000c1e1500 */
[----:B---3--:R-:W-:Y:S01]  /*207f0*/  @!P0 IMAD.MOV.U32 R7, RZ, RZ, R142 ;  /* 0x000000ffff078224 */ /* 0x008fe200078e008e */
[----:B------:R-:W-:Y:S01]  /*20800*/  PRMT R251, RZ, 0x7610, R251 ;  /* 0x00007610fffb7816 */ /* 0x000fe200000000fb */
[----:B------:R-:W3:Y:S01]  /*20810*/  LDL R142, [R1+0xb7c] ;  /* 0x000b7c00018e7983 */ /* 0x000ee20000100800 */
[----:B------:R-:W-:Y:S01]  /*20820*/  @!P0 IMAD.MOV.U32 R6, RZ, RZ, R140 ;  /* 0x000000ffff068224 */ /* 0x000fe200078e008c */
[----:B------:R-:W-:Y:S02]  /*20830*/  PRMT R250, RZ, 0x7610, R250 ;  /* 0x00007610fffa7816 */ /* 0x000fe400000000fa */
[----:B------:R-:W3:Y:S04]  /*20840*/  LDL R140, [R1+0xb80] ;  /* 0x000b8000018c7983 */ /* 0x000ee80000100800 */
[----:B------:R0:W3:Y:S02]  /*20850*/  @!P0 LDG.E.U16 R252, desc[UR6][R6.64] ;  /* 0x0000000606fc8981 */ /* 0x0000e4000c1e1500 */
[----:B0-----:R-:W-:-:S02]  /*20860*/  @!P0 IMAD.MOV.U32 R6, RZ, RZ, R136 ;  /* 0x000000ffff068224 */ /* 0x001fc400078e0088 */
[----:B------:R-:W3:Y:S01]  /*20870*/  LDL R136, [R1+0xba0] ;  /* 0x000ba00001887983 */ /* 0x000ee20000100800 */
[----:B------:R-:W-:-:S03]  /*20880*/  @!P0 IMAD.MOV.U32 R7, RZ, RZ, R137 ;  /* 0x000000ffff078224 */ /* 0x000fc600078e0089 */
[----:B------:R-:W3:Y:S04]  /*20890*/  LDL R137, [R1+0xb9c] ;  /* 0x000b9c0001897983 */ /* 0x000ee80000100800 */
[----:B------:R4:W3:Y:S02]  /*208a0*/  @!P0 LDG.E.U16 R251, desc[UR6][R6.64] ;  /* 0x0000000606fb8981 */ /* 0x0008e4000c1e1500 */
[----:B----4-:R-:W-:Y:S02]  /*208b0*/  @!P0 IMAD.MOV.U32 R7, RZ, RZ, R25 ;  /* 0x000000ffff078224 */ /* 0x010fe400078e0019 */
[----:B------:R-:W4:Y:S01]  /*208c0*/  LDL R25, [R1+0xb94] ;  /* 0x000b940001197983 */ /* 0x000f220000100800 */
[----:B------:R-:W-:-:S03]  /*208d0*/  @!P0 IMAD.MOV.U32 R6, RZ, RZ, R24 ;  /* 0x000000ffff068224 */ /* 0x000fc600078e0018 */
[----:B------:R-:W4:Y:S01]  /*208e0*/  LDL R24, [R1+0xb98] ;  /* 0x000b980001187983 */ /* 0x000f220000100800 */
[----:B------:R-:W-:-:S03]  /*208f0*/  PRMT R249, RZ, 0x7610, R249 ;  /* 0x00007610fff97816 */ /* 0x000fc600000000f9 */
[----:B------:R0:W4:Y:S02]  /*20900*/  @!P0 LDG.E.U16 R250, desc[UR6][R6.64] ;  /* 0x0000000606fa8981 */ /* 0x000124000c1e1500 */
[----:B0-----:R-:W-:Y:S02]  /*20910*/  @!P0 IMAD.MOV.U32 R6, RZ, RZ, R138 ;  /* 0x000000ffff068224 */ /* 0x001fe400078e008a */
[----:B------:R-:W-:Y:S01]  /*20920*/  @!P0 IMAD.MOV.U32 R7, RZ, RZ, R139 ;  /* 0x000000ffff078224 */ /* 0x000fe200078e008b */
[----:B------:R-:W-:Y:S01]  /*20930*/  PRMT R248, RZ, 0x7610, R248 ;  /* 0x00007610fff87816 */ /* 0x000fe200000000f8 */
[----:B------:R-:W4:Y:S04]  /*20940*/  LDL R139, [R1+0xb64] ;  /* 0x000b6400018b7983 */ /* 0x000f280000100800 */
[----:B------:R2:W4:Y:S01]  /*20950*/  @!P0 LDG.E.U16 R249, desc[UR6][R6.64] ;  /* 0x0000000606f98981 */ /* 0x000522000c1e1500 */
[----:B------:R-:W-:-:S03]  /*20960*/  PRMT R247, RZ, 0x7610, R247 ;  /* 0x00007610fff77816 */ /* 0x000fc600000000f7 */
[----:B------:R-:W4:Y:S01]  /*20970*/  LDL R138, [R1+0xb68] ;  /* 0x000b6800018a7983 */ /* 0x000f220000100800 */
[----:B--2---:R-:W-:-:S03]  /*20980*/  @!P0 IMAD.MOV.U32 R6, RZ, RZ, R132 ;  /* 0x000000ffff068224 */ /* 0x004fc600078e0084 */
[----:B------:R-:W2:Y:S01]  /*20990*/  LDL R132, [R1+0xb78] ;  /* 0x000b780001847983 */ /* 0x000ea20000100800 */
[----:B------:R-:W-:-:S03]  /*209a0*/  @!P0 IMAD.MOV.U32 R7, RZ, RZ, R134 ;  /* 0x000000ffff078224 */ /* 0x000fc600078e0086 */
[----:B------:R-:W2:Y:S04]  /*209b0*/  LDL R134, [R1+0xb74] ;  /* 0x000b740001867983 */ /* 0x000ea80000100800 */
[----:B------:R3:W2:Y:S01]  /*209c0*/  @!P0 LDG.E.U16 R248, desc[UR6][R6.64] ;  /* 0x0000000606f88981 */ /* 0x0006a2000c1e1500 */
[----:B------:R-:W-:Y:S02]  /*209d0*/  PRMT R246, RZ, 0x7610, R246 ;  /* 0x00007610fff67816 */ /* 0x000fe400000000f6 */
[----:B------:R-:W-:Y:S01]  /*209e0*/  PRMT R245, RZ, 0x7610, R245 ;  /* 0x00007610fff57816 */ /* 0x000fe200000000f5 */
[----:B---3--:R-:W-:Y:S02]  /*209f0*/  @!P0 IMAD.MOV.U32 R6, RZ, RZ, R136 ;  /* 0x000000ffff068224 */ /* 0x008fe400078e0088 */
[----:B------:R-:W3:Y:S01]  /*20a00*/  LDL R136, [R1+0xb70] ;  /* 0x000b700001887983 */ /* 0x000ee20000100800 */
[----:B------:R-:W-:-:S03]  /*20a10*/  @!P0 IMAD.MOV.U32 R7, RZ, RZ, R137 ;  /* 0x000000ffff078224 */ /* 0x000fc600078e0089 */
[----:B------:R-:W3:Y:S04]  /*20a20*/  LDL R137, [R1+0xb6c] ;  /* 0x000b6c0001897983 */ /* 0x000ee80000100800 */
[----:B------:R4:W3:Y:S02]  /*20a30*/  @!P0 LDG.E.U16 R247, desc[UR6][R6.64] ;  /* 0x0000000606f78981 */ /* 0x0008e4000c1e1500 */
[----:B----4-:R-:W-:Y:S02]  /*20a40*/  @!P0 IMAD.MOV.U32 R7, RZ, RZ, R25 ;  /* 0x000000ffff078224 */ /* 0x010fe400078e0019 */
[----:B------:R-:W4:Y:S01]  /*20a50*/  LDL R25, [R1+0xb5c] ;  /* 0x000b5c0001197983 */ /* 0x000f220000100800 */
[----:B------:R-:W-:-:S03]  /*20a60*/  @!P0 IMAD.MOV.U32 R6, RZ, RZ, R24 ;  /* 0x000000ffff068224 */ /* 0x000fc600078e0018 */
[----:B------:R-:W4:Y:S04]  /*20a70*/  LDL R24, [R1+0xb60] ;  /* 0x000b600001187983 */ /* 0x000f280000100800 */
[----:B------:R0:W4:Y:S02]  /*20a80*/  @!P0 LDG.E.U16 R246, desc[UR6][R6.64] ;  /* 0x0000000606f68981 */ /* 0x000124000c1e1500 */
[----:B0-----:R-:W-:Y:S02]  /*20a90*/  @!P0 IMAD.MOV.U32 R6, RZ, RZ, R140 ;  /* 0x000000ffff068224 */ /* 0x001fe400078e008c */
[----:B------:R-:W-:Y:S01]  /*20aa0*/  @!P0 IMAD.MOV.U32 R7, RZ, RZ, R142 ;  /* 0x000000ffff078224 */ /* 0x000fe200078e008e */
[----:B------:R-:W-:Y:S01]  /*20ab0*/  PRMT R244, RZ, 0x7610, R244 ;  /* 0x00007610fff47816 */ /* 0x000fe200000000f4 */
[----:B------:R-:W4:Y:S04]  /*20ac0*/  LDL R142, [R1+0xb34] ;  /* 0x000b3400018e7983 */ /* 0x000f280000100800 */
[----:B------:R2:W4:Y:S01]  /*20ad0*/  @!P0 LDG.E.U16 R245, desc[UR6][R6.64] ;  /* 0x0000000606f58981 */ /* 0x000522000c1e1500 */
[----:B------:R-:W-:-:S02]  /*20ae0*/  PRMT R243, RZ, 0x7610, R243 ;  /* 0x00007610fff37816 */ /* 0x000fc400000000f3 */
[----:B------:R-:W-:Y:S01]  /*20af0*/  PRMT R242, RZ, 0x7610, R242 ;  /* 0x00007610fff27816 */ /* 0x000fe200000000f2 */
[----:B------:R-:W4:Y:S01]  /*20b00*/  LDL R140, [R1+0xb38] ;  /* 0x000b3800018c7983 */ /* 0x000f220000100800 */
[----:B--2---:R-:W-:-:S03]  /*20b10*/  @!P0 IMAD.MOV.U32 R6, RZ, RZ, R132 ;  /* 0x000000ffff068224 */ /* 0x004fc600078e0084 */
[----:B------:R-:W2:Y:S01]  /*20b20*/  LDL R132, [R1+0xb58] ;  /* 0x000b580001847983 */ /* 0x000ea20000100800 */
[----:B------:R-:W-:-:S03]  /*20b30*/  @!P0 IMAD.MOV.U32 R7, RZ, RZ, R134 ;  /* 0x000000ffff078224 */ /* 0x000fc600078e0086 */
[----:B------:R-:W2:Y:S04]  /*20b40*/  LDL R134, [R1+0xb54] ;  /* 0x000b540001867983 */ /* 0x000ea80000100800 */
[----:B------:R3:W2:Y:S01]  /*20b50*/  @!P0 LDG.E.U16 R244, desc[UR6][R6.64] ;  /* 0x0000000606f48981 */ /* 0x0006a2000c1e1500 */
[----:B------:R-:W-:Y:S01]  /*20b60*/  PRMT R241, RZ, 0x7610, R241 ;  /* 0x00007610fff17816 */ /* 0x000fe200000000f1 */
[----:B---3--:R-:W-:Y:S02]  /*20b70*/  @!P0 IMAD.MOV.U32 R6, RZ, RZ, R136 ;  /* 0x000000ffff068224 */ /* 0x008fe400078e0088 */
[----:B------:R-:W3:Y:S01]  /*20b80*/  LDL R136, [R1+0xb40] ;  /* 0x000b400001887983 */ /* 0x000ee20000100800 */
[----:B------:R-:W-:-:S03]  /*20b90*/  @!P0 IMAD.MOV.U32 R7, RZ, RZ, R137 ;  /* 0x000000ffff078224 */ /* 0x000fc600078e0089 */
[----:B------:R-:W3:Y:S04]  /*20ba0*/  LDL R137, [R1+0xb3c] ;  /* 0x000b3c0001897983 */ /* 0x000ee80000100800 */
[----:B------:R0:W3:Y:S02]  /*20bb0*/  @!P0 LDG.E.U16 R243, desc[UR6][R6.64] ;  /* 0x0000000606f38981 */ /* 0x0000e4000c1e1500 */
[----:B0-----:R-:W-:Y:S02]  /*20bc0*/  @!P0 IMAD.MOV.U32 R6, RZ, RZ, R138 ;  /* 0x000000ffff068224 */ /* 0x001fe400078e008a */
[----:B------:R-:W-:Y:S01]  /*20bd0*/  @!P0 IMAD.MOV.U32 R7, RZ, RZ, R139 ;  /* 0x000000ffff078224 */ /* 0x000fe200078e008b */
[----:B------:R-:W-:Y:S01]  /*20be0*/  PRMT R240, RZ, 0x7610, R240 ;  /* 0x00007610fff07816 */ /* 0x000fe200000000f0 */
[----:B------:R-:W3:Y:S04]  /*20bf0*/  LDL R139, [R1+0xb1c] ;  /* 0x000b1c00018b7983 */ /* 0x000ee80000100800 */
[----:B------:R4:W3:Y:S04]  /*20c00*/  @!P0 LDG.E.U16 R242, desc[UR6][R6.64] ;  /* 0x0000000606f28981 */ /* 0x0008e8000c1e1500 */
[----:B------:R-:W3:Y:S01]  /*20c10*/  LDL R138, [R1+0xb20] ;  /* 0x000b2000018a7983 */ /* 0x000ee20000100800 */
[----:B----4-:R-:W-:-:S03]  /*20c20*/  @!P0 IMAD.MOV.U32 R7, RZ, RZ, R25 ;  /* 0x000000ffff078224 */ /* 0x010fc600078e0019 */
[----:B------:R-:W4:Y:S01]  /*20c30*/  LDL R25, [R1+0xb2c] ;  /* 0x000b2c0001197983 */ /* 0x000f220000100800 */
[----:B------:R-:W-:-:S03]  /*20c40*/  @!P0 IMAD.MOV.U32 R6, RZ, RZ, R24 ;  /* 0x000000ffff068224 */ /* 0x000fc600078e0018 */
[----:B------:R-:W4:Y:S04]  /*20c50*/  LDL R24, [R1+0xb30] ;  /* 0x000b300001187983 */ /* 0x000f280000100800 */
[----:B------:R2:W4:Y:S02]  /*20c60*/  @!P0 LDG.E.U16 R241, desc[UR6][R6.64] ;  /* 0x0000000606f18981 */ /* 0x000524000c1e1500 */
[----:B--2---:R-:W-:Y:S02]  /*20c70*/  @!P0 IMAD.MOV.U32 R6, RZ, RZ, R132 ;  /* 0x000000ffff068224 */ /* 0x004fe400078e0084 */
[----:B------:R-:W2:Y:S01]  /*20c80*/  LDL R132, [R1+0xb28] ;  /* 0x000b280001847983 */ /* 0x000ea20000100800 */
[----:B------:R-:W-:-:S03]  /*20c90*/  @!P0 IMAD.MOV.U32 R7, RZ, RZ, R134 ;  /* 0x000000ffff078224 */ /* 0x000fc600078e0086 */
[----:B------:R-:W2:Y:S01]  /*20ca0*/  LDL R134, [R1+0xb24] ;  /* 0x000b240001867983 */ /* 0x000ea20000100800 */
[----:B------:R-:W-:-:S03]  /*20cb0*/  PRMT R239, RZ, 0x7610, R239 ;  /* 0x00007610ffef7816 */ /* 0x000fc600000000ef */
        /* <DEDUP_REMOVED lines=12> */
[----:B------:R4:W3:Y:S01]  /*20d80*/  @!P0 LDG.E.U16 R238, desc[UR6][R6.64] ;  /* 0x0000000606ee8981 */ /* 0x0008e2000c1e1500 */
[----:B------:R-:W-:-:S03]  /*20d90*/  PRMT R235, RZ, 0x7610, R235 ;  /* 0x00007610ffeb7816 */ /* 0x000fc600000000eb */
        /* <DEDUP_REMOVED lines=9> */
[----:B------:R-:W2:Y:S04]  /*20e30*/  LDL R134, [R1+0xaf4] ;  /* 0x000af40001867983 */ /* 0x000ea80000100800 */
[----:B------:R0:W2:Y:S02]  /*20e40*/  @!P0 LDG.E.U16 R236, desc[UR6][R6.64] ;  /* 0x0000000606ec8981 */ /* 0x0000a4000c1e1500 */
[----:B0-----:R-:W-:Y:S02]  /*20e50*/  @!P0 IMAD.MOV.U32 R6, RZ, RZ, R138 ;  /* 0x000000ffff068224 */ /* 0x001fe400078e008a */
[----:B------:R-:W-:Y:S01]  /*20e60*/  @!P0 IMAD.MOV.U32 R7, RZ, RZ, R139 ;  /* 0x000000ffff078224 */ /* 0x000fe200078e008b */
[----:B------:R-:W-:Y:S01]  /*20e70*/  PRMT R234, RZ, 0x7610, R234 ;  /* 0x00007610ffea7816 */ /* 0x000fe200000000ea */
[----:B------:R-:W2:Y:S04]  /*20e80*/  LDL R139, [R1+0x6bc] ;  /* 0x0006bc00018b7983 */ /* 0x000ea80000100800 */
[----:B------:R3:W2:Y:S01]  /*20e90*/  @!P0 LDG.E.U16 R235, desc[UR6][R6.64] ;  /* 0x0000000606eb8981 */ /* 0x0006a2000c1e1500 */
[----:B------:R-:W-:-:S03]  /*20ea0*/  PRMT R233, RZ, 0x7610, R233 ;  /* 0x00007610ffe97816 */ /* 0x000fc600000000e9 */
[----:B------:R-:W2:Y:S01]  /*20eb0*/  LDL R138, [R1+0x6c0] ;  /* 0x0006c000018a7983 */ /* 0x000ea20000100800 */
[----:B---3--:R-:W-:-:S03]  /*20ec0*/  @!P0 IMAD.MOV.U32 R6, RZ, RZ, R136 ;  /* 0x000000ffff068224 */ /* 0x008fc600078e0088 */
        /* <DEDUP_REMOVED lines=9> */
[----:B--2---:R-:W-:Y:S02]  /*20f60*/  @!P0 IMAD.MOV.U32 R6, RZ, RZ, R132 ;  /* 0x000000ffff068224 */ /* 0x004fe400078e0084 */
[----:B------:R-:W2:Y:S01]  /*20f70*/  LDL R132, [R1+0x6a8] ;  /* 0x0006a80001847983 */ /* 0x000ea20000100800 */
[----:B------:R-:W-:Y:S01]  /*20f80*/  PRMT R232, RZ, 0x7610, R232 ;  /* 0x00007610ffe87816 */ /* 0x000fe200000000e8 */
[----:B------:R-:W-:Y:S01]  /*20f90*/  @!P0 IMAD.MOV.U32 R7, RZ, RZ, R134 ;  /* 0x000000ffff078224 */ /* 0x000fe200078e0086 */
[----:B------:R-:W-:Y:S01]  /*20fa0*/  PRMT R231, RZ, 0x7610, R231 ;  /* 0x00007610ffe77816 */ /* 0x000fe200000000e7 */
[----:B------:R-:W2:Y:S04]  /*20fb0*/  LDL R134, [R1+0x6a4] ;  /* 0x0006a40001867983 */ /* 0x000ea80000100800 */
[----:B------:R0:W2:Y:S02]  /*20fc0*/  @!P0 LDG.E.U16 R232, desc[UR6][R6.64] ;  /* 0x0000000606e88981 */ /* 0x0000a4000c1e1500 */
[----:B0-----:R-:W-:-:S02]  /*20fd0*/  @!P0 IMAD.MOV.U32 R6, RZ, RZ, R140 ;  /* 0x000000ffff068224 */ /* 0x001fc400078e008c */
[----:B------:R-:W-:Y:S01]  /*20fe0*/  @!P0 IMAD.MOV.U32 R7, RZ, RZ, R142 ;  /* 0x000000ffff078224 */ /* 0x000fe200078e008e */
[----:B------:R-:W-:Y:S01]  /*20ff0*/  PRMT R230, RZ, 0x7610, R230 ;  /* 0x00007610ffe67816 */ /* 0x000fe200000000e6 */
[----:B------:R-:W2:Y:S04]  /*21000*/  LDL R142, [R1+0x68c] ;  /* 0x00068c00018e7983 */ /* 0x000ea80000100800 */
[----:B------:R3:W2:Y:S01]  /*21010*/  @!P0 LDG.E.U16 R231, desc[UR6][R6.64] ;  /* 0x0000000606e78981 */ /* 0x0006a2000c1e1500 */
[----:B------:R-:W-:Y:S02]  /*21020*/  PRMT R229, RZ, 0x7610, R229 ;  /* 0x00007610ffe57816 */ /* 0x000fe400000000e5 */
[----:B------:R-:W-:Y:S01]  /*21030*/  PRMT R228, RZ, 0x7610, R228 ;  /* 0x00007610ffe47816 */ /* 0x000fe200000000e4 */
        /* <DEDUP_REMOVED lines=95> */
[----:B------:R-:W-:Y:S01]  /*21630*/  PRMT R213, RZ, 0x7610, R213 ;  /* 0x00007610ffd57816 */ /* 0x000fe200000000d5 */
[----:B0-----:R-:W-:Y:S02]  /*21640*/  @!P0 IMAD.MOV.U32 R6, RZ, RZ, R138 ;  /* 0x000000ffff068224 */ /* 0x001fe400078e008a */
[----:B------:R-:W-:Y:S01]  /*21650*/  @!P0 IMAD.MOV.U32 R7, RZ, RZ, R139 ;  /* 0x000000ffff078224 */ /* 0x000fe200078e008b */
[----:B------:R-:W2:Y:S04]  /*21660*/  LDL R138, [R1+0x5e8] ;  /* 0x0005e800018a7983 */ /* 0x000ea80000100800 */
[----:B------:R3:W2:Y:S04]  /*21670*/  @!P0 LDG.E.U16 R214, desc[UR6][R6.64] ;  /* 0x0000000606d68981 */ /* 0x0006a8000c1e1500 */
[----:B------:R-:W2:Y:S01]  /*21680*/  LDL R139, [R1+0x5e4] ;  /* 0x0005e400018b7983 */ /* 0x000ea20000100800 */
[----:B---3--:R-:W-:Y:S01]  /*21690*/  @!P0 IMAD.MOV.U32 R6, RZ, RZ, R136 ;  /* 0x000000ffff068224 */ /* 0x008fe200078e0088 */
[----:B------:R-:W-:-:S02]  /*216a0*/  PRMT R212, RZ, 0x7610, R212 ;  /* 0x00007610ffd47816 */ /* 0x000fc400000000d4 */
[----:B------:R-:W3:Y:S01]  /*216b0*/  LDL R136, [R1+0x5d0] ;  /* 0x0005d00001887983 */ /* 0x000ee20000100800 */
[----:B------:R-:W-:Y:S01]  /*216c0*/  @!P0 IMAD.MOV.U32 R7, RZ, RZ, R137 ;  /* 0x000000ffff078224 */ /* 0x000fe200078e0089 */
[----:B------:R-:W-:Y:S02]  /*216d0*/  PRMT R211, RZ, 0x7610, R211 ;  /* 0x00007610ffd37816 */ /* 0x000fe400000000d3 */
[----:B------:R-:W3:Y:S04]  /*216e0*/  LDL R137, [R1+0x5cc] ;  /* 0x0005cc0001897983 */ /* 0x000ee80000100800 */
[----:B------:R4:W3:Y:S02]  /*216f0*/  @!P0 LDG.E.U16 R213, desc[UR6][R6.64] ;  /* 0x0000000606d58981 */ /* 0x0008e4000c1e1500 */
[----:B----4-:R-:W-:-:S02]  /*21700*/  @!P0 IMAD.MOV.U32 R7, RZ, RZ, R25 ;  /* 0x000000ffff078224 */ /* 0x010fc400078e0019 */
[----:B------:R-:W4:Y:S01]  /*21710*/  LDL R25, [R1+0x5dc] ;  /* 0x0005dc0001197983 */ /* 0x000f220000100800 */
[----:B------:R-:W-:-:S03]  /*21720*/  @!P0 IMAD.MOV.U32 R6, RZ, RZ, R24 ;  /* 0x000000ffff068224 */ /* 0x000fc600078e0018 */
[----:B------:R-:W3:Y:S04]  /*21730*/  LDL R24, [R1+0x5e0] ;  /* 0x0005e00001187983 */ /* 0x000ee80000100800 */
[----:B------:R2:W3:Y:S02]  /*21740*/  @!P0 LDG.E.U16 R212, desc[UR6][R6.64] ;  /* 0x0000000606d48981 */ /* 0x0004e4000c1e1500 */
[----:B--2---:R-:W-:Y:S02]  /*21750*/  @!P0 IMAD.MOV.U32 R6, RZ, RZ, R132 ;  /* 0x000000ffff068224 */ /* 0x004fe400078e0084 */
[----:B------:R-:W2:Y:S01]  /*21760*/  LDL R132, [R1+0x5d8] ;  /* 0x0005d80001847983 */ /* 0x000ea20000100800 */
[----:B------:R-:W-:-:S03]  /*21770*/  @!P0 IMAD.MOV.U32 R7, RZ, RZ, R134 ;  /* 0x000000ffff078224 */ /* 0x000fc600078e0086 */
[----:B------:R-:W2:Y:S01]  /*21780*/  LDL R134, [R1+0x5d4] ;  /* 0x0005d40001867983 */ /* 0x000ea20000100800 */
[----:B------:R-:W-:-:S03]  /*21790*/  PRMT R210, RZ, 0x7610, R210 ;  /* 0x00007610ffd27816 */ /* 0x000fc600000000d2 */
[----:B------:R0:W2:Y:S01]  /*217a0*/  @!P0 LDG.E.U16 R211, desc[UR6][R6.64] ;  /* 0x0000000606d38981 */ /* 0x0000a2000c1e1500 */
[----:B------:R-:W-:-:S03]  /*217b0*/  PRMT R209, RZ, 0x7610, R209 ;  /* 0x00007610ffd17816 */ /* 0x000fc600000000d1 */
[----:B------:R-:W2:Y:S01]  /*217c0*/  LDL.LU R144, [R1+0x5c8] ;  /* 0x0005c80001907983 */ /* 0x000ea20000300800 */
[----:B0-----:R-:W-:Y:S02]  /*217d0*/  @!P0 IMAD.MOV.U32 R6, RZ, RZ, R140 ;  /* 0x000000ffff068224 */ /* 0x001fe400078e008c */
[----:B------:R-:W-:Y:S01]  /*217e0*/  @!P0 IMAD.MOV.U32 R7, RZ, RZ, R142 ;  /* 0x000000ffff078224 */ /* 0x000fe200078e008e */
        /* <DEDUP_REMOVED lines=10> */
[----:B----4-:R-:W-:-:S03]  /*21890*/  @!P0 IMAD.MOV.U32 R7, RZ, RZ, R25 ;  /* 0x000000ffff078224 */ /* 0x010fc600078e0019 */
[----:B------:R-:W4:Y:S01]  /*218a0*/  LDL R25, [R1+0x5bc] ;  /* 0x0005bc0001197983 */ /* 0x000f220000100800 */
[----:B---3--:R-:W-:-:S03]  /*218b0*/  @!P0 IMAD.MOV.U32 R6, RZ, RZ, R24 ;  /* 0x000000ffff068224 */ /* 0x008fc600078e0018 */
[----:B------:R-:W3:Y:S04]  /*218c0*/  LDL R24, [R1+0x5c0] ;  /* 0x0005c00001187983 */ /* 0x000ee80000100800 */
[----:B------:R2:W3:Y:S02]  /*218d0*/  @!P0 LDG.E.U16 R208, desc[UR6][R6.64] ;  /* 0x0000000606d08981 */ /* 0x0004e4000c1e1500 */
        /* <DEDUP_REMOVED lines=11> */
[----:B0-----:R-:W-:-:S02]  /*21990*/  @!P0 IMAD.MOV.U32 R6, RZ, RZ, R144 ;  /* 0x000000ffff068224 */ /* 0x001fc400078e0090 */
[----:B------:R-:W-:-:S05]  /*219a0*/  @!P0 IMAD.MOV.U32 R7, RZ, RZ, R140 ;  /* 0x000000ffff078224 */ /* 0x000fca00078e008c */
[----:B------:R4:W2:Y:S01]  /*219b0*/  @!P0 LDG.E.U16 R205, desc[UR6][R6.64] ;  /* 0x0000000606cd8981 */ /* 0x0008a2000c1e1500 */
[----:B------:R-:W-:Y:S01]  /*219c0*/  PRMT R204, RZ, 0x7610, R204 ;  /* 0x00007610ffcc7816 */ /* 0x000fe200000000cc */
[----:B----4-:R-:W-:Y:S02]  /*219d0*/  @!P0 IMAD.MOV.U32 R7, RZ, RZ, R25 ;  /* 0x000000ffff078224 */ /* 0x010fe400078e0019 */
[----:B------:R-:W4:Y:S01]  /*219e0*/  LDL R25, [R1+0x58c] ;  /* 0x00058c0001197983 */ /* 0x000f220000100800 */
[----:B---3--:R-:W-:-:S03]  /*219f0*/  @!P0 IMAD.MOV.U32 R6, RZ, RZ, R24 ;  /* 0x000000ffff068224 */ /* 0x008fc600078e0018 */
[----:B------:R-:W3:Y:S04]  /*21a00*/  LDL R24, [R1+0x590] ;  /* 0x0005900001187983 */ /* 0x000ee80000100800 */
[----:B------:R2:W3:Y:S02]  /*21a10*/  @!P0 LDG.E.U16 R204, desc[UR6][R6.64] ;  /* 0x0000000606cc8981 */ /* 0x0004e4000c1e1500 */
[----:B--2---:R-:W-:Y:S02]  /*21a20*/  @!P0 IMAD.MOV.U32 R6, RZ, RZ, R132 ;  /* 0x000000ffff068224 */ /* 0x004fe400078e0084 */
[----:B------:R-:W2:Y:S01]  /*21a30*/  LDL R132, [R1+0x588] ;  /* 0x0005880001847983 */ /* 0x000ea20000100800 */
[----:B------:R-:W-:Y:S01]  /*21a40*/  PRMT R203, RZ, 0x7610, R203 ;  /* 0x00007610ffcb7816 */ /* 0x000fe200000000cb */
[----:B------:R-:W-:-:S02]  /*21a50*/  @!P0 IMAD.MOV.U32 R7, RZ, RZ, R134 ;  /* 0x000000ffff078224 */ /* 0x000fc400078e0086 */
[----:B------:R-:W2:Y:S01]  /*21a60*/  LDL R134, [R1+0x584] ;  /* 0x0005840001867983 */ /* 0x000ea20000100800 */
[----:B------:R-:W-:-:S03]  /*21a70*/  PRMT R202, RZ, 0x7610, R202 ;  /* 0x00007610ffca7816 */ /* 0x000fc600000000ca */
[----:B------:R0:W2:Y:S01]  /*21a80*/  @!P0 LDG.E.U16 R203, desc[UR6][R6.64] ;  /* 0x0000000606cb8981 */ /* 0x0000a2000c1e1500 */
[----:B------:R-:W-:Y:S01]  /*21a90*/  PRMT R201, RZ, 0x7610, R201 ;  /* 0x00007610ffc97816 */ /* 0x000fe200000000c9 */
[----:B0-----:R-:W-:Y:S02]  /*21aa0*/  @!P0 IMAD.MOV.U32 R6, RZ, RZ, R138 ;  /* 0x000000ffff068224 */ /* 0x001fe400078e008a */
[----:B------:R-:W-:Y:S01]  /*21ab0*/  @!P0 IMAD.MOV.U32 R7, RZ, RZ, R139 ;  /* 0x000000ffff078224 */ /* 0x000fe200078e008b */
[----:B------:R-:W2:Y:S04]  /*21ac0*/  LDL R138, [R1+0x580] ;  /* 0x00058000018a7983 */ /* 0x000ea80000100800 */
[----:B------:R-:W2:Y:S04]  /*21ad0*/  LDL R139, [R1+0x57c] ;  /* 0x00057c00018b7983 */ /* 0x000ea80000100800 */
[----:B------:R0:W2:Y:S02]  /*21ae0*/  @!P0 LDG.E.U16 R202, desc[UR6][R6.64] ;  /* 0x0000000606ca8981 */ /* 0x0000a4000c1e1500 */
[----:B0-----:R-:W-:-:S02]  /*21af0*/  @!P0 IMAD.MOV.U32 R6, RZ, RZ, R136 ;  /* 0x000000ffff068224 */ /* 0x001fc400078e0088 */
[----:B------:R-:W-:Y:S01]  /*21b00*/  @!P0 IMAD.MOV.U32 R7, RZ, RZ, R137 ;  /* 0x000000ffff078224 */ /* 0x000fe200078e0089 */
[----:B------:R-:W2:Y:S04]  /*21b10*/  LDL R136, [R1+0x568] ;  /* 0x0005680001887983 */ /* 0x000ea80000100800 */
[----:B------:R-:W2:Y:S04]  /*21b20*/  LDL R137, [R1+0x564] ;  /* 0x0005640001897983 */ /* 0x000ea80000100800 */
[----:B------:R4:W2:Y:S01]  /*21b30*/  @!P0 LDG.E.U16 R201, desc[UR6][R6.64] ;  /* 0x0000000606c98981 */ /* 0x0008a2000c1e1500 */
[----:B------:R-:W-:Y:S01]  /*21b40*/  PRMT R200, RZ, 0x7610, R200 ;  /* 0x00007610ffc87816 */ /* 0x000fe200000000c8 */
[----:B----4-:R-:W-:-:S02]  /*21b50*/  @!P0 IMAD.MOV.U32 R7, RZ, RZ, R25 ;  /* 0x000000ffff078224 */ /* 0x010fc400078e0019 */
        /* <DEDUP_REMOVED lines=13> */
[----:B------:R-:W2:Y:S01]  /*21c30*/  LDL R138, [R1+0x550] ;  /* 0x00055000018a7983 */ /* 0x000ea20000100800 */
[----:B------:R-:W-:-:S03]  /*21c40*/  @!P0 IMAD.MOV.U32 R7, RZ, RZ, R139 ;  /* 0x000000ffff078224 */ /* 0x000fc600078e008b */
[----:B------:R-:W2:Y:S04]  /*21c50*/  LDL R139, [R1+0x54c] ;  /* 0x00054c00018b7983 */ /* 0x000ea80000100800 */
[----:B------:R0:W2:Y:S02]  /*21c60*/  @!P0 LDG.E.U16 R198, desc[UR6][R6.64] ;  /* 0x0000000606c68981 */ /* 0x0000a4000c1e1500 */
[----:B0-----:R-:W-:Y:S02]  /*21c70*/  @!P0 IMAD.MOV.U32 R6, RZ, RZ, R136 ;  /* 0x000000ffff068224 */ /* 0x001fe400078e0088 */
[----:B------:R-:W2:Y:S01]  /*21c80*/  LDL R136, [R1+0x548] ;  /* 0x0005480001887983 */ /* 0x000ea20000100800 */
[----:B------:R-:W-:-:S03]  /*21c90*/  @!P0 IMAD.MOV.U32 R7, RZ, RZ, R137 ;  /* 0x000000ffff078224 */ /* 0x000fc600078e0089 */
[----:B------:R-:W2:Y:S04]  /*21ca0*/  LDL R137, [R1+0x544] ;  /* 0x0005440001897983 */ /* 0x000ea80000100800 */
        /* <DEDUP_REMOVED lines=154> */
[----:B------:R-:W-:Y:S01]  /*22650*/  @!P0 IMAD.MOV.U32 R7, RZ, RZ, R134 ;  /* 0x000000ffff078224 */ /* 0x000fe200078e0086 */
[----:B------:R-:W-:Y:S01]  /*22660*/  PRMT R170, RZ, 0x7610, R170 ;  /* 0x00007610ffaa7816 */ /* 0x000fe200000000aa */
[----:B------:R-:W2:Y:S04]  /*22670*/  LDL R134, [R1+0x3a0] ;  /* 0x0003a00001867983 */ /* 0x000ea80000100800 */
[----:B------:R0:W2:Y:S01]  /*22680*/  @!P0 LDG.E.U16 R171, desc[UR6][R6.64] ;  /* 0x0000000606ab8981 */ /* 0x0000a2000c1e1500 */
[----:B------:R-:W-:-:S03]  /*22690*/  PRMT R169, RZ, 0x7610, R169 ;  /* 0x00007610ffa97816 */ /* 0x000fc600000000a9 */
[----:B------:R-:W2:Y:S04]  /*226a0*/  LDL.LU R143, [R1+0x360] ;  /* 0x00036000018f7983 */ /* 0x000ea80000300800 */
[----:B------:R-:W2:Y:S01]  /*226b0*/  LDL.LU R145, [R1+0x324] ;  /* 0x0003240001917983 */ /* 0x000ea20000300800 */
[----:B0-----:R-:W-:-:S03]  /*226c0*/  @!P0 IMAD.MOV.U32 R6, RZ, RZ, R138 ;  /* 0x000000ffff068224 */ /* 0x001fc600078e008a */
[----:B------:R-:W2:Y:S01]  /*226d0*/  LDL R138, [R1+0x41c] ;  /* 0x00041c00018a7983 */ /* 0x000ea20000100800 */
[----:B------:R-:W-:-:S03]  /*226e0*/  @!P0 IMAD.MOV.U32 R7, RZ, RZ, R139 ;  /* 0x000000ffff078224 */ /* 0x000fc600078e008b */
[----:B------:R-:W2:Y:S04]  /*226f0*/  LDL R139, [R1+0x364] ;  /* 0x00036400018b7983 */ /* 0x000ea80000100800 */
[----:B------:R0:W2:Y:S02]  /*22700*/  @!P0 LDG.E.U16 R170, desc[UR6][R6.64] ;  /* 0x0000000606aa8981 */ /* 0x0000a4000c1e1500 */
[----:B0-----:R-:W-:Y:S01]  /*22710*/  @!P0 IMAD.MOV.U32 R6, RZ, RZ, R136 ;  /* 0x000000ffff068224 */ /* 0x001fe200078e0088 */
[----:B------:R-:W-:Y:S01]  /*22720*/  PRMT R168, RZ, 0x7610, R168 ;  /* 0x00007610ffa87816 */ /* 0x000fe200000000a8 */
[----:B------:R-:W2:Y:S01]  /*22730*/  LDL R136, [R1+0x3e0] ;  /* 0x0003e00001887983 */ /* 0x000ea20000100800 */
[----:B------:R-:W-:-:S03]  /*22740*/  @!P0 IMAD.MOV.U32 R7, RZ, RZ, R137 ;  /* 0x000000ffff078224 */ /* 0x000fc600078e0089 */
[----:B------:R-:W2:Y:S04]  /*22750*/  LDL R137, [R1+0x3dc] ;  /* 0x0003dc0001897983 */ /* 0x000ea80000100800 */
[----:B------:R4:W2:Y:S02]  /*22760*/  @!P0 LDG.E.U16 R169, desc[UR6][R6.64] ;  /* 0x0000000606a98981 */ /* 0x0008a4000c1e1500 */
        /* <DEDUP_REMOVED lines=15> */
[----:B0-----:R-:W-:Y:S02]  /*22860*/  @!P0 IMAD.MOV.U32 R7, RZ, RZ, R143 ;  /* 0x000000ffff078224 */ /* 0x001fe400078e008f */
[----:B------:R-:W-:-:S05]  /*22870*/  @!P0 IMAD.MOV.U32 R6, RZ, RZ, R139 ;  /* 0x000000ffff068224 */ /* 0x000fca00078e008b */
[----:B------:R0:W2:Y:S01]  /*22880*/  @!P0 LDG.E.U16 R166, desc[UR6][R6.64] ;  /* 0x0000000606a68981 */ /* 0x0000a2000c1e1500 */
[----:B------:R-:W-:Y:S01]  /*22890*/  PRMT R164, RZ, 0x7610, R164 ;  /* 0x00007610ffa47816 */ /* 0x000fe200000000a4 */
[----:B0-----:R-:W-:Y:S01]  /*228a0*/  @!P0 IMAD.MOV.U32 R6, RZ, RZ, R145 ;  /* 0x000000ffff068224 */ /* 0x001fe200078e0091 */
[----:B------:R-:W-:Y:S01]  /*228b0*/  PRMT R163, RZ, 0x7610, R163 ;  /* 0x00007610ffa37816 */ /* 0x000fe200000000a3 */
[----:B----4-:R-:W-:Y:S02]  /*228c0*/  @!P0 IMAD.MOV.U32 R7, RZ, RZ, R25 ;  /* 0x000000ffff078224 */ /* 0x010fe400078e0019 */
[----:B------:R-:W4:Y:S04]  /*228d0*/  LDL.LU R25, [R1+0x31c] ;  /* 0x00031c0001197983 */ /* 0x000f280000300800 */
[----:B------:R3:W4:Y:S04]  /*228e0*/  @!P0 LDG.E.U16 R165, desc[UR6][R6.64] ;  /* 0x0000000606a58981 */ /* 0x000728000c1e1500 */
[----:B------:R-:W4:Y:S04]  /*228f0*/  LDL R150, [R1+0x444] ;  /* 0x0004440001967983 */ /* 0x000f280000100800 */
[----:B------:R-:W4:Y:S01]  /*22900*/  LDL R139, [R1+0x448] ;  /* 0x00044800018b7983 */ /* 0x000f220000100800 */
[----:B---3--:R-:W-:-:S02]  /*22910*/  @!P0 IMAD.MOV.U32 R6, RZ, RZ, R24 ;  /* 0x000000ffff068224 */ /* 0x008fc400078e0018 */
[----:B------:R-:W-:Y:S01]  /*22920*/  @!P0 IMAD.MOV.U32 R7, RZ, RZ, R138 ;  /* 0x000000ffff078224 */ /* 0x000fe200078e008a */
        /* <DEDUP_REMOVED lines=9> */
[----:B--2---:R-:W-:-:S03]  /*229c0*/  @!P0 IMAD.MOV.U32 R6, RZ, RZ, R132 ;  /* 0x000000ffff068224 */ /* 0x004fc600078e0084 */
[----:B------:R-:W2:Y:S01]  /*229d0*/  LDL R132, [R1+0x418] ;  /* 0x0004180001847983 */ /* 0x000ea20000100800 */
[----:B------:R-:W-:-:S03]  /*229e0*/  @!P0 IMAD.MOV.U32 R7, RZ, RZ, R134 ;  /* 0x000000ffff078224 */ /* 0x000fc600078e0086 */
[----:B------:R-:W2:Y:S04]  /*229f0*/  LDL R134, [R1+0x3d8] ;  /* 0x0003d80001867983 */ /* 0x000ea80000100800 */
[----:B------:R0:W2:Y:S01]  /*22a00*/  @!P0 LDG.E.U16 R162, desc[UR6][R6.64] ;  /* 0x0000000606a28981 */ /* 0x0000a2000c1e1500 */
[----:B------:R-:W-:-:S03]  /*22a10*/  PRMT R160, RZ, 0x7610, R160 ;  /* 0x00007610ffa07816 */ /* 0x000fc600000000a0 */
[----:B------:R-:W2:Y:S01]  /*22a20*/  LDL.LU R142, [R1+0x390] ;  /* 0x00039000018e7983 */ /* 0x000ea20000300800 */
[----:B0-----:R-:W-:Y:S02]  /*22a30*/  @!P0 IMAD.MOV.U32 R6, RZ, RZ, R140 ;  /* 0x000000ffff068224 */ /* 0x001fe400078e008c */
[----:B------:R-:W-:-:S05]  /*22a40*/  @!P0 IMAD.MOV.U32 R7, RZ, RZ, R147 ;  /* 0x000000ffff078224 */ /* 0x000fca00078e0093 */
[----:B------:R4:W2:Y:S01]  /*22a50*/  @!P0 LDG.E.U16 R161, desc[UR6][R6.64] ;  /* 0x0000000606a18981 */ /* 0x0008a2000c1e1500 */
[----:B------:R-:W-:Y:S01]  /*22a60*/  PRMT R159, RZ, 0x7610, R159 ;  /* 0x00007610ff9f7816 */ /* 0x000fe2000000009f */
[----:B----4-:R-:W-:Y:S02]  /*22a70*/  @!P0 IMAD.MOV.U32 R6, RZ, RZ, R25 ;  /* 0x000000ffff068224 */ /* 0x010fe400078e0019 */
[----:B---3--:R-:W-:Y:S02]  /*22a80*/  @!P0 IMAD.MOV.U32 R7, RZ, RZ, R24 ;  /* 0x000000ffff078224 */ /* 0x008fe400078e0018 */
[----:B------:R-:W3:Y:S04]  /*22a90*/  LDL.LU R24, [R1+0x394] ;  /* 0x0003940001187983 */ /* 0x000ee80000300800 */
[----:B------:R0:W4:Y:S04]  /*22aa0*/  @!P0 LDG.E.U16 R160, desc[UR6][R6.64] ;  /* 0x0000000606a08981 */ /* 0x000128000c1e1500 */
[----:B------:R-:W4:Y:S04]  /*22ab0*/  LDL.LU R138, [R1+0x354] ;  /* 0x00035400018a7983 */ /* 0x000f280000300800 */
[----:B------:R-:W4:Y:S01]  /*22ac0*/  LDL.LU R149, [R1+0x350] ;  /* 0x0003500001957983 */ /* 0x000f220000300800 */
[----:B0-----:R-:W-:-:S02]  /*22ad0*/  @!P0 IMAD.MOV.U32 R6, RZ, RZ, R139 ;  /* 0x000000ffff068224 */ /* 0x001fc400078e008b */
[----:B------:R-:W-:Y:S01]  /*22ae0*/  @!P0 IMAD.MOV.U32 R7, RZ, RZ, R150 ;  /* 0x000000ffff078224 */ /* 0x000fe200078e0096 */
[----:B------:R-:W-:Y:S01]  /*22af0*/  PRMT R158, RZ, 0x7610, R158 ;  /* 0x00007610ff9e7816 */ /* 0x000fe2000000009e */
[----:B------:R-:W4:Y:S04]  /*22b00*/  LDL R139, [R1+0x3cc] ;  /* 0x0003cc00018b7983 */ /* 0x000f280000100800 */
[----:B------:R2:W4:Y:S02]  /*22b10*/  @!P0 LDG.E.U16 R159, desc[UR6][R6.64] ;  /* 0x00000006069f8981 */ /* 0x000524000c1e1500 */
[----:B--2---:R-:W-:Y:S02]  /*22b20*/  @!P0 IMAD.MOV.U32 R6, RZ, RZ, R132 ;  /* 0x000000ffff068224 */ /* 0x004fe400078e0084 */
[----:B------:R-:W2:Y:S01]  /*22b30*/  LDL R132, [R1+0x314] ;  /* 0x0003140001847983 */ /* 0x000ea20000100800 */
[----:B------:R-:W-:Y:S01]  /*22b40*/  @!P0 IMAD.MOV.U32 R7, RZ, RZ, R137 ;  /* 0x000000ffff078224 */ /* 0x000fe200078e0089 */
[----:B------:R-:W-:-:S02]  /*22b50*/  PRMT R157, RZ, 0x7610, R157 ;  /* 0x00007610ff9d7816 */ /* 0x000fc4000000009d */
[----:B------:R-:W-:Y:S01]  /*22b60*/  PRMT R156, RZ, 0x7610, R156 ;  /* 0x00007610ff9c7816 */ /* 0x000fe2000000009c */
        /* <DEDUP_REMOVED lines=11> */
[----:B---3--:R-:W-:-:S05]  /*22c20*/  @!P0 IMAD.MOV.U32 R6, RZ, RZ, R24 ;  /* 0x000000ffff068224 */ /* 0x008fca00078e0018 */
[----:B------:R4:W3:Y:S02]  /*22c30*/  @!P0 LDG.E.U16 R156, desc[UR6][R6.64] ;  /* 0x00000006069c8981 */ /* 0x0008e4000c1e1500 */
[----:B----4-:R-:W-:Y:S02]  /*22c40*/  @!P0 IMAD.MOV.U32 R6, RZ, RZ, R138 ;  /* 0x000000ffff068224 */ /* 0x010fe400078e008a */
[----:B------:R-:W-:-:S05]  /*22c50*/  @!P0 IMAD.MOV.U32 R7, RZ, RZ, R149 ;  /* 0x000000ffff078224 */ /* 0x000fca00078e0095 */
[----:B------:R0:W4:Y:S02]  /*22c60*/  @!P0 LDG.E.U16 R155, desc[UR6][R6.64] ;  /* 0x00000006069b8981 */ /* 0x000124000c1e1500 */
[----:B0-----:R-:W-:Y:S02]  /*22c70*/  @!P0 IMAD.MOV.U32 R7, RZ, RZ, R2 ;  /* 0x000000ffff078224 */ /* 0x001fe400078e0002 */
[----:B--2---:R-:W-:Y:S02]  /*22c80*/  @!P0 IMAD.MOV.U32 R6, RZ, RZ, R132 ;  /* 0x000000ffff068224 */ /* 0x004fe400078e0084 */
[----:B------:R-:W2:Y:S04]  /*22c90*/  LDL R132, [R1+0x30c] ;  /* 0x00030c0001847983 */ /* 0x000ea80000100800 */
[----:B------:R0:W-:Y:S04]  /*22ca0*/  STL [R1+0xf5c], R2 ;  /* 0x000f5c0201007387 */ /* 0x0001e80000100800 */
[----:B------:R1:W4:Y:S04]  /*22cb0*/  @!P0 LDG.E.U16 R154, desc[UR6][R6.64] ;  /* 0x00000006069a8981 */ /* 0x000328000c1e1500 */
[----:B0-----:R-:W3:Y:S04]  /*22cc0*/  LDL.LU R2, [R1+0x348] ;  /* 0x0003480001027983 */ /* 0x001ee80000300800 */
[----:B------:R-:W1:Y:S04]  /*22cd0*/  LDL R6, [R1+0x40c] ;  /* 0x00040c0001067983 */ /* 0x000e680000100800 */
[----:B------:R-:W1:Y:S01]  /*22ce0*/  LDL R7, [R1+0x410] ;  /* 0x0004100001077983 */ /* 0x000e620000100800 */
[----:B------:R-:W-:-:S02]  /*22cf0*/  PRMT R153, RZ, 0x7610, R153 ;  /* 0x00007610ff997816 */ /* 0x000fc40000000099 */
[----:B------:R-:W-:Y:S02]  /*22d00*/  PRMT R152, RZ, 0x7610, R152 ;  /* 0x00007610ff987816 */ /* 0x000fe40000000098 */
[----:B------:R-:W-:Y:S02]  /*22d10*/  PRMT R23, RZ, 0x7610, R23 ;  /* 0x00007610ff177816 */ /* 0x000fe40000000017 */
[----:B------:R-:W-:Y:S02]  /*22d20*/  PRMT R22, RZ, 0x7610, R22 ;  /* 0x00007610ff167816 */ /* 0x000fe40000000016 */
[----:B------:R-:W-:Y:S02]  /*22d30*/  PRMT R21, RZ, 0x7610, R21 ;  /* 0x00007610ff157816 */ /* 0x000fe40000000015 */
[----:B-1----:R-:W-:-:S04]  /*22d40*/  @!P0 LOP3.LUT R7, R7, R6, RZ, 0x3c, !PT ;  /* 0x0000000607078212 */ /* 0x002fc800078e3cff */
[----:B------:R-:W-:-:S04]  /*22d50*/  @!P0 LOP3.LUT R6, R7, R6, RZ, 0x3c, !PT ;  /* 0x0000000607068212 */ /* 0x000fc800078e3cff */
[----:B------:R-:W-:-:S05]  /*22d60*/  @!P0 LOP3.LUT R7, R7, R6, RZ, 0x3c, !PT ;  /* 0x0000000607078212 */ /* 0x000fca00078e3cff */
[----:B------:R0:W4:Y:S02]  /*22d70*/  @!P0 LDG.E.U16 R153, desc[UR6][R6.64] ;  /* 0x0000000606998981 */ /* 0x000124000c1e1500 */
[----:B0-----:R-:W-:Y:S02]  /*22d80*/  @!P0 IMAD.MOV.U32 R6, RZ, RZ, R137 ;  /* 0x000000ffff068224 */ /* 0x001fe400078e0089 */
[----:B------:R-:W-:Y:S01]  /*22d90*/  @!P0 IMAD.MOV.U32 R7, RZ, RZ, R139 ;  /* 0x000000ffff078224 */ /* 0x000fe200078e008b */
[----:B------:R-:W4:Y:S04]  /*22da0*/  LDL R137, [R1+0x384] ;  /* 0x0003840001897983 */ /* 0x000f280000100800 */
[----:B------:R0:W4:Y:S02]  /*22db0*/  @!P0 LDG.E.U16 R152, desc[UR6][R6.64] ;  /* 0x0000000606988981 */ /* 0x000124000c1e1500 */
[----:B0-----:R-:W-:-:S02]  /*22dc0*/  @!P0 IMAD.MOV.U32 R6, RZ, RZ, R134 ;  /* 0x000000ffff068224 */ /* 0x001fc400078e0086 */
[----:B------:R-:W-:Y:S01]  /*22dd0*/  @!P0 IMAD.MOV.U32 R7, RZ, RZ, R150 ;  /* 0x000000ffff078224 */ /* 0x000fe200078e0096 */
[----:B------:R-:W4:Y:S04]  /*22de0*/  LDL.LU R134, [R1+0x344] ;  /* 0x0003440001867983 */ /* 0x000f280000300800 */
[----:B------:R0:W4:Y:S04]  /*22df0*/  @!P0 LDG.E.U16 R23, desc[UR6][R6.64] ;  /* 0x0000000606178981 */ /* 0x000128000c1e1500 */
[----:B------:R-:W4:Y:S01]  /*22e00*/  LDL.LU R139, [R1+0x380] ;  /* 0x00038000018b7983 */ /* 0x000f220000300800 */
[----:B0-----:R-:W-:-:S02]  /*22e10*/  @!P0 IMAD.MOV.U32 R6, RZ, RZ, R136 ;  /* 0x000000ffff068224 */ /* 0x001fc400078e0088 */
[----:B---3--:R-:W-:-:S05]  /*22e20*/  @!P0 IMAD.MOV.U32 R7, RZ, RZ, R2 ;  /* 0x000000ffff078224 */ /* 0x008fca00078e0002 */
[----:B------:R2:W3:Y:S02]  /*22e30*/  @!P0 LDG.E.U16 R22, desc[UR6][R6.64] ;  /* 0x0000000606168981 */ /* 0x0004e4000c1e1500 */
[----:B--2---:R-:W-:Y:S02]  /*22e40*/  @!P0 IMAD.MOV.U32 R6, RZ, RZ, R132 ;  /* 0x000000ffff068224 */ /* 0x004fe400078e0084 */
[----:B------:R-:W-:Y:S01]  /*22e50*/  @!P0 IMAD.MOV.U32 R7, RZ, RZ, R3 ;  /* 0x000000ffff078224 */ /* 0x000fe200078e0003 */
[----:B------:R-:W2:Y:S04]  /*22e60*/  LDL R132, [R1+0x304] ;  /* 0x0003040001847983 */ /* 0x000ea80000100800 */
[----:B------:R0:W-:Y:S04]  /*22e70*/  STL [R1+0xf60], R3 ;  /* 0x000f600301007387 */ /* 0x0001e80000100800 */
[----:B------:R1:W3:Y:S04]  /*22e80*/  @!P0 LDG.E.U16 R21, desc[UR6][R6.64] ;  /* 0x0000000606158981 */ /* 0x0002e8000c1e1500 */
[----:B0-----:R-:W2:Y:S04]  /*22e90*/  LDL.LU R3, [R1+0x340] ;  /* 0x0003400001037983 */ /* 0x001ea80000300800 */
[----:B------:R-:W1:Y:S04]  /*22ea0*/  LDL R6, [R1+0x404] ;  /* 0x0004040001067983 */ /* 0x000e680000100800 */
[----:B------:R-:W1:Y:S01]  /*22eb0*/  LDL R7, [R1+0x408] ;  /* 0x0004080001077983 */ /* 0x000e620000100800 */
[----:B------:R-:W-:-:S02]  /*22ec0*/  PRMT R20, RZ, 0x7610, R20 ;  /* 0x00007610ff147816 */ /* 0x000fc40000000014 */
[----:B-1----:R-:W-:-:S04]  /*22ed0*/  @!P0 LOP3.LUT R7, R7, R6, RZ, 0x3c, !PT ;  /* 0x0000000607078212 */ /* 0x002fc800078e3cff */
[----:B------:R-:W-:-:S04]  /*22ee0*/  @!P0 LOP3.LUT R6, R7, R6, RZ, 0x3c, !PT ;  /* 0x0000000607068212 */ /* 0x000fc800078e3cff */
[----:B------:R-:W-:-:S05]  /*22ef0*/  @!P0 LOP3.LUT R7, R7, R6, RZ, 0x3c, !PT ;  /* 0x0000000607078212 */ /* 0x000fca00078e3cff */
[----:B------:R0:W3:Y:S04]  /*22f00*/  @!P0 LDG.E.U16 R20, desc[UR6][R6.64] ;  /* 0x0000000606148981 */ /* 0x0000e8000c1e1500 */
[----:B------:R-:W0:Y:S04]  /*22f10*/  LDL R6, [R1+0x3c4] ;  /* 0x0003c40001067983 */ /* 0x000e280000100800 */
[----:B------:R-:W0:Y:S01]  /*22f20*/  LDL R7, [R1+0x3c8] ;  /* 0x0003c80001077983 */ /* 0x000e220000100800 */
[----:B------:R-:W-:Y:S02]  /*22f30*/  PRMT R19, RZ, 0x7610, R19 ;  /* 0x00007610ff137816 */ /* 0x000fe40000000013 */
[----:B------:R-:W-:-:S02]  /*22f40*/  PRMT R18, RZ, 0x7610, R18 ;  /* 0x00007610ff127816 */ /* 0x000fc40000000012 */
[----:B------:R-:W-:Y:S02]  /*22f50*/  PRMT R17, RZ, 0x7610, R17 ;  /* 0x00007610ff117816 */ /* 0x000fe40000000011 */
[----:B------:R-:W-:Y:S02]  /*22f60*/  PRMT R14, RZ, 0x7610, R14 ;  /* 0x00007610ff0e7816 */ /* 0x000fe4000000000e */
[----:B0-----:R-:W-:-:S04]  /*22f70*/  @!P0 LOP3.LUT R7, R7, R6, RZ, 0x3c, !PT ;  /* 0x0000000607078212 */ /* 0x001fc800078e3cff */
[----:B------:R-:W-:-:S04]  /*22f80*/  @!P0 LOP3.LUT R6, R7, R6, RZ, 0x3c, !PT ;  /* 0x0000000607068212 */ /* 0x000fc800078e3cff */
[----:B------:R-:W-:-:S05]  /*22f90*/  @!P0 LOP3.LUT R7, R7, R6, RZ, 0x3c, !PT ;  /* 0x0000000607078212 */ /* 0x000fca00078e3cff */
[----:B------:R4:W3:Y:S02]  /*22fa0*/  @!P0 LDG.E.U16 R19, desc[UR6][R6.64] ;  /* 0x0000000606138981 */ /* 0x0008e4000c1e1500 */
[----:B----4-:R-:W-:Y:S02]  /*22fb0*/  @!P0 IMAD.MOV.U32 R6, RZ, RZ, R137 ;  /* 0x000000ffff068224 */ /* 0x010fe400078e0089 */
[----:B------:R-:W-:Y:S01]  /*22fc0*/  @!P0 IMAD.MOV.U32 R7, RZ, RZ, R139 ;  /* 0x000000ffff078224 */ /* 0x000fe200078e008b */
[----:B------:R-:W4:Y:S04]  /*22fd0*/  LDL.LU R137, [R1+0x378] ;  /* 0x0003780001897983 */ /* 0x000f280000300800 */
[----:B------:R0:W3:Y:S02]  /*22fe0*/  @!P0 LDG.E.U16 R18, desc[UR6][R6.64] ;  /* 0x0000000606128981 */ /* 0x0000e4000c1e1500 */
[----:B0-----:R-:W-:-:S02]  /*22ff0*/  @!P0 IMAD.MOV.U32 R6, RZ, RZ, R134 ;  /* 0x000000ffff068224 */ /* 0x001fc400078e0086 */
[----:B--2---:R-:W-:Y:S01]  /*23000*/  @!P0 IMAD.MOV.U32 R7, RZ, RZ, R3 ;  /* 0x000000ffff078224 */ /* 0x004fe200078e0003 */
[----:B------:R0:W-:Y:S04]  /*23010*/  STL [R1+0xfd0], R3 ;  /* 0x000fd00301007387 */ /* 0x0001e80000100800 */
[----:B------:R1:W2:Y:S04]  /*23020*/  @!P0 LDG.E.U16 R17, desc[UR6][R6.64] ;  /* 0x0000000606118981 */ /* 0x0002a8000c1e1500 */
[----:B0-----:R-:W4:Y:S01]  /*23030*/  LDL.LU R3, [R1+0x37c] ;  /* 0x00037c0001037983 */ /* 0x001f220000300800 */
[----:B-1----:R-:W-:-:S02]  /*23040*/  @!P0 IMAD.MOV.U32 R6, RZ, RZ, R132 ;  /* 0x000000ffff068224 */ /* 0x002fc400078e0084 */
[----:B------:R-:W-:Y:S01]  /*23050*/  @!P0 IMAD.MOV.U32 R7, RZ, RZ, R4 ;  /* 0x000000ffff078224 */ /* 0x000fe200078e0004 */
[----:B------:R-:W3:Y:S04]  /*23060*/  LDL.LU R132, [R1+0x33c] ;  /* 0x00033c0001847983 */ /* 0x000ee80000300800 */
[----:B------:R0:W-:Y:S04]  /*23070*/  STL [R1+0xf64], R4 ;  /* 0x000f640401007387 */ /* 0x0001e80000100800 */
[----:B------:R1:W2:Y:S04]  /*23080*/  @!P0 LDG.E.U16 R14, desc[UR6][R6.64] ;  /* 0x00000006060e8981 */ /* 0x0002a8000c1e1500 */
[----:B0-----:R-:W2:Y:S04]  /*23090*/  LDL.LU R4, [R1+0x2fc] ;  /* 0x0002fc0001047983 */ /* 0x001ea80000300800 */
[----:B------:R-:W1:Y:S04]  /*230a0*/  LDL R6, [R1+0x43c] ;  /* 0x00043c0001067983 */ /* 0x000e680000100800 */
[----:B------:R-:W1:Y:S01]  /*230b0*/  LDL R7, [R1+0x440] ;  /* 0x0004400001077983 */ /* 0x000e620000100800 */
[----:B------:R-:W-:-:S02]  /*230c0*/  PRMT R13, RZ, 0x7610, R13 ;  /* 0x00007610ff0d7816 */ /* 0x000fc4000000000d */
[----:B-1----:R-:W-:-:S04]  /*230d0*/  @!P0 LOP3.LUT R7, R7, R6, RZ, 0x3c, !PT ;  /* 0x0000000607078212 */ /* 0x002fc800078e3cff */
[----:B------:R-:W-:-:S04]  /*230e0*/  @!P0 LOP3.LUT R6, R7, R6, RZ, 0x3c, !PT ;  /* 0x0000000607068212 */ /* 0x000fc800078e3cff */
[----:B------:R-:W-:-:S05]  /*230f0*/  @!P0 LOP3.LUT R7, R7, R6, RZ, 0x3c, !PT ;  /* 0x0000000607078212 */ /* 0x000fca00078e3cff */
[----:B------:R0:W2:Y:S04]  /*23100*/  @!P0 LDG.E.U16 R13, desc[UR6][R6.64] ;  /* 0x00000006060d8981 */ /* 0x0000a8000c1e1500 */
[----:B------:R-:W0:Y:S04]  /*23110*/  LDL R6, [R1+0x3fc] ;  /* 0x0003fc0001067983 */ /* 0x000e280000100800 */
[----:B------:R-:W0:Y:S01]  /*23120*/  LDL R7, [R1+0x400] ;  /* 0x0004000001077983 */ /* 0x000e220000100800 */
[----:B------:R-:W-:Y:S02]  /*23130*/  PRMT R12, RZ, 0x7610, R12 ;  /* 0x00007610ff0c7816 */ /* 0x000fe4000000000c */
[----:B0-----:R-:W-:-:S04]  /*23140*/  @!P0 LOP3.LUT R7, R7, R6, RZ, 0x3c, !PT ;  /* 0x0000000607078212 */ /* 0x001fc800078e3cff */
[----:B------:R-:W-:-:S04]  /*23150*/  @!P0 LOP3.LUT R6, R7, R6, RZ, 0x3c, !PT ;  /* 0x0000000607068212 */ /* 0x000fc800078e3cff */
[----:B------:R-:W-:-:S05]  /*23160*/  @!P0 LOP3.LUT R7, R7, R6, RZ, 0x3c, !PT ;  /* 0x0000000607078212 */ /* 0x000fca00078e3cff */
[----:B------:R0:W2:Y:S04]  /*23170*/  @!P0 LDG.E.U16 R12, desc[UR6][R6.64] ;  /* 0x00000006060c8981 */ /* 0x0000a8000c1e1500 */
[----:B------:R-:W0:Y:S04]  /*23180*/  LDL R6, [R1+0x3b8] ;  /* 0x0003b80001067983 */ /* 0x000e280000100800 */
[----:B------:R-:W0:Y:S01]  /*23190*/  LDL R7, [R1+0x3c0] ;  /* 0x0003c00001077983 */ /* 0x000e220000100800 */
[----:B------:R-:W-:Y:S02]  /*231a0*/  PRMT R11, RZ, 0x7610, R11 ;  /* 0x00007610ff0b7816 */ /* 0x000fe4000000000b */
[----:B------:R-:W-:Y:S01]  /*231b0*/  PRMT R10, RZ, 0x7610, R10 ;  /* 0x00007610ff0a7816 */ /* 0x000fe2000000000a */
[----:B----4-:R1:W-:Y:S01]  /*231c0*/  STL [R1+0xfd4], R3 ;  /* 0x000fd40301007387 */ /* 0x0103e20000100800 */
[----:B0-----:R-:W-:-:S04]  /*231d0*/  @!P0 LOP3.LUT R7, R7, R6, RZ, 0x3c, !PT ;  /* 0x0000000607078212 */ /* 0x001fc800078e3cff */
[----:B------:R-:W-:-:S04]  /*231e0*/  @!P0 LOP3.LUT R6, R7, R6, RZ, 0x3c, !PT ;  /* 0x0000000607068212 */ /* 0x000fc800078e3cff */
[----:B------:R-:W-:-:S05]  /*231f0*/  @!P0 LOP3.LUT R7, R7, R6, RZ, 0x3c, !PT ;  /* 0x0000000607078212 */ /* 0x000fca00078e3cff */
[----:B------:R0:W4:Y:S02]  /*23200*/  @!P0 LDG.E.U16 R11, desc[UR6][R6.64] ;  /* 0x00000006060b8981 */ /* 0x000124000c1e1500 */
[----:B0-----:R-:W-:Y:S02]  /*23210*/  @!P0 IMAD.MOV.U32 R6, RZ, RZ, R3 ;  /* 0x000000ffff068224 */ /* 0x001fe400078e0003 */
[----:B------:R-:W-:Y:S02]  /*23220*/  @!P0 IMAD.MOV.U32 R7, RZ, RZ, R137 ;  /* 0x000000ffff078224 */ /* 0x000fe400078e0089 */
[----:B-1----:R-:W-:Y:S02]  /*23230*/  IMAD.MOV.U32 R3, RZ, RZ, R24 ;  /* 0x000000ffff037224 */ /* 0x002fe400078e0018 */
[----:B------:R-:W2:Y:S04]  /*23240*/  LDL.LU R24, [R1+0x1260] ;  /* 0x0012600001187983 */ /* 0x000ea80000300800 */
[----:B------:R0:W4:Y:S04]  /*23250*/  @!P0 LDG.E.U16 R10, desc[UR6][R6.64] ;  /* 0x00000006060a8981 */ /* 0x000128000c1e1500 */
[----:B------:R-:W4:Y:S04]  /*23260*/  LDL R7, [R1+0x338] ;  /* 0x0003380001077983 */ /* 0x000f280000100800 */
[----:B------:R1:W-:Y:S02]  /*23270*/  STL.64 [R1+0x1230], R150 ;  /* 0x0012309601007387 */ /* 0x0003e40000100a00 */
[----:B-1----:R-:W-:-:S02]  /*23280*/  IMAD.MOV.U32 R151, RZ, RZ, R25 ;  /* 0x000000ffff977224 */ /* 0x002fc400078e0019 */
[----:B------:R-:W2:Y:S04]  /*23290*/  LDL.LU R25, [R1+0x125c] ;  /* 0x00125c0001197983 */ /* 0x000ea80000300800 */
[----:B------:R-:W4:Y:S04]  /*232a0*/  LDL.LU R150, [R1+0x200] ;  /* 0x0002000001967983 */ /* 0x000f280000300800 */
[----:B------:R1:W-:Y:S04]  /*232b0*/  STL.64 [R1+0x1228], R148 ;  /* 0x0012289401007387 */ /* 0x0003e80000100a00 */
[----:B-1----:R-:W4:Y:S04]  /*232c0*/  LDL.LU R148, [R1+0x224] ;  /* 0x0002240001947983 */ /* 0x002f280000300800 */
[----:B------:R-:W4:Y:S04]  /*232d0*/  LDL.LU R149, [R1+0x210] ;  /* 0x0002100001957983 */ /* 0x000f280000300800 */
[----:B------:R1:W-:Y:S04]  /*232e0*/  STL.64 [R1+0x1220], R146 ;  /* 0x0012209201007387 */ /* 0x0003e80000100a00 */
[----:B-1----:R-:W4:Y:S04]  /*232f0*/  LDL.LU R146, [R1+0x24c] ;  /* 0x00024c0001927983 */ /* 0x002f280000300800 */
[----:B------:R-:W4:Y:S04]  /*23300*/  LDL.LU R147, [R1+0x238] ;  /* 0x0002380001937983 */ /* 0x000f280000300800 */
[----:B------:R1:W-:Y:S04]  /*23310*/  STL.64 [R1+0x1218], R144 ;  /* 0x0012189001007387 */ /* 0x0003e80000100a00 */
[----:B-1----:R-:W4:Y:S04]  /*23320*/  LDL R144, [R1+0x2f8] ;  /* 0x0002f80001907983 */ /* 0x002f280000100800 */
[----:B------:R-:W4:Y:S04]  /*23330*/  LDL.LU R145, [R1+0x264] ;  /* 0x0002640001917983 */ /* 0x000f280000300800 */
[----:B------:R-:W-:Y:S04]  /*23340*/  STL.64 [R1+0x1210], R142 ;  /* 0x0012108e01007387 */ /* 0x000fe80000100a00 */
[----:B------:R-:W-:Y:S04]  /*23350*/  STL.64 [R1+0x1208], R140 ;  /* 0x0012088c01007387 */ /* 0x000fe80000100a00 */
[----:B------:R-:W-:Y:S04]  /*23360*/  STL.64 [R1+0x1200], R138 ;  /* 0x0012008a01007387 */ /* 0x000fe80000100a00 */
[----:B------:R1:W-:Y:S04]  /*23370*/  STL.64 [R1+0x11f8], R136 ;  /* 0x0011f88801007387 */ /* 0x0003e80000100a00 */
[----:B------:R-:W-:Y:S04]  /*23380*/  STL.64 [R1+0x11f0], R134 ;  /* 0x0011f08601007387 */ /* 0x000fe80000100a00 */
[----:B---3--:R-:W-:Y:S04]  /*23390*/  STL.64 [R1+0x11e8], R132 ;  /* 0x0011e88401007387 */ /* 0x008fe80000100a00 */
[----:B------:R-:W-:Y:S04]  /*233a0*/  STL.64 [R1+0x11e0], R130 ;  /* 0x0011e08201007387 */ /* 0x000fe80000100a00 */
[----:B------:R-:W-:Y:S04]  /*233b0*/  STL.64 [R1+0x11d8], R128 ;  /* 0x0011d88001007387 */ /* 0x000fe80000100a00 */
[----:B------:R-:W-:Y:S04]  /*233c0*/  STL.64 [R1+0x11d0], R126 ;  /* 0x0011d07e01007387 */ /* 0x000fe80000100a00 */
[----:B------:R-:W-:Y:S04]  /*233d0*/  STL.64 [R1+0x11c8], R124 ;  /* 0x0011c87c01007387 */ /* 0x000fe80000100a00 */
[----:B------:R-:W-:Y:S04]  /*233e0*/  STL.64 [R1+0x11c0], R122 ;  /* 0x0011c07a01007387 */ /* 0x000fe80000100a00 */
[----:B------:R-:W-:Y:S04]  /*233f0*/  STL.64 [R1+0x11b8], R120 ;  /* 0x0011b87801007387 */ /* 0x000fe80000100a00 */
[----:B------:R-:W-:Y:S04]  /*23400*/  STL.64 [R1+0x11b0], R118 ;  /* 0x0011b07601007387 */ /* 0x000fe80000100a00 */
[----:B------:R-:W-:Y:S04]  /*23410*/  STL.64 [R1+0x11a8], R116 ;  /* 0x0011a87401007387 */ /* 0x000fe80000100a00 */
[----:B------:R-:W-:Y:S01]  /*23420*/  STL.64 [R1+0x11a0], R114 ;  /* 0x0011a07201007387 */ /* 0x000fe20000100a00 */
[----:B-1----:R-:W1:Y:S03]  /*23430*/  S2R R136, SR_TID.X ;  /* 0x0000000000887919 */ /* 0x002e660000002100 */
        /* <DEDUP_REMOVED lines=28> */
[----:B-1----:R-:W-:-:S03]  /*23600*/  IMAD.SHL.U32 R138, R136, 0x2, RZ ;  /* 0x00000002888a7824 */ /* 0x002fc600078e00ff */
[----:B------:R-:W-:Y:S04]  /*23610*/  STL.64 [R1+0x10b8], R56 ;  /* 0x0010b83801007387 */ /* 0x000fe80000100a00 */
[----:B------:R-:W-:Y:S04]  /*23620*/  STL.64 [R1+0x10b0], R54 ;  /* 0x0010b03601007387 */ /* 0x000fe80000100a00 */
[----:B------:R-:W-:Y:S04]  /*23630*/  STL.64 [R1+0x10a8], R52 ;  /* 0x0010a83401007387 */ /* 0x000fe80000100a00 */
[----:B------:R-:W-:Y:S04]  /*23640*/  STL.64 [R1+0x10a0], R50 ;  /* 0x0010a03201007387 */ /* 0x000fe80000100a00 */
[----:B------:R-:W-:Y:S01]  /*23650*/  STL.64 [R1+0x1098], R48 ;  /* 0x0010983001007387 */ /* 0x000fe20000100a00 */
[----:B------:R-:W-:-:S03]  /*23660*/  LOP3.LUT R137, R136, 0x40, RZ, 0xc0, !PT ;  /* 0x0000004088897812 */ /* 0x000fc600078ec0ff */
[----:B------:R-:W-:Y:S01]  /*23670*/  STL.64 [R1+0x1090], R46 ;  /* 0x0010902e01007387 */ /* 0x000fe20000100a00 */
[----:B------:R-:W-:-:S03]  /*23680*/  LOP3.LUT R138, R138, 0x7e, RZ, 0xc0, !PT ;  /* 0x0000007e8a8a7812 */ /* 0x000fc600078ec0ff */
[----:B------:R-:W-:Y:S04]  /*23690*/  STL.64 [R1+0x1088], R44 ;  /* 0x0010882c01007387 */ /* 0x000fe80000100a00 */
[----:B------:R-:W-:Y:S04]  /*236a0*/  STL.64 [R1+0x1080], R42 ;  /* 0x0010802a01007387 */ /* 0x000fe80000100a00 */
[----:B------:R-:W-:Y:S04]  /*236b0*/  STL.64 [R1+0x1078], R40 ;  /* 0x0010782801007387 */ /* 0x000fe80000100a00 */
[----:B------:R-:W-:Y:S01]  /*236c0*/  STL.64 [R1+0x1070], R38 ;  /* 0x0010702601007387 */ /* 0x000fe20000100a00 */
[----:B------:R-:W-:-:S03]  /*236d0*/  IMAD R138, R137, 0x200, R138 ;  /* 0x00000200898a7824 */ /* 0x000fc600078e028a */
[----:B------:R-:W-:Y:S04]  /*236e0*/  STL.64 [R1+0x1068], R36 ;  /* 0x0010682401007387 */ /* 0x000fe80000100a00 */
[----:B------:R-:W-:Y:S01]  /*236f0*/  STL.64 [R1+0x1060], R34 ;  /* 0x0010602201007387 */ /* 0x000fe20000100a00 */
[----:B------:R-:W-:-:S03]  /*23700*/  PRMT R9, RZ, 0x7610, R9 ;  /* 0x00007610ff097816 */ /* 0x000fc60000000009 */
[----:B------:R-:W-:Y:S01]  /*23710*/  STL.64 [R1+0x1058], R32 ;  /* 0x0010582001007387 */ /* 0x000fe20000100a00 */
[----:B0-----:R-:W-:-:S03]  /*23720*/  @!P0 IMAD.MOV.U32 R6, RZ, RZ, R132 ;  /* 0x000000ffff068224 */ /* 0x001fc600078e0084 */
[----:B------:R-:W-:Y:S04]  /*23730*/  STL.64 [R1+0x1050], R30 ;  /* 0x0010501e01007387 */ /* 0x000fe80000100a00 */
[----:B------:R-:W-:Y:S01]  /*23740*/  STL.64 [R1+0x1048], R28 ;  /* 0x0010481c01007387 */ /* 0x000fe20000100a00 */
[----:B------:R-:W-:-:S03]  /*23750*/  LOP3.LUT R138, R138, 0x20, RZ, 0x3c, !PT ;  /* 0x000000208a8a7812 */ /* 0x000fc600078e3cff */
[----:B------:R-:W-:Y:S04]  /*23760*/  STL.64 [R1+0x1040], R26 ;  /* 0x0010401a01007387 */ /* 0x000fe80000100a00 */
[----:B--2---:R-:W-:Y:S04]  /*23770*/  STL.64 [R1+0x1038], R24 ;  /* 0x0010381801007387 */ /* 0x004fe80000100a00 */
[----:B------:R-:W-:Y:S04]  /*23780*/  STL [R1+0xf68], R4 ;  /* 0x000f680401007387 */ /* 0x000fe80000100800 */
[----:B------:R-:W2:Y:S04]  /*23790*/  LDL.LU R139, [R1+0x2f0] ;  /* 0x0002f000018b7983 */ /* 0x000ea80000300800 */
[----:B------:R-:W3:Y:S04]  /*237a0*/  LDL.LU R140, [R1+0x2dc] ;  /* 0x0002dc00018c7983 */ /* 0x000ee80000300800 */
[----:B------:R-:W3:Y:S04]  /*237b0*/  LDL.LU R141, [R1+0x2c8] ;  /* 0x0002c800018d7983 */ /* 0x000ee80000300800 */
[----:B----4-:R0:W4:Y:S04]  /*237c0*/  @!P0 LDG.E.U16 R9, desc[UR6][R6.64] ;  /* 0x0000000606098981 */ /* 0x010128000c1e1500 */
[----:B------:R-:W4:Y:S04]  /*237d0*/  LDL.LU R142, [R1+0x2b4] ;  /* 0x0002b400018e7983 */ /* 0x000f280000300800 */
[----:B------:R-:W4:Y:S01]  /*237e0*/  LDL.LU R143, [R1+0x2a0] ;  /* 0x0002a000018f7983 */ /* 0x000f220000300800 */
[----:B0-----:R-:W-:-:S03]  /*237f0*/  @!P0 IMAD.MOV.U32 R7, RZ, RZ, R144 ;  /* 0x000000ffff078224 */ /* 0x001fc600078e0090 */
[----:B------:R-:W4:Y:S04]  /*23800*/  LDL.LU R144, [R1+0x28c] ;  /* 0x00028c0001907983 */ /* 0x000f280000300800 */
[----:B------:R0:W-:Y:S04]  /*23810*/  STS.U16 [R138+UR4+0x1d00], R145 ;  /* 0x001d00918a007988 */ /* 0x0001e80008000404 */
[----:B------:R1:W-:Y:S04]  /*23820*/  STS.U16 [R138+UR4+0x2100], R146 ;  /* 0x002100928a007988 */ /* 0x0003e80008000404 */
[----:B------:R1:W-:Y:S04]  /*23830*/  STS.U16 [R138+UR4+0x2500], R147 ;  /* 0x002500938a007988 */ /* 0x0003e80008000404 */
[----:B0-----:R-:W4:Y:S04]  /*23840*/  LDL.LU R145, [R1+0x278] ;  /* 0x0002780001917983 */ /* 0x001f280000300800 */
[----:B-1----:R-:W4:Y:S04]  /*23850*/  LDL.LU R146, [R1+0x260] ;  /* 0x0002600001927983 */ /* 0x002f280000300800 */
[----:B------:R0:W-:Y:S04]  /*23860*/  STS.U16 [R138+UR4+0x2900], R148 ;  /* 0x002900948a007988 */ /* 0x0001e80008000404 */
[----:B------:R-:W4:Y:S04]  /*23870*/  LDL.LU R147, [R1+0x248] ;  /* 0x0002480001937983 */ /* 0x000f280000300800 */
[----:B------:R1:W-:Y:S04]  /*23880*/  STS.U16 [R138+UR4+0x2d00], R149 ;  /* 0x002d00958a007988 */ /* 0x0003e80008000404 */
[----:B0-----:R-:W4:Y:S04]  /*23890*/  LDL.LU R148, [R1+0x234] ;  /* 0x0002340001947983 */ /* 0x001f280000300800 */
[----:B------:R0:W-:Y:S04]  /*238a0*/  STS.U16 [R138+UR4+0x3100], R150 ;  /* 0x003100968a007988 */ /* 0x0001e80008000404 */
[----:B-1----:R-:W4:Y:S04]  /*238b0*/  LDL.LU R149, [R1+0x220] ;  /* 0x0002200001957983 */ /* 0x002f280000300800 */
[----:B0-----:R-:W4:Y:S01]  /*238c0*/  LDL.LU R150, [R1+0x20c] ;  /* 0x00020c0001967983 */ /* 0x001f220000300800 */
[----:B------:R-:W-:-:S03]  /*238d0*/  IMAD.SHL.U32 R136, R136, 0x2, RZ ;  /* 0x0000000288887824 */ /* 0x000fc600078e00ff */
[----:B------:R-:W-:Y:S04]  /*238e0*/  STS.U16 [R138+UR4+0x3500], R251 ;  /* 0x003500fb8a007988 */ /* 0x000fe80008000404 */
[----:B------:R-:W-:Y:S01]  /*238f0*/  STS.U16 [R138+UR4+0x3900], R245 ;  /* 0x003900f58a007988 */ /* 0x000fe20008000404 */
[----:B------:R-:W-:-:S03]  /*23900*/  LOP3.LUT R136, R136, 0x7e, RZ, 0xc0, !PT ;  /* 0x0000007e88887812 */ /* 0x000fc600078ec0ff */
        /* <DEDUP_REMOVED lines=19> */
[----:B--2---:R-:W-:Y:S04]  /*23a40*/  STS.U16 [R136+UR4+0x180], R139 ;  /* 0x0001808b88007988 */ /* 0x004fe80008000404 */
[----:B---3--:R-:W-:Y:S04]  /*23a50*/  STS.U16 [R136+UR4+0x580], R140 ;  /* 0x0005808c88007988 */ /* 0x008fe80008000404 */
[----:B------:R-:W-:Y:S04]  /*23a60*/  STS.U16 [R136+UR4+0x980], R141 ;  /* 0x0009808d88007988 */ /* 0x000fe80008000404 */
[----:B----4-:R-:W-:Y:S04]  /*23a70*/  STS.U16 [R136+UR4+0xd80], R142 ;  /* 0x000d808e88007988 */ /* 0x010fe80008000404 */
        /* <DEDUP_REMOVED lines=9> */
[----:B0-----:R-:W2:Y:S04]  /*23b10*/  LDL.LU R8, [R1+0x1258] ;  /* 0x0012580001087983 */ /* 0x001ea80000300800 */
[----:B------:R-:W3:Y:S04]  /*23b20*/  LDL.LU R139, [R1+0x2ec] ;  /* 0x0002ec00018b7983 */ /* 0x000ee80000300800 */
[----:B------:R-:W4:Y:S04]  /*23b30*/  LDL.LU R140, [R1+0x2d8] ;  /* 0x0002d800018c7983 */ /* 0x000f280000300800 */
[----:B------:R-:W2:Y:S04]  /*23b40*/  LDL.LU R141, [R1+0x2c4] ;  /* 0x0002c400018d7983 */ /* 0x000ea80000300800 */
        /* <DEDUP_REMOVED lines=8> */
[----:B------:R-:W2:Y:S01]  /*23bd0*/  LDL.LU R150, [R1+0x208] ;  /* 0x0002080001967983 */ /* 0x000ea20000300800 */
[----:B------:R-:W0:Y:S01]  /*23be0*/  S2R R137, SR_TID.X ;  /* 0x0000000000897919 */ /* 0x000e220000002100 */
[----:B------:R-:W-:-:S02]  /*23bf0*/  @!P0 IMAD.MOV.U32 R6, RZ, RZ, R4 ;  /* 0x000000ffff068224 */ /* 0x000fc400078e0004 */
[----:B------:R-:W-:Y:S04]  /*23c00*/  STS.U16 [R136+UR4+0x3580], R250 ;  /* 0x003580fa88007988 */ /* 0x000fe80008000404 */
[----:B------:R-:W-:Y:S04]  /*23c10*/  STS.U16 [R136+UR4+0x3980], R244 ;  /* 0x003980f488007988 */ /* 0x000fe80008000404 */
[----:B------:R-:W-:Y:S04]  /*23c20*/  STS.U16 [R136+UR4+0x3d80], R238 ;  /* 0x003d80ee88007988 */ /* 0x000fe80008000404 */
[----:B------:R-:W-:Y:S04]  /*23c30*/  STS.U16 [R136+UR4+0x4180], R232 ;  /* 0x004180e888007988 */ /* 0x000fe80008000404 */
[----:B------:R-:W-:Y:S04]  /*23c40*/  STS.U16 [R136+UR4+0x4580], R226 ;  /* 0x004580e288007988 */ /* 0x000fe80008000404 */
[----:B------:R-:W-:Y:S01]  /*23c50*/  STS.U16 [R136+UR4+0x4980], R220 ;  /* 0x004980dc88007988 */ /* 0x000fe20008000404 */
[C---:B0-----:R-:W-:Y:S01]  /*23c60*/  IMAD.SHL.U32 R4, R137.reuse, 0x2, RZ ;  /* 0x0000000289047824 */ /* 0x041fe200078e00ff */
[----:B------:R-:W-:-:S02]  /*23c70*/  LOP3.LUT R138, R137, 0x40, RZ, 0xc0, !PT ;  /* 0x00000040898a7812 */ /* 0x000fc400078ec0ff */
[----:B------:R-:W-:Y:S02]  /*23c80*/  STS.U16 [R136+UR4+0x4d80], R214 ;  /* 0x004d80d688007988 */ /* 0x000fe40008000404 */
[----:B------:R-:W-:Y:S02]  /*23c90*/  LOP3.LUT R4, R4, 0x7e, RZ, 0xc0, !PT ;  /* 0x0000007e04047812 */ /* 0x000fe400078ec0ff */
[----:B------:R-:W-:Y:S04]  /*23ca0*/  STS.U16 [R136+UR4+0x5180], R208 ;  /* 0x005180d088007988 */ /* 0x000fe80008000404 */
[----:B------:R-:W-:Y:S01]  /*23cb0*/  STS.U16 [R136+UR4+0x5580], R202 ;  /* 0x005580ca88007988 */ /* 0x000fe20008000404 */
[----:B------:R-:W-:-:S03]  /*23cc0*/  IMAD R4, R138, 0x200, R4 ;  /* 0x000002008a047824 */ /* 0x000fc600078e0204 */
        /* <DEDUP_REMOVED lines=11> */
[----:B---3--:R-:W-:Y:S04]  /*23d80*/  STS.U16 [R4+UR4+0x200], R139 ;  /* 0x0002008b04007988 */ /* 0x008fe80008000404 */
[----:B----4-:R-:W-:Y:S04]  /*23d90*/  STS.U16 [R4+UR4+0x600], R140 ;  /* 0x0006008c04007988 */ /* 0x010fe80008000404 */
[----:B--2---:R-:W-:Y:S04]  /*23da0*/  STS.U16 [R4+UR4+0xa00], R141 ;  /* 0x000a008d04007988 */ /* 0x004fe80008000404 */
        /* <DEDUP_REMOVED lines=23> */
[----:B------:R-:W-:-:S03]  /*23f20*/  PRMT R5, RZ, 0x7610, R5 ;  /* 0x00007610ff057816 */ /* 0x000fc60000000005 */
[----:B------:R-:W-:Y:S04]  /*23f30*/  STS.U16 [R4+UR4+0x3600], R249 ;  /* 0x003600f904007988 */ /* 0x000fe80008000404 */
[----:B------:R0:W2:Y:S04]  /*23f40*/  @!P0 LDG.E.U16 R5, desc[UR6][R6.64] ;  /* 0x0000000606058981 */ /* 0x0000a8000c1e1500 */
[----:B------:R-:W-:Y:S01]  /*23f50*/  STS.U16 [R4+UR4+0x3a00], R243 ;  /* 0x003a00f304007988 */ /* 0x000fe20008000404 */
[----:B0-----:R-:W-:-:S03]  /*23f60*/  IMAD.SHL.U32 R6, R137, 0x2, RZ ;  /* 0x0000000289067824 */ /* 0x001fc600078e00ff */
[----:B------:R-:W-:Y:S04]  /*23f70*/  STS.U16 [R4+UR4+0x3e00], R237 ;  /* 0x003e00ed04007988 */ /* 0x000fe80008000404 */
[----:B------:R-:W-:Y:S01]  /*23f80*/  STS.U16 [R4+UR4+0x4200], R231 ;  /* 0x004200e704007988 */ /* 0x000fe20008000404 */
[----:B------:R-:W-:-:S03]  /*23f90*/  LOP3.LUT R6, R6, 0x7e, RZ, 0xc0, !PT ;  /* 0x0000007e06067812 */ /* 0x000fc600078ec0ff */
        /* <DEDUP_REMOVED lines=42> */
[----:B------:R-:W0:Y:S03]  /*24240*/  S2R R141, SR_TID.X ;  /* 0x00000000008d7919 */ /* 0x000e260000002100 */
        /* <DEDUP_REMOVED lines=36> */
[----:B------:R1:W-:Y:S04]  /*24490*/  STS.U16 [R4+UR4+0x3300], R0 ;  /* 0x0033000004007988 */ /* 0x0003e80008000404 */
[----:B0-----:R-:W2:Y:S04]  /*244a0*/  LDL.LU R15, [R1+0x124c] ;  /* 0x00124c00010f7983 */ /* 0x001ea80000300800 */
[----:B-1----:R-:W3:Y:S04]  /*244b0*/  LDL.LU R0, [R1+0x1248] ;  /* 0x0012480001007983 */ /* 0x002ee80000300800 */
[----:B------:R-:W4:Y:S04]  /*244c0*/  LDL.LU R143, [R1+0x2e0] ;  /* 0x0002e000018f7983 */ /* 0x000f280000300800 */
[----:B------:R-:W2:Y:S04]  /*244d0*/  LDL.LU R144, [R1+0x2cc] ;  /* 0x0002cc0001907983 */ /* 0x000ea80000300800 */
[----:B------:R-:W3:Y:S04]  /*244e0*/  LDL.LU R145, [R1+0x2b8] ;  /* 0x0002b80001917983 */ /* 0x000ee80000300800 */
[----:B------:R-:W3:Y:S04]  /*244f0*/  LDL.LU R146, [R1+0x2a4] ;  /* 0x0002a40001927983 */ /* 0x000ee80000300800 */
[----:B------:R-:W3:Y:S04]  /*24500*/  LDL.LU R147, [R1+0x290] ;  /* 0x0002900001937983 */ /* 0x000ee80000300800 */
[----:B------:R-:W3:Y:S04]  /*24510*/  LDL.LU R148, [R1+0x27c] ;  /* 0x00027c0001947983 */ /* 0x000ee80000300800 */
[----:B------:R-:W3:Y:S04]  /*24520*/  LDL.LU R149, [R1+0x268] ;  /* 0x0002680001957983 */ /* 0x000ee80000300800 */
[----:B------:R-:W3:Y:S04]  /*24530*/  LDL.LU R150, [R1+0x250] ;  /* 0x0002500001967983 */ /* 0x000ee80000300800 */
[----:B------:R-:W3:Y:S04]  /*24540*/  LDL.LU.64 R24, [R1] ;  /* 0x0000000001187983 */ /* 0x000ee80000300a00 */
[----:B------:R-:W3:Y:S04]  /*24550*/  LDL.LU.64 R26, [R1+0x8] ;  /* 0x00000800011a7983 */ /* 0x000ee80000300a00 */
        /* <DEDUP_REMOVED lines=29> */
[----:B------:R-:W3:Y:S01]  /*24730*/  LDL.LU.64 R86, [R1+0xf8] ;  /* 0x0000f80001567983 */ /* 0x000ee20000300a00 */
[----:B------:R-:W-:-:S03]  /*24740*/  IMAD.SHL.U32 R6, R141, 0x2, RZ ;  /* 0x000000028d067824 */ /* 0x000fc600078e00ff */
[----:B------:R-:W3:Y:S04]  /*24750*/  LDL.LU.64 R88, [R1+0x100] ;  /* 0x0001000001587983 */ /* 0x000ee80000300a00 */
[----:B------:R-:W3:Y:S04]  /*24760*/  LDL.LU.64 R90, [R1+0x108] ;  /* 0x00010800015a7983 */ /* 0x000ee80000300a00 */
[----:B------:R-:W3:Y:S04]  /*24770*/  LDL.LU.64 R92, [R1+0x110] ;  /* 0x00011000015c7983 */ /* 0x000ee80000300a00 */
[----:B------:R-:W3:Y:S04]  /*24780*/  LDL.LU.64 R94, [R1+0x118] ;  /* 0x00011800015e7983 */ /* 0x000ee80000300a00 */
[----:B------:R-:W-:Y:S04]  /*24790*/  STS.U16 [R4+UR4+0x3700], R247 ;  /* 0x003700f704007988 */ /* 0x000fe80008000404 */
[----:B------:R-:W3:Y:S01]  /*247a0*/  LDL.LU.64 R96, [R1+0x120] ;  /* 0x0001200001607983 */ /* 0x000ee20000300a00 */
[----:B------:R-:W-:-:S03]  /*247b0*/  LOP3.LUT R6, R6, 0x7e, RZ, 0xc0, !PT ;  /* 0x0000007e06067812 */ /* 0x000fc600078ec0ff */
[----:B------:R-:W-:Y:S04]  /*247c0*/  STS.U16 [R4+UR4+0x3b00], R241 ;  /* 0x003b00f104007988 */ /* 0x000fe80008000404 */
[----:B------:R-:W3:Y:S04]  /*247d0*/  LDL.LU.64 R98, [R1+0x128] ;  /* 0x0001280001627983 */ /* 0x000ee80000300a00 */
[----:B------:R-:W-:Y:S04]  /*247e0*/  STS.U16 [R4+UR4+0x3f00], R235 ;  /* 0x003f00eb04007988 */ /* 0x000fe80008000404 */
[----:B------:R-:W3:Y:S04]  /*247f0*/  LDL.LU.64 R100, [R1+0x130] ;  /* 0x0001300001647983 */ /* 0x000ee80000300a00 */
[----:B------:R-:W-:Y:S04]  /*24800*/  STS.U16 [R4+UR4+0x4300], R229 ;  /* 0x004300e504007988 */ /* 0x000fe80008000404 */
[----:B------:R-:W3:Y:S04]  /*24810*/  LDL.LU.64 R102, [R1+0x138] ;  /* 0x0001380001667983 */ /* 0x000ee80000300a00 */
[----:B------:R-:W-:Y:S04]  /*24820*/  STS.U16 [R4+UR4+0x4700], R223 ;  /* 0x004700df04007988 */ /* 0x000fe80008000404 */
[----:B------:R-:W3:Y:S04]  /*24830*/  LDL.LU.64 R104, [R1+0x140] ;  /* 0x0001400001687983 */ /* 0x000ee80000300a00 */
[----:B------:R-:W-:Y:S04]  /*24840*/  STS.U16 [R4+UR4+0x4b00], R217 ;  /* 0x004b00d904007988 */ /* 0x000fe80008000404 */
[----:B------:R-:W3:Y:S01]  /*24850*/  LDL.LU.64 R106, [R1+0x148] ;  /* 0x00014800016a7983 */ /* 0x000ee20000300a00 */
[----:B------:R-:W-:-:S03]  /*24860*/  IMAD R6, R142, 0x200, R6 ;  /* 0x000002008e067824 */ /* 0x000fc600078e0206 */
        /* <DEDUP_REMOVED lines=25> */
[----:B------:R0:W-:Y:S04]  /*24a00*/  STS.U16 [R4+UR4+0x7f00], R14 ;  /* 0x007f000e04007988 */ /* 0x0001e80008000404 */
[----:B------:R-:W3:Y:S04]  /*24a10*/  LDL.LU.64 R132, [R1+0x1b0] ;  /* 0x0001b00001847983 */ /* 0x000ee80000300a00 */
[----:B----4-:R1:W-:Y:S04]  /*24a20*/  STS.U16 [R6+UR4+0x380], R143 ;  /* 0x0003808f06007988 */ /* 0x0103e80008000404 */
[----:B------:R-:W4:Y:S04]  /*24a30*/  LDL.LU.64 R134, [R1+0x1b8] ;  /* 0x0001b80001867983 */ /* 0x000f280000300a00 */
[----:B--2---:R-:W-:Y:S04]  /*24a40*/  STS.U16 [R6+UR4+0x780], R144 ;  /* 0x0007809006007988 */ /* 0x004fe80008000404 */
[----:B------:R-:W4:Y:S04]  /*24a50*/  LDL.LU.64 R136, [R1+0x1c0] ;  /* 0x0001c00001887983 */ /* 0x000f280000300a00 */
[----:B---3--:R2:W-:Y:S04]  /*24a60*/  STS.U16 [R6+UR4+0xb80], R145 ;  /* 0x000b809106007988 */ /* 0x0085e80008000404 */
[----:B------:R-:W4:Y:S04]  /*24a70*/  LDL.LU.64 R138, [R1+0x1c8] ;  /* 0x0001c800018a7983 */ /* 0x000f280000300a00 */
[----:B------:R-:W-:Y:S04]  /*24a80*/  STS.U16 [R6+UR4+0xf80], R146 ;  /* 0x000f809206007988 */ /* 0x000fe80008000404 */
[----:B------:R-:W4:Y:S01]  /*24a90*/  LDL.LU.64 R140, [R1+0x1d0] ;  /* 0x0001d000018c7983 */ /* 0x000f220000300a00 */
[----:B0-----:R-:W-:-:S03]  /*24aa0*/  IMAD.MOV.U32 R4, RZ, RZ, R151 ;  /* 0x000000ffff047224 */ /* 0x001fc600078e0097 */
[----:B------:R0:W-:Y:S04]  /*24ab0*/  STS.U16 [R6+UR4+0x1380], R147 ;  /* 0x0013809306007988 */ /* 0x0001e80008000404 */
[----:B-1----:R-:W4:Y:S04]  /*24ac0*/  LDL.LU.64 R142, [R1+0x1d8] ;  /* 0x0001d800018e7983 */ /* 0x002f280000300a00 */
[----:B------:R-:W-:Y:S04]  /*24ad0*/  STS.U16 [R6+UR4+0x1780], R148 ;  /* 0x0017809406007988 */ /* 0x000fe80008000404 */
[----:B--2---:R-:W4:Y:S04]  /*24ae0*/  LDL.LU.64 R144, [R1+0x1e0] ;  /* 0x0001e00001907983 */ /* 0x004f280000300a00 */
[----:B------:R1:W-:Y:S04]  /*24af0*/  STS.U16 [R6+UR4+0x1b80], R149 ;  /* 0x001b809506007988 */ /* 0x0003e80008000404 */
[----:B0-----:R-:W4:Y:S04]  /*24b00*/  LDL.LU.64 R146, [R1+0x1e8] ;  /* 0x0001e80001927983 */ /* 0x001f280000300a00 */
[----:B------:R0:W-:Y:S04]  /*24b10*/  STS.U16 [R6+UR4+0x1f80], R150 ;  /* 0x001f809606007988 */ /* 0x0001e80008000404 */
[----:B-1----:R-:W4:Y:S04]  /*24b20*/  LDL.LU.64 R148, [R1+0x1f0] ;  /* 0x0001f00001947983 */ /* 0x002f280000300a00 */
[----:B0-----:R-:W4:Y:S04]  /*24b30*/  LDL.LU.64 R150, [R1+0x1f8] ;  /* 0x0001f80001967983 */ /* 0x001f280000300a00 */
        /* <DEDUP_REMOVED lines=24> */
[----:B------:R0:W-:Y:S06]  /*24cc0*/  MEMBAR.ALL.CTA ;  /* 0x0000000000007992 */ /* 0x0001ec0000008000 */
[----:B0-----:R-:W0:Y:S01]  /*24cd0*/  FENCE.VIEW.ASYNC.S ;  /* 0x00000000000073c6 */ /* 0x001e220000000000 */
[----:B------:R-:W-:-:S03]  /*24ce0*/  UMOV UR37, 0x40000040 ;  /* 0x4000004000257882 */ /* 0x000fc60000000000 */
[----:B------:R-:W4:Y:S04]  /*24cf0*/  LDL.LU R0, [R1+0x1244] ;  /* 0x0012440001007983 */ /* 0x000f280000300800 */
[----:B-1----:R-:W4:Y:S04]  /*24d00*/  LDL.LU R15, [R1+0x1240] ;  /* 0x00124000010f7983 */ /* 0x002f280000300800 */
[----:B--2---:R-:W2:Y:S04]  /*24d10*/  LDL.LU R16, [R1+0x123c] ;  /* 0x00123c0001107983 */ /* 0x004ea80000300800 */
[----:B---3--:R-:W3:Y:S01]  /*24d20*/  LDL.LU R8, [R1+0x1238] ;  /* 0x0012380001087983 */ /* 0x008ee20000300800 */
[----:B0-----:R-:W-:Y:S06]  /*24d30*/  BAR.SYNC.DEFER_BLOCKING 0x0 ;  /* 0x0000000000007b1d */ /* 0x001fec0000010000 */
[----:B----4-:R-:W-:-:S06]  /*24d40*/  WARPGROUP.ARRIVE ;  /* 0x00000000000079c5 */ /* 0x010fcc0000000000 */
[----:B------:R-:W-:Y:S03]  /*24d50*/  HGMMA.64x256x16.F32 R24, gdesc[UR36].tnspA, R24, gsb0 ;  /* 0x23e00000241879f0 */ /* 0x000fe60008000818 */
[----:B------:R-:W-:Y:S02]  /*24d60*/  WARPGROUP.DEPBAR.LE gsb0, 0x0 ;  /* 0x00008000000079c5 */ /* 0x000fe40000010000 */
[----:B------:R-:W-:-:S15]  /*24d70*/  WARPGROUP.ARRIVE ;  /* 0x00000000000079c5 */ /* 0x000fde0000000000 */
[----:B------:R-:W-:-:S08]  /*24d80*/  NOP ;  /* 0x0000000000007918 */ /* 0x000fd00000000000 */
        /* <DEDUP_REMOVED lines=26> */
[----:B------:R-:W-:Y:S04]  /*24f30*/  STL.64 [R1], R24 ;  /* 0x0000001801007387 */ /* 0x000fe80000100a00 */
        /* <DEDUP_REMOVED lines=62> */
[----:B------:R0:W-:Y:S01]  /*25320*/  STL.64 [R1+0x1f8], R150 ;  /* 0x0001f89601007387 */ /* 0x0001e20000100a00 */
[----:B------:R-:W-:-:S02]  /*25330*/  IMAD.MOV.U32 R252, RZ, RZ, R140 ;  /* 0x000000fffffc7224 */ /* 0x000fc400078e008c */
[----:B------:R-:W-:Y:S02]  /*25340*/  IMAD.MOV.U32 R251, RZ, RZ, R139 ;  /* 0x000000fffffb7224 */ /* 0x000fe400078e008b */
[----:B------:R-:W-:Y:S01]  /*25350*/  IMAD.MOV.U32 R250, RZ, RZ, R138 ;  /* 0x000000fffffa7224 */ /* 0x000fe200078e008a */
[----:B0-----:R-:W4:Y:S04]  /*25360*/  LDL.LU.64 R150, [R1+0x1230] ;  /* 0x0012300001967983 */ /* 0x001f280000300a00 */
[----:B------:R-:W2:Y:S04]  /*25370*/  LDL.LU.64 R148, [R1+0x1228] ;  /* 0x0012280001947983 */ /* 0x000ea80000300a00 */
[----:B------:R-:W3:Y:S01]  /*25380*/  LDL.LU.64 R146, [R1+0x1220] ;  /* 0x0012200001927983 */ /* 0x000ee20000300a00 */
[----:B------:R-:W-:-:S03]  /*25390*/  IMAD.MOV.U32 R249, RZ, RZ, R137 ;  /* 0x000000fffff97224 */ /* 0x000fc600078e0089 */
[----:B------:R-:W4:Y:S01]  /*253a0*/  LDL.LU.64 R144, [R1+0x1218] ;  /* 0x0012180001907983 */ /* 0x000f220000300a00 */
[----:B------:R-:W-:-:S03]  /*253b0*/  IMAD.MOV.U32 R248, RZ, RZ, R136 ;  /* 0x000000fffff87224 */ /* 0x000fc600078e0088 */
[----:B------:R-:W2:Y:S01]  /*253c0*/  LDL.LU.64 R142, [R1+0x1210] ;  /* 0x00121000018e7983 */ /* 0x000ea20000300a00 */
[----:B------:R-:W-:-:S03]  /*253d0*/  IMAD.MOV.U32 R247, RZ, RZ, R135 ;  /* 0x000000fffff77224 */ /* 0x000fc600078e0087 */
[----:B------:R-:W2:Y:S01]  /*253e0*/  LDL.LU.64 R140, [R1+0x1208] ;  /* 0x00120800018c7983 */ /* 0x000ea20000300a00 */
[----:B------:R-:W-:-:S03]  /*253f0*/  IMAD.MOV.U32 R246, RZ, RZ, R134 ;  /* 0x000000fffff67224 */ /* 0x000fc600078e0086 */
[----:B------:R-:W2:Y:S01]  /*25400*/  LDL.LU.64 R138, [R1+0x1200] ;  /* 0x00120000018a7983 */ /* 0x000ea20000300a00 */
[----:B------:R-:W-:Y:S02]  /*25410*/  IMAD.MOV.U32 R245, RZ, RZ, R133 ;  /* 0x000000fffff57224 */ /* 0x000fe400078e0085 */
[----:B------:R-:W-:Y:S01]  /*25420*/  IMAD.MOV.U32 R244, RZ, RZ, R132 ;  /* 0x000000fffff47224 */ /* 0x000fe200078e0084 */
[----:B------:R-:W2:Y:S04]  /*25430*/  LDL.LU.64 R136, [R1+0x11f8] ;  /* 0x0011f80001887983 */ /* 0x000ea80000300a00 */
[----:B------:R-:W2:Y:S04]  /*25440*/  LDL.LU.64 R134, [R1+0x11f0] ;  /* 0x0011f00001867983 */ /* 0x000ea80000300a00 */
[----:B------:R-:W2:Y:S01]  /*25450*/  LDL.LU.64 R132, [R1+0x11e8] ;  /* 0x0011e80001847983 */ /* 0x000ea20000300a00 */
[----:B------:R-:W-:-:S02]  /*25460*/  IMAD.MOV.U32 R243, RZ, RZ, R131 ;  /* 0x000000fffff37224 */ /* 0x000fc400078e0083 */
[----:B------:R-:W-:Y:S02]  /*25470*/  IMAD.MOV.U32 R242, RZ, RZ, R130 ;  /* 0x000000fffff27224 */ /* 0x000fe400078e0082 */
[----:B------:R-:W-:Y:S01]  /*25480*/  IMAD.MOV.U32 R241, RZ, RZ, R129 ;  /* 0x000000fffff17224 */ /* 0x000fe200078e0081 */
[----:B------:R-:W2:Y:S01]  /*25490*/  LDL.LU.64 R130, [R1+0x11e0] ;  /* 0x0011e00001827983 */ /* 0x000ea20000300a00 */
[----:B------:R-:W-:Y:S02]  /*254a0*/  IMAD.MOV.U32 R240, RZ, RZ, R128 ;  /* 0x000000fffff07224 */ /* 0x000fe400078e0080 */
[----:B------:R-:W-:Y:S01]  /*254b0*/  IMAD.MOV.U32 R239, RZ, RZ, R127 ;  /* 0x000000ffffef7224 */ /* 0x000fe200078e007f */
[----:B------:R-:W2:Y:S01]  /*254c0*/  LDL.LU.64 R128, [R1+0x11d8] ;  /* 0x0011d80001807983 */ /* 0x000ea20000300a00 */
[----:B------:R-:W-:Y:S02]  /*254d0*/  IMAD.MOV.U32 R238, RZ, RZ, R126 ;  /* 0x000000ffffee7224 */ /* 0x000fe400078e007e */
[----:B------:R-:W-:Y:S01]  /*254e0*/  IMAD.MOV.U32 R237, RZ, RZ, R125 ;  /* 0x000000ffffed7224 */ /* 0x000fe200078e007d */
[----:B------:R-:W2:Y:S01]  /*254f0*/  LDL.LU.64 R126, [R1+0x11d0] ;  /* 0x0011d000017e7983 */ /* 0x000ea20000300a00 */
[----:B------:R-:W-:-:S02]  /*25500*/  IMAD.MOV.U32 R236, RZ, RZ, R124 ;  /* 0x000000ffffec7224 */ /* 0x000fc400078e007c */
        /* <DEDUP_REMOVED lines=149> */
[----:B------:R-:W-:-:S03]  /*25e60*/  IMAD.MOV.U32 R5, RZ, RZ, R24 ;  /* 0x000000ffff057224 */ /* 0x000fc600078e0018 */
[----:B------:R-:W2:Y:S04]  /*25e70*/  LDL.LU.64 R24, [R1+0x1038] ;  /* 0x0010380001187983 */ /* 0x000ea80000300a00 */
[----:B------:R-:W-:Y:S04]  /*25e80*/  STL [R1+0xfdc], R226 ;  /* 0x000fdce201007387 */ /* 0x000fe80000100800 */
[----:B------:R0:W-:Y:S04]  /*25e90*/  STL [R1+0xfd8], R227 ;  /* 0x000fd8e301007387 */ /* 0x0001e80000100800 */
[----:B------:R-:W-:Y:S04]  /*25ea0*/  STL [R1+0xfcc], R228 ;  /* 0x000fcce401007387 */ /* 0x000fe80000100800 */
[----:B------:R-:W-:Y:S04]  /*25eb0*/  STL [R1+0xfc8], R229 ;  /* 0x000fc8e501007387 */ /* 0x000fe80000100800 */
[----:B------:R2:W-:Y:S04]  /*25ec0*/  STL [R1+0xfc4], R230 ;  /* 0x000fc4e601007387 */ /* 0x0005e80000100800 */
[----:B------:R-:W-:Y:S04]  /*25ed0*/  STL [R1+0xfc0], R231 ;  /* 0x000fc0e701007387 */ /* 0x000fe80000100800 */
[----:B------:R1:W-:Y:S04]  /*25ee0*/  STL [R1+0xfbc], R232 ;  /* 0x000fbce801007387 */ /* 0x0003e80000100800 */
[----:B------:R-:W-:Y:S04]  /*25ef0*/  STL [R1+0xfb8], R233 ;  /* 0x000fb8e901007387 */ /* 0x000fe80000100800 */
[----:B------:R1:W-:Y:S04]  /*25f00*/  STL [R1+0xfb4], R234 ;  /* 0x000fb4ea01007387 */ /* 0x0003e80000100800 */
[----:B------:R-:W-:Y:S04]  /*25f10*/  STL [R1+0xfb0], R235 ;  /* 0x000fb0eb01007387 */ /* 0x000fe80000100800 */
[----:B------:R1:W-:Y:S04]  /*25f20*/  STL [R1+0xfac], R236 ;  /* 0x000facec01007387 */ /* 0x0003e80000100800 */
[----:B------:R-:W-:Y:S04]  /*25f30*/  STL [R1+0xfa8], R237 ;  /* 0x000fa8ed01007387 */ /* 0x000fe80000100800 */
[----:B------:R1:W-:Y:S01]  /*25f40*/  STL [R1+0xfa4], R238 ;  /* 0x000fa4ee01007387 */ /* 0x0003e20000100800 */
[----:B0-----:R-:W-:-:S02]  /*25f50*/  IMAD.MOV.U32 R227, RZ, RZ, R2 ;  /* 0x000000ffffe37224 */ /* 0x001fc400078e0002 */
[----:B---3--:R-:W-:Y:S02]  /*25f60*/  IMAD.MOV.U32 R2, RZ, RZ, R146 ;  /* 0x000000ffff027224 */ /* 0x008fe400078e0092 */
[----:B----4-:R-:W-:Y:S02]  /*25f70*/  IMAD.MOV.U32 R226, RZ, RZ, R144 ;  /* 0x000000ffffe27224 */ /* 0x010fe400078e0090 */
[----:B--2---:R-:W-:Y:S02]  /*25f80*/  IMAD.MOV.U32 R230, RZ, RZ, R140 ;  /* 0x000000ffffe67224 */ /* 0x004fe400078e008c */
[----:B-1----:R-:W-:Y:S02]  /*25f90*/  IMAD.MOV.U32 R232, RZ, RZ, R138 ;  /* 0x000000ffffe87224 */ /* 0x002fe400078e008a */
[----:B------:R-:W-:Y:S02]  /*25fa0*/  IMAD.MOV.U32 R234, RZ, RZ, R136 ;  /* 0x000000ffffea7224 */ /* 0x000fe400078e0088 */
[----:B------:R-:W-:-:S02]  /*25fb0*/  IMAD.MOV.U32 R236, RZ, RZ, R134 ;  /* 0x000000ffffec7224 */ /* 0x000fc400078e0086 */
[----:B------:R-:W-:Y:S02]  /*25fc0*/  IMAD.MOV.U32 R238, RZ, RZ, R132 ;  /* 0x000000ffffee7224 */ /* 0x000fe400078e0084 */
[----:B------:R-:W2:Y:S01]  /*25fd0*/  LDL.LU R132, [R1+0x1034] ;  /* 0x0010340001847983 */ /* 0x000ea20000300800 */
[----:B------:R-:W-:Y:S02]  /*25fe0*/  IMAD.MOV.U32 R237, RZ, RZ, R133 ;  /* 0x000000ffffed7224 */ /* 0x000fe400078e0085 */
[----:B------:R-:W-:Y:S01]  /*25ff0*/  IMAD.MOV.U32 R235, RZ, RZ, R135 ;  /* 0x000000ffffeb7224 */ /* 0x000fe200078e0087 */
[----:B------:R-:W2:Y:S01]  /*26000*/  LDL.LU R133, [R1+0x1030] ;  /* 0x0010300001857983 */ /* 0x000ea20000300800 */
[----:B------:R-:W-:-:S03]  /*26010*/  IMAD.MOV.U32 R233, RZ, RZ, R137 ;  /* 0x000000ffffe97224 */ /* 0x000fc600078e0089 */
[----:B------:R-:W2:Y:S01]  /*26020*/  LDL.LU R134, [R1+0x102c] ;  /* 0x00102c0001867983 */ /* 0x000ea20000300800 */
[----:B------:R-:W-:-:S03]  /*26030*/  IMAD.MOV.U32 R231, RZ, RZ, R139 ;  /* 0x000000ffffe77224 */ /* 0x000fc600078e008b */
[----:B------:R-:W2:Y:S04]  /*26040*/  LDL.LU R135, [R1+0x1028] ;  /* 0x0010280001877983 */ /* 0x000ea80000300800 */
[----:B------:R-:W2:Y:S04]  /*26050*/  LDL.LU R136, [R1+0x1024] ;  /* 0x0010240001887983 */ /* 0x000ea80000300800 */
[----:B------:R-:W2:Y:S04]  /*26060*/  LDL.LU R137, [R1+0x1020] ;  /* 0x0010200001897983 */ /* 0x000ea80000300800 */
[----:B------:R-:W2:Y:S04]  /*26070*/  LDL.LU R138, [R1+0x101c] ;  /* 0x00101c00018a7983 */ /* 0x000ea80000300800 */
[----:B------:R-:W2:Y:S04]  /*26080*/  LDL.LU R139, [R1+0x1018] ;  /* 0x00101800018b7983 */ /* 0x000ea80000300800 */
[----:B------:R-:W2:Y:S01]  /*26090*/  LDL.LU R140, [R1+0x1014] ;  /* 0x00101400018c7983 */ /* 0x000ea20000300800 */
[----:B------:R-:W-:-:S03]  /*260a0*/  IMAD.MOV.U32 R228, RZ, RZ, R142 ;  /* 0x000000ffffe47224 */ /* 0x000fc600078e008e */
[----:B------:R0:W-:Y:S04]  /*260b0*/  STL [R1+0xfa0], R239 ;  /* 0x000fa0ef01007387 */ /* 0x0001e80000100800 */
[----:B------:R1:W-:Y:S01]  /*260c0*/  STL [R1+0xf9c], R240 ;  /* 0x000f9cf001007387 */ /* 0x0003e20000100800 */
[----:B------:R-:W-:Y:S02]  /*260d0*/  IMAD.MOV.U32 R229, RZ, RZ, R145 ;  /* 0x000000ffffe57224 */ /* 0x000fe400078e0091 */
[----:B0-----:R-:W-:Y:S02]  /*260e0*/  IMAD.MOV.U32 R239, RZ, RZ, R143 ;  /* 0x000000ffffef7224 */ /* 0x001fe400078e008f */
[----:B-1----:R-:W-:Y:S02]  /*260f0*/  IMAD.MOV.U32 R240, RZ, RZ, R141 ;  /* 0x000000fffff07224 */ /* 0x002fe400078e008d */
[----:B------:R-:W2:Y:S04]  /*26100*/  LDL.LU R141, [R1+0x1010] ;  /* 0x00101000018d7983 */ /* 0x000ea80000300800 */
[----:B------:R-:W2:Y:S04]  /*26110*/  LDL.LU R142, [R1+0x100c] ;  /* 0x00100c00018e7983 */ /* 0x000ea80000300800 */
[----:B------:R-:W2:Y:S04]  /*26120*/  LDL.LU R143, [R1+0x1008] ;  /* 0x00100800018f7983 */ /* 0x000ea80000300800 */
[----:B------:R-:W2:Y:S04]  /*26130*/  LDL.LU R144, [R1+0x1004] ;  /* 0x0010040001907983 */ /* 0x000ea80000300800 */
[----:B------:R-:W2:Y:S04]  /*26140*/  LDL.LU R145, [R1+0x1000] ;  /* 0x0010000001917983 */ /* 0x000ea80000300800 */
[----:B------:R-:W2:Y:S04]  /*26150*/  LDL.LU R146, [R1+0xffc] ;  /* 0x000ffc0001927983 */ /* 0x000ea80000300800 */
[----:B------:R0:W-:Y:S02]  /*26160*/  STL [R1+0xf98], R241 ;  /* 0x000f98f101007387 */ /* 0x0001e40000100800 */
[----:B0-----:R-:W-:-:S02]  /*26170*/  IMAD.MOV.U32 R241, RZ, RZ, R147 ;  /* 0x000000fffff17224 */ /* 0x001fc400078e0093 */
[----:B------:R-:W2:Y:S04]  /*26180*/  LDL.LU R147, [R1+0xff8] ;  /* 0x000ff80001937983 */ /* 0x000ea80000300800 */
[----:B------:R0:W-:Y:S02]  /*26190*/  STL [R1+0xf94], R242 ;  /* 0x000f94f201007387 */ /* 0x0001e40000100800 */
[----:B0-----:R-:W-:Y:S02]  /*261a0*/  IMAD.MOV.U32 R242, RZ, RZ, R148 ;  /* 0x000000fffff27224 */ /* 0x001fe400078e0094 */
[----:B------:R-:W2:Y:S04]  /*261b0*/  LDL.LU R148, [R1+0xff4] ;  /* 0x000ff40001947983 */ /* 0x000ea80000300800 */
[----:B------:R0:W-:Y:S02]  /*261c0*/  STL [R1+0xf90], R243 ;  /* 0x000f90f301007387 */ /* 0x0001e40000100800 */
[----:B0-----:R-:W-:-:S02]  /*261d0*/  IMAD.MOV.U32 R243, RZ, RZ, R149 ;  /* 0x000000fffff37224 */ /* 0x001fc400078e0095 */
[----:B------:R-:W2:Y:S04]  /*261e0*/  LDL.LU R149, [R1+0xff0] ;  /* 0x000ff00001957983 */ /* 0x000ea80000300800 */
[----:B------:R0:W-:Y:S02]  /*261f0*/  STL [R1+0xf8c], R244 ;  /* 0x000f8cf401007387 */ /* 0x0001e40000100800 */
[----:B0-----:R-:W-:Y:S02]  /*26200*/  IMAD.MOV.U32 R244, RZ, RZ, R150 ;  /* 0x000000fffff47224 */ /* 0x001fe400078e0096 */
[----:B------:R-:W2:Y:S04]  /*26210*/  LDL.LU R150, [R1+0xfec] ;  /* 0x000fec0001967983 */ /* 0x000ea80000300800 */
[----:B------:R0:W-:Y:S04]  /*26220*/  STL [R1+0xf88], R245 ;  /* 0x000f88f501007387 */ /* 0x0001e80000100800 */
[----:B0-----:R-:W3:Y:S04]  /*26230*/  LDL.LU R245, [R1+0xf08] ;  /* 0x000f080001f57983 */ /* 0x001ee80000300800 */
[----:B------:R0:W-:Y:S02]  /*26240*/  STL [R1+0xf84], R246 ;  /* 0x000f84f601007387 */ /* 0x0001e40000100800 */
[----:B0-----:R-:W-:-:S02]  /*26250*/  IMAD.MOV.U32 R246, RZ, RZ, R151 ;  /* 0x000000fffff67224 */ /* 0x001fc400078e0097 */
[----:B------:R-:W2:Y:S01]  /*26260*/  LDL.LU R151, [R1+0xfe8] ;  /* 0x000fe80001977983 */ /* 0x000ea20000300800 */
[----:B------:R-:W-:Y:S01]  /*26270*/  UIADD3.64 UR48, UR8, 0x380, URZ ;  /* 0x0000038008307897 */ /* 0x000fe2000fffe03f */
[----:B------:R-:W-:Y:S01]  /*26280*/  UMOV UR50, UR38 ;  /* 0x0000002600327c82 */ /* 0x000fe20008000000 */
[----:B------:R-:W-:Y:S01]  /*26290*/  UMOV UR51, UR39 ;  /* 0x0000002700337c82 */ /* 0x000fe20008000000 */
[----:B------:R0:W-:Y:S04]  /*262a0*/  STL [R1+0xf80], R247 ;  /* 0x000f80f701007387 */ /* 0x0001e80000100800 */
[----:B0-----:R-:W4:Y:S04]  /*262b0*/  LDL.LU R247, [R1+0xefc] ;  /* 0x000efc0001f77983 */ /* 0x001f280000300800 */
[----:B------:R0:W-:Y:S04]  /*262c0*/  STL [R1+0xf7c], R248 ;  /* 0x000f7cf801007387 */ /* 0x0001e80000100800 */
[----:B0-----:R-:W4:Y:S04]  /*262d0*/  LDL.LU R248, [R1+0xf00] ;  /* 0x000f000001f87983 */ /* 0x001f280000300800 */
[----:B------:R0:W-:Y:S04]  /*262e0*/  STL [R1+0xf78], R249 ;  /* 0x000f78f901007387 */ /* 0x0001e80000100800 */
[----:B------:R-:W-:Y:S04]  /*262f0*/  STL [R1+0xf74], R250 ;  /* 0x000f74fa01007387 */ /* 0x000fe80000100800 */
[----:B------:R-:W-:Y:S01]  /*26300*/  STL [R1+0xf70], R251 ;  /* 0x000f70fb01007387 */ /* 0x000fe20000100800 */
[----:B0-----:R-:W-:-:S03]  /*26310*/  IMAD.MOV.U32 R249, RZ, RZ, R246 ;  /* 0x000000fffff97224 */ /* 0x001fc600078e00f6 */
[----:B------:R-:W-:Y:S04]  /*26320*/  STL [R1+0xf6c], R252 ;  /* 0x000f6cfc01007387 */ /* 0x000fe80000100800 */
[----:B------:R-:W4:Y:S01]  /*26330*/  LDL.LU R246, [R1+0xef8] ;  /* 0x000ef80001f67983 */ /* 0x000f220000300800 */
[----:B------:R-:W-:Y:S01]  /*26340*/  UIADD3.64 UR52, UR8, 0x400, URZ ;  /* 0x0000040008347897 */ /* 0x000fe2000fffe03f */
[----:B------:R-:W-:Y:S01]  /*26350*/  UMOV UR54, UR10 ;  /* 0x0000000a00367c82 */ /* 0x000fe20008000000 */
[----:B------:R-:W-:Y:S01]  /*26360*/  UMOV UR55, UR11 ;  /* 0x0000000b00377c82 */ /* 0x000fe20008000000 */
[----:B--2---:R-:W-:-:S06]  /*26370*/  WARPGROUP.ARRIVE ;  /* 0x00000000000079c5 */ /* 0x004fcc0000000000 */
[----:B------:R-:W-:Y:S01]  /*26380*/  HGMMA.64x256x16.F32 R24, gdesc[UR48].tnspA, R24, gsb0 ;  /* 0x23e00000301879f0 */ /* 0x000fe20008000818 */
[----:B---3--:R-:W-:Y:S02]  /*26390*/  R2UR UR49, R245 ;  /* 0x00000000f53172ca */ /* 0x008fe400000e0000 */
[----:B------:R-:W2:Y:S01]  /*263a0*/  LDL.LU R245, [R1+0xef4] ;  /* 0x000ef40001f57983 */ /* 0x000ea20000300800 */
[----:B------:R-:W-:Y:S01]  /*263b0*/  UIADD3.64 UR56, UR8, 0x480, URZ ;  /* 0x0000048008387897 */ /* 0x000fe2000fffe03f */
[----:B------:R-:W-:Y:S01]  /*263c0*/  UMOV UR58, UR14 ;  /* 0x0000000e003a7c82 */ /* 0x000fe20008000000 */
[----:B------:R-:W-:Y:S01]  /*263d0*/  UMOV UR59, UR15 ;  /* 0x0000000f003b7c82 */ /* 0x000fe20008000000 */
[----:B------:R-:W-:Y:S02]  /*263e0*/  WARPGROUP.DEPBAR.LE gsb0, 0x0 ;  /* 0x00008000000079c5 */ /* 0x000fe40000010000 */
[----:B------:R-:W-:-:S15]  /*263f0*/  WARPGROUP.ARRIVE ;  /* 0x00000000000079c5 */ /* 0x000fde0000000000 */
[----:B------:R-:W-:-:S04]  /*26400*/  NOP ;  /* 0x0000000000007918 */ /* 0x000fc80000000000 */
[----:B------:R-:W-:Y:S01]  /*26410*/  HGMMA.64x256x16.F32 R24, gdesc[UR52].tnspA, R24, gsb0 ;  /* 0x23e00000341879f0 */ /* 0x000fe20008000818 */
[----:B----4-:R-:W-:Y:S02]  /*26420*/  R2UR UR53, R248 ;  /* 0x00000000f83572ca */ /* 0x010fe400000e0000 */
[----:B------:R-:W-:Y:S02]  /*26430*/  R2UR UR48, R249 ;  /* 0x00000000f93072ca */ /* 0x000fe400000e0000 */
[----:B------:R-:W0:Y:S01]  /*26440*/  LDC R249, c[0x0][0x230] ;  /* 0x00008c00fff97b82 */ /* 0x000e220000000800 */
[----:B------:R-:W-:Y:S02]  /*26450*/  WARPGROUP.DEPBAR.LE gsb0, 0x0 ;  /* 0x00008000000079c5 */ /* 0x000fe40000010000 */
[----:B------:R-:W-:-:S15]  /*26460*/  WARPGROUP.ARRIVE ;  /* 0x00000000000079c5 */ /* 0x000fde0000000000 */
[----:B------:R-:W-:-:S05]  /*26470*/  NOP ;  /* 0x0000000000007918 */ /* 0x000fca0000000000 */
[----:B------:R-:W-:Y:S01]  /*26480*/  HGMMA.64x256x16.F32 R24, gdesc[UR56].tnspA, R24, gsb0 ;  /* 0x23e00000381879f0 */ /* 0x000fe20008000818 */
[----:B------:R-:W-:Y:S02]  /*26490*/  R2UR UR57, R246 ;  /* 0x00000000f63972ca */ /* 0x000fe400000e0000 */
[----:B------:R-:W3:Y:S04]  /*264a0*/  LDL.LU R246, [R1+0xad0] ;  /* 0x000ad00001f67983 */ /* 0x000ee80000300800 */
[----:B------:R-:W4:Y:S01]  /*264b0*/  LDL.LU R248, [R1+0xac8] ;  /* 0x000ac80001f87983 */ /* 0x000f220000300800 */
[----:B0-----:R-:W-:Y:S01]  /*264c0*/  VIADD R249, R249, 0x7f ;  /* 0x0000007ff9f97836 */ /* 0x001fe20000000000 */
[----:B--2---:R-:W-:-:S04]  /*264d0*/  R2UR UR56, R245 ;  /* 0x00000000f53872ca */ /* 0x004fc800000e0000 */
[----:B------:R-:W-:Y:S01]  /*264e0*/  SHF.R.S32.HI R245, RZ, 0x1f, R249 ;  /* 0x0000001ffff57819 */ /* 0x000fe200000114f9 */
[----:B------:R-:W-:-:S03]  /*264f0*/  VIADD R8, R8, 0x1 ;  /* 0x0000000108087836 */ /* 0x000fc60000000000 */
[----:B------:R-:W-:Y:S02]  /*26500*/  LEA.HI R245, R245, R249, RZ, 0x7 ;  /* 0x000000f9f5f57211 */ /* 0x000fe400078f38ff */
[----:B------:R-:W-:Y:S02]  /*26510*/  R2UR UR52, R247 ;  /* 0x00000000f73472ca */ /* 0x000fe400000e0000 */
[----:B------:R-:W-:Y:S01]  /*26520*/  SHF.R.S32.HI R245, RZ, 0x7, R245 ;  /* 0x00000007fff57819 */ /* 0x000fe200000114f5 */
[----:B------:R-:W2:Y:S03]  /*26530*/  LDL.LU R247, [R1+0xab0] ;  /* 0x000ab00001f77983 */ /* 0x000ea60000300800 */
[----:B------:R-:W-:Y:S01]  /*26540*/  ISETP.NE.U32.AND P0, PT, R8, R245, PT ;  /* 0x000000f50800720c */ /* 0x000fe20003f05070 */
[----:B------:R0:W-:Y:S04]  /*26550*/  STL [R1+0x2f4], R8 ;  /* 0x0002f40801007387 */ /* 0x0001e80000100800 */
[----:B------:R-:W2:Y:S01]  /*26560*/  LDL.LU R245, [R1+0xaa8] ;  /* 0x000aa80001f57983 */ /* 0x000ea20000300800 */
[----:B0-----:R-:W0:Y:S02]  /*26570*/  LDC R8, c[0x0][0x238] ;  /* 0x00008e00ff087b82 */ /* 0x001e240000000800 */
[----:B0-----:R-:W-:-:S04]  /*26580*/  IMAD.SHL.U32 R8, R8, 0x80, RZ ;  /* 0x0000008008087824 */ /* 0x001fc800078e00ff */
[----:B------:R-:W-:-:S05]  /*26590*/  IMAD.SHL.U32 R8, R8, 0x2, RZ ;  /* 0x0000000208087824 */ /* 0x000fca00078e00ff */
[-C--:B------:R-:W-:Y:S02]  /*265a0*/  IADD3 R15, P1, R15, R8.reuse, RZ ;  /* 0x000000080f0f7210 */ /* 0x080fe40007f3e0ff */
[-C--:B------:R-:W-:Y:S02]  /*265b0*/  IADD3 R0, P2, R0, R8.reuse, RZ ;  /* 0x0000000800007210 */ /* 0x080fe40007f5e0ff */
[-C--:B---3--:R-:W-:Y:S02]  /*265c0*/  IADD3 R246, P5, R246, R8.reuse, RZ ;  /* 0x00000008f6f67210 */ /* 0x088fe40007fbe0ff */
[----:B----4-:R-:W-:-:S03]  /*265d0*/  IADD3 R248, P6, R248, R8, RZ ;  /* 0x00000008f8f87210 */ /* 0x010fc60007fde0ff */
[----:B------:R0:W-:Y:S04]  /*265e0*/  STL [R1+0xad0], R246 ;  /* 0x000ad0f601007387 */ /* 0x0001e80000100800 */
[----:B0-----:R-:W3:Y:S04]  /*265f0*/  LDL.LU R246, [R1+0xacc] ;  /* 0x000acc0001f67983 */ /* 0x001ee80000300800 */
[----:B------:R0:W-:Y:S04]  /*26600*/  STL [R1+0xac0], R15 ;  /* 0x000ac00f01007387 */ /* 0x0001e80000100800 */
[----:B0-----:R-:W4:Y:S04]  /*26610*/  LDL.LU R15, [R1+0xfe4] ;  /* 0x000fe400010f7983 */ /* 0x001f280000300800 */
[----:B------:R-:W-:Y:S04]  /*26620*/  STL [R1+0xac8], R248 ;  /* 0x000ac8f801007387 */ /* 0x000fe80000100800 */
[----:B------:R0:W-:Y:S04]  /*26630*/  STL [R1+0xab8], R0 ;  /* 0x000ab80001007387 */ /* 0x0001e80000100800 */
[----:B0-----:R-:W4:Y:S01]  /*26640*/  LDL.LU R0, [R1+0xfe0] ;  /* 0x000fe00001007983 */ /* 0x001f220000300800 */
[----:B------:R-:W-:-:S02]  /*26650*/  IADD3 R16, P4, R16, R8, RZ ;  /* 0x0000000810107210 */ /* 0x000fc40007f9e0ff */
[----:B--2---:R-:W-:-:S05]  /*26660*/  IADD3 R247, P3, R247, R8, RZ ;  /* 0x00000008f7f77210 */ /* 0x004fca0007f7e0ff */
[----:B------:R-:W-:Y:S04]  /*26670*/  STL [R1+0xab0], R247 ;  /* 0x000ab0f701007387 */ /* 0x000fe80000100800 */
[----:B------:R-:W2:Y:S01]  /*26680*/  LDL.LU R252, [R1+0xaa0] ;  /* 0x000aa00001fc7983 */ /* 0x000ea20000300800 */
[--C-:B----4-:R-:W-:Y:S01]  /*26690*/  IMAD.X R15, R15, 0x1, R0.reuse, P4 ;  /* 0x000000010f0f7824 */ /* 0x110fe200020e0600 */
[----:B------:R-:W-:Y:S01]  /*266a0*/  IADD3 R245, P4, R245, R8, RZ ;  /* 0x00000008f5f57210 */ /* 0x000fe20007f9e0ff */
[----:B---3--:R-:W-:-:S04]  /*266b0*/  IMAD.X R246, R246, 0x1, R0, P5 ;  /* 0x00000001f6f67824 */ /* 0x008fc800028e0600 */
[----:B------:R0:W-:Y:S04]  /*266c0*/  STL [R1+0xaa8], R245 ;  /* 0x000aa8f501007387 */ /* 0x0001e80000100800 */
[----:B0-----:R-:W3:Y:S04]  /*266d0*/  LDL.LU R245, [R1+0xac4] ;  /* 0x000ac40001f57983 */ /* 0x001ee80000300800 */
[----:B------:R-:W4:Y:S04]  /*266e0*/  LDL.LU R251, [R1+0xa98] ;  /* 0x000a980001fb7983 */ /* 0x000f280000300800 */
[----:B------:R-:W4:Y:S04]  /*266f0*/  LDL.LU R250, [R1+0xabc] ;  /* 0x000abc0001fa7983 */ /* 0x000f280000300800 */
[----:B------:R0:W-:Y:S04]  /*26700*/  STL [R1+0xacc], R246 ;  /* 0x000accf601007387 */ /* 0x0001e80000100800 */
[----:B------:R-:W4:Y:S04]  /*26710*/  LDL.LU R249, [R1+0xa90] ;  /* 0x000a900001f97983 */ /* 0x000f280000300800 */
[----:B------:R-:W4:Y:S04]  /*26720*/  LDL.LU R248, [R1+0xab4] ;  /* 0x000ab40001f87983 */ /* 0x000f280000300800 */
[----:B------:R-:W4:Y:S04]  /*26730*/  LDL.LU R247, [R1+0xa88] ;  /* 0x000a880001f77983 */ /* 0x000f280000300800 */
[----:B0-----:R-:W4:Y:S01]  /*26740*/  LDL.LU R246, [R1+0xaac] ;  /* 0x000aac0001f67983 */ /* 0x001f220000300800 */
[-C--:B--2---:R-:W-:Y:S01]  /*26750*/  IADD3 R252, P5, R252, R8.reuse, RZ ;  /* 0x00000008fcfc7210 */ /* 0x084fe20007fbe0ff */
[----:B---3--:R-:W-:Y:S01]  /*26760*/  IMAD.X R245, R245, 0x1, R0, P6 ;  /* 0x00000001f5f57824 */ /* 0x008fe200030e0600 */
[----:B----4-:R-:W-:-:S04]  /*26770*/  IADD3 R251, P6, R251, R8, RZ ;  /* 0x00000008fbfb7210 */ /* 0x010fc80007fde0ff */
[----:B------:R0:W-:Y:S01]  /*26780*/  STL [R1+0xac4], R245 ;  /* 0x000ac4f501007387 */ /* 0x0001e20000100800 */
[----:B------:R-:W-:-:S03]  /*26790*/  IMAD.X R250, R250, 0x1, R0, P1 ;  /* 0x00000001fafa7824 */ /* 0x000fc600008e0600 */
[----:B0-----:R-:W2:Y:S01]  /*267a0*/  LDL.LU R245, [R1+0xa80] ;  /* 0x000a800001f57983 */ /* 0x001ea20000300800 */
[----:B------:R-:W-:-:S03]  /*267b0*/  IADD3 R249, P1, R249, R8, RZ ;  /* 0x00000008f9f97210 */ /* 0x000fc60007f3e0ff */
[----:B------:R0:W-:Y:S01]  /*267c0*/  STL [R1+0xaa0], R252 ;  /* 0x000aa0fc01007387 */ /* 0x0001e20000100800 */
[----:B------:R-:W-:-:S03]  /*267d0*/  IMAD.X R248, R248, 0x1, R0, P2 ;  /* 0x00000001f8f87824 */ /* 0x000fc600010e0600 */
[----:B------:R-:W-:Y:S01]  /*267e0*/  STL [R1+0xa98], R251 ;  /* 0x000a98fb01007387 */ /* 0x000fe20000100800 */
[----:B------:R-:W-:-:S03]  /*267f0*/  IADD3 R247, P2, R247, R8, RZ ;  /* 0x00000008f7f77210 */ /* 0x000fc60007f5e0ff */
[----:B------:R-:W-:Y:S01]  /*26800*/  STL [R1+0xabc], R250 ;  /* 0x000abcfa01007387 */ /* 0x000fe20000100800 */
[----:B------:R-:W-:-:S03]  /*26810*/  IMAD.X R246, R246, 0x1, R0, P3 ;  /* 0x00000001f6f67824 */ /* 0x000fc600018e0600 */
[----:B------:R-:W-:Y:S04]  /*26820*/  STL [R1+0xa90], R249 ;  /* 0x000a90f901007387 */ /* 0x000fe80000100800 */
[----:B------:R-:W-:Y:S04]  /*26830*/  STL [R1+0xab4], R248 ;  /* 0x000ab4f801007387 */ /* 0x000fe80000100800 */
[----:B0-----:R-:W3:Y:S04]  /*26840*/  LDL.LU R252, [R1+0xaa4] ;  /* 0x000aa40001fc7983 */ /* 0x001ee80000300800 */
[----:B------:R0:W-:Y:S04]  /*26850*/  STL [R1+0xaac], R246 ;  /* 0x000aacf601007387 */ /* 0x0001e80000100800 */
[----:B------:R1:W-:Y:S04]  /*26860*/  STL [R1+0xa88], R247 ;  /* 0x000a88f701007387 */ /* 0x0003e80000100800 */
[----:B0-----:R-:W4:Y:S04]  /*26870*/  LDL.LU R246, [R1+0xa78] ;  /* 0x000a780001f67983 */ /* 0x001f280000300800 */
[----:B------:R-:W4:Y:S04]  /*26880*/  LDL.LU R251, [R1+0xa9c] ;  /* 0x000a9c0001fb7983 */ /* 0x000f280000300800 */
[----:B------:R-:W4:Y:S01]  /*26890*/  LDL.LU R250, [R1+0xa70] ;  /* 0x000a700001fa7983 */ /* 0x000f220000300800 */
[----:B--2---:R-:W-:-:S05]  /*268a0*/  IADD3 R245, P3, R245, R8, RZ ;  /* 0x00000008f5f57210 */ /* 0x004fca0007f7e0ff */
[----:B------:R0:W-:Y:S04]  /*268b0*/  STL [R1+0xa80], R245 ;  /* 0x000a80f501007387 */ /* 0x0001e80000100800 */
[----:B------:R-:W2:Y:S04]  /*268c0*/  LDL.LU R249, [R1+0xa94] ;  /* 0x000a940001f97983 */ /* 0x000ea80000300800 */
[----:B------:R-:W2:Y:S04]  /*268d0*/  LDL.LU R248, [R1+0xa68] ;  /* 0x000a680001f87983 */ /* 0x000ea80000300800 */
[----:B-1----:R-:W2:Y:S04]  /*268e0*/  LDL.LU R247, [R1+0xa8c] ;  /* 0x000a8c0001f77983 */ /* 0x002ea80000300800 */
[----:B0-----:R-:W2:Y:S01]  /*268f0*/  LDL.LU R245, [R1+0xa60] ;  /* 0x000a600001f57983 */ /* 0x001ea20000300800 */
[----:B---3--:R-:W-:Y:S01]  /*26900*/  IMAD.X R252, R252, 0x1, R0, P4 ;  /* 0x00000001fcfc7824 */ /* 0x008fe200020e0600 */
[----:B----4-:R-:W-:-:S05]  /*26910*/  IADD3 R246, P4, R246, R8, RZ ;  /* 0x00000008f6f67210 */ /* 0x010fca0007f9e0ff */
[----:B------:R0:W-:Y:S04]  /*26920*/  STL [R1+0xa78], R246 ;  /* 0x000a78f601007387 */ /* 0x0001e80000100800 */
[----:B0-----:R-:W3:Y:S01]  /*26930*/  LDL.LU R246, [R1+0xa84] ;  /* 0x000a840001f67983 */ /* 0x001ee20000300800 */
[--C-:B------:R-:W-:Y:S01]  /*26940*/  IMAD.X R251, R251, 0x1, R0.reuse, P5 ;  /* 0x00000001fbfb7824 */ /* 0x100fe200028e0600 */
[-C--:B------:R-:W-:Y:S02]  /*26950*/  IADD3 R250, P5, R250, R8.reuse, RZ ;  /* 0x00000008fafa7210 */ /* 0x080fe40007fbe0ff */
[----:B------:R0:W-:Y:S04]  /*26960*/  STL [R1+0xaa4], R252 ;  /* 0x000aa4fc01007387 */ /* 0x0001e80000100800 */
[----:B------:R-:W-:Y:S04]  /*26970*/  STL [R1+0xa9c], R251 ;  /* 0x000a9cfb01007387 */ /* 0x000fe80000100800 */
[----:B------:R-:W-:Y:S01]  /*26980*/  STL [R1+0xa70], R250 ;  /* 0x000a70fa01007387 */ /* 0x000fe20000100800 */
[----:B--2---:R-:W-:Y:S01]  /*26990*/  IMAD.X R249, R249, 0x1, R0, P6 ;  /* 0x00000001f9f97824 */ /* 0x004fe200030e0600 */
[----:B------:R-:W-:-:S04]  /*269a0*/  IADD3 R248, P6, R248, R8, RZ ;  /* 0x00000008f8f87210 */ /* 0x000fc80007fde0ff */
[----:B------:R-:W-:Y:S01]  /*269b0*/  STL [R1+0xa94], R249 ;  /* 0x000a94f901007387 */ /* 0x000fe20000100800 */
[----:B------:R-:W-:-:S03]  /*269c0*/  IMAD.X R247, R247, 0x1, R0, P1 ;  /* 0x00000001f7f77824 */ /* 0x000fc600008e0600 */
[----:B------:R-:W-:Y:S01]  /*269d0*/  STL [R1+0xa68], R248 ;  /* 0x000a68f801007387 */ /* 0x000fe20000100800 */
[----:B------:R-:W-:-:S03]  /*269e0*/  IADD3 R245, P1, R245, R8, RZ ;  /* 0x00000008f5f57210 */ /* 0x000fc60007f3e0ff */
[----:B0-----:R-:W2:Y:S04]  /*269f0*/  LDL.LU R252, [R1+0xa58] ;  /* 0x000a580001fc7983 */ /* 0x001ea80000300800 */
[----:B------:R0:W-:Y:S04]  /*26a00*/  STL [R1+0xa60], R245 ;  /* 0x000a60f501007387 */ /* 0x0001e80000100800 */
[----:B------:R1:W-:Y:S04]  /*26a10*/  STL [R1+0xa8c], R247 ;  /* 0x000a8cf701007387 */ /* 0x0003e80000100800 */
[----:B0-----:R-:W4:Y:S04]  /*26a20*/  LDL.LU R245, [R1+0xa7c] ;  /* 0x000a7c0001f57983 */ /* 0x001f280000300800 */
[----:B------:R-:W4:Y:S04]  /*26a30*/  LDL.LU R251, [R1+0xa50] ;  /* 0x000a500001fb7983 */ /* 0x000f280000300800 */
[----:B------:R-:W4:Y:S01]  /*26a40*/  LDL.LU R250, [R1+0xa74] ;  /* 0x000a740001fa7983 */ /* 0x000f220000300800 */
[----:B---3--:R-:W-:-:S05]  /*26a50*/  IMAD.X R246, R246, 0x1, R0, P2 ;  /* 0x00000001f6f67824 */ /* 0x008fca00010e0600 */
[----:B------:R0:W-:Y:S04]  /*26a60*/  STL [R1+0xa84], R246 ;  /* 0x000a84f601007387 */ /* 0x0001e80000100800 */
[----:B------:R-:W3:Y:S04]  /*26a70*/  LDL.LU R249, [R1+0xa48] ;  /* 0x000a480001f97983 */ /* 0x000ee80000300800 */
[----:B------:R-:W3:Y:S04]  /*26a80*/  LDL.LU R248, [R1+0xa6c] ;  /* 0x000a6c0001f87983 */ /* 0x000ee80000300800 */
[----:B-1----:R-:W3:Y:S04]  /*26a90*/  LDL.LU R247, [R1+0xa40] ;  /* 0x000a400001f77983 */ /* 0x002ee80000300800 */
[----:B0-----:R-:W3:Y:S01]  /*26aa0*/  LDL.LU R246, [R1+0xa64] ;  /* 0x000a640001f67983 */ /* 0x001ee20000300800 */
[-C--:B--2---:R-:W-:Y:S01]  /*26ab0*/  IADD3 R252, P2, R252, R8.reuse, RZ ;  /* 0x00000008fcfc7210 */ /* 0x084fe20007f5e0ff */
[----:B----4-:R-:W-:Y:S01]  /*26ac0*/  IMAD.X R245, R245, 0x1, R0, P3 ;  /* 0x00000001f5f57824 */ /* 0x010fe200018e0600 */
[----:B------:R-:W-:-:S04]  /*26ad0*/  IADD3 R251, P3, R251, R8, RZ ;  /* 0x00000008fbfb7210 */ /* 0x000fc80007f7e0ff */
[----:B------:R0:W-:Y:S01]  /*26ae0*/  STL [R1+0xa7c], R245 ;  /* 0x000a7cf501007387 */ /* 0x0001e20000100800 */
[----:B------:R-:W-:-:S03]  /*26af0*/  IMAD.X R250, R250, 0x1, R0, P4 ;  /* 0x00000001fafa7824 */ /* 0x000fc600020e0600 */
[----:B0-----:R-:W2:Y:S04]  /*26b00*/  LDL.LU R245, [R1+0xa38] ;  /* 0x000a380001f57983 */ /* 0x001ea80000300800 */
[----:B------:R0:W-:Y:S04]  /*26b10*/  STL [R1+0xa58], R252 ;  /* 0x000a58fc01007387 */ /* 0x0001e80000100800 */
[----:B------:R-:W-:Y:S01]  /*26b20*/  STL [R1+0xa50], R251 ;  /* 0x000a50fb01007387 */ /* 0x000fe20000100800 */
[----:B---3--:R-:W-:-:S03]  /*26b30*/  IADD3 R249, P4, R249, R8, RZ ;  /* 0x00000008f9f97210 */ /* 0x008fc60007f9e0ff */
[----:B------:R-:W-:Y:S01]  /*26b40*/  STL [R1+0xa74], R250 ;  /* 0x000a74fa01007387 */ /* 0x000fe20000100800 */
[----:B------:R-:W-:-:S03]  /*26b50*/  IMAD.X R248, R248, 0x1, R0, P5 ;  /* 0x00000001f8f87824 */ /* 0x000fc600028e0600 */
[----:B------:R-:W-:Y:S01]  /*26b60*/  STL [R1+0xa48], R249 ;  /* 0x000a48f901007387 */ /* 0x000fe20000100800 */
[----:B------:R-:W-:-:S03]  /*26b70*/  IADD3 R247, P5, R247, R8, RZ ;  /* 0x00000008f7f77210 */ /* 0x000fc60007fbe0ff */
[----:B------:R-:W-:Y:S01]  /*26b80*/  STL [R1+0xa6c], R248 ;  /* 0x000a6cf801007387 */ /* 0x000fe20000100800 */
[----:B------:R-:W-:-:S03]  /*26b90*/  IMAD.X R246, R246, 0x1, R0, P6 ;  /* 0x00000001f6f67824 */ /* 0x000fc600030e0600 */
        /* <DEDUP_REMOVED lines=478> */
[----:B------:R-:W-:Y:S04]  /*28980*/  STL [R1+0x7c8], R251 ;  /* 0x0007c8fb01007387 */ /* 0x000fe80000100800 */
[----:B------:R-:W-:Y:S01]  /*28990*/  STL [R1+0x7ec], R250 ;  /* 0x0007ecfa01007387 */ /* 0x000fe20000100800 */
[----:B---3--:R-:W-:Y:S01]  /*289a0*/  IADD3 R249, P1, R249, R8, RZ ;  /* 0x00000008f9f97210 */ /* 0x008fe20007f3e0ff */
[----:B------:R-:W-:-:S04]  /*289b0*/  IMAD.X R248, R248, 0x1, R0, P2 ;  /* 0x00000001f8f87824 */ /* 0x000fc800010e0600 */
[----:B------:R-:W-:Y:S01]  /*289c0*/  STL [R1+0x7c0], R249 ;  /* 0x0007c0f901007387 */ /* 0x000fe20000100800 */
[----:B------:R-:W-:-:S03]  /*289d0*/  IADD3 R247, P2, R247, R8, RZ ;  /* 0x00000008f7f77210 */ /* 0x000fc60007f5e0ff */
[----:B------:R-:W-:Y:S04]  /*289e0*/  STL [R1+0x7e4], R248 ;  /* 0x0007e4f801007387 */ /* 0x000fe80000100800 */
[----:B0-----:R-:W3:Y:S01]  /*289f0*/  LDL.LU R252, [R1+0x7d4] ;  /* 0x0007d40001fc7983 */ /* 0x001ee20000300800 */
[----:B------:R-:W-:-:S05]  /*28a00*/  IMAD.X R246, R246, 0x1, R0, P3 ;  /* 0x00000001f6f67824 */ /* 0x000fca00018e0600 */
        /* <DEDUP_REMOVED lines=20> */
[--C-:B--2---:R-:W-:Y:S01]  /*28b50*/  IMAD.X R249, R249, 0x1, R0.reuse, P6 ;  /* 0x00000001f9f97824 */ /* 0x104fe200030e0600 */
[----:B------:R-:W-:Y:S01]  /*28b60*/  IADD3 R248, P6, R248, R8, RZ ;  /* 0x00000008f8f87210 */ /* 0x000fe20007fde0ff */
[----:B------:R-:W-:-:S03]  /*28b70*/  IMAD.X R247, R247, 0x1, R0, P1 ;  /* 0x00000001f7f77824 */ /* 0x000fc600008e0600 */
[----:B------:R-:W-:Y:S04]  /*28b80*/  STL [R1+0x7c4], R249 ;  /* 0x0007c4f901007387 */ /* 0x000fe80000100800 */
[----:B------:R-:W-:Y:S04]  /*28b90*/  STL [R1+0x798], R248 ;  /* 0x000798f801007387 */ /* 0x000fe80000100800 */
[----:B0-----:R-:W2:Y:S01]  /*28ba0*/  LDL.LU R252, [R1+0x788] ;  /* 0x0007880001fc7983 */ /* 0x001ea20000300800 */
[----:B------:R-:W-:-:S05]  /*28bb0*/  IADD3 R245, P1, R245, R8, RZ ;  /* 0x00000008f5f57210 */ /* 0x000fca0007f3e0ff */
        /* <DEDUP_REMOVED lines=12> */
[--C-:B----4-:R-:W-:Y:S01]  /*28c80*/  IMAD.X R245, R245, 0x1, R0.reuse, P3 ;  /* 0x00000001f5f57824 */ /* 0x110fe200018e0600 */
[----:B------:R-:W-:Y:S01]  /*28c90*/  IADD3 R251, P3, R251, R8, RZ ;  /* 0x00000008fbfb7210 */ /* 0x000fe20007f7e0ff */
[----:B------:R-:W-:-:S03]  /*28ca0*/  IMAD.X R250, R250, 0x1, R0, P4 ;  /* 0x00000001fafa7824 */ /* 0x000fc600020e0600 */
[----:B------:R0:W-:Y:S04]  /*28cb0*/  STL [R1+0x7ac], R245 ;  /* 0x0007acf501007387 */ /* 0x0001e80000100800 */
[----:B0-----:R-:W2:Y:S04]  /*28cc0*/  LDL.LU R245, [R1+0x768] ;  /* 0x0007680001f57983 */ /* 0x001ea80000300800 */
[----:B------:R0:W-:Y:S04]  /*28cd0*/  STL [R1+0x788], R252 ;  /* 0x000788fc01007387 */ /* 0x0001e80000100800 */
[----:B------:R-:W-:Y:S04]  /*28ce0*/  STL [R1+0x780], R251 ;  /* 0x000780fb01007387 */ /* 0x000fe80000100800 */
[----:B------:R-:W-:Y:S01]  /*28cf0*/  STL [R1+0x7a4], R250 ;  /* 0x0007a4fa01007387 */ /* 0x000fe20000100800 */
[-C--:B---3--:R-:W-:Y:S01]  /*28d00*/  IADD3 R249, P4, R249, R8.reuse, RZ ;  /* 0x00000008f9f97210 */ /* 0x088fe20007f9e0ff */
[----:B------:R-:W-:Y:S01]  /*28d10*/  IMAD.X R248, R248, 0x1, R0, P5 ;  /* 0x00000001f8f87824 */ /* 0x000fe200028e0600 */
[----:B------:R-:W-:-:S03]  /*28d20*/  IADD3 R247, P5, R247, R8, RZ ;  /* 0x00000008f7f77210 */ /* 0x000fc60007fbe0ff */
[----:B------:R-:W-:Y:S04]  /*28d30*/  STL [R1+0x778], R249 ;  /* 0x000778f901007387 */ /* 0x000fe80000100800 */
        /* <DEDUP_REMOVED lines=66> */
[----:B-1----:R-:W2:Y:S01]  /*29160*/  LDL.LU R247, [R1+0x72c] ;  /* 0x00072c0001f77983 */ /* 0x002ea20000300800 */
[----:B0-----:R-:W-:-:S03]  /*29170*/  IMAD.MOV.U32 R245, RZ, RZ, R226 ;  /* 0x000000fffff57224 */ /* 0x001fc600078e00e2 */
[----:B------:R-:W2:Y:S01]  /*29180*/  LDL.LU R226, [R1+0x700] ;  /* 0x0007000001e27983 */ /* 0x000ea20000300800 */
[----:B---3--:R-:W-:Y:S01]  /*29190*/  IMAD.X R252, R252, 0x1, R0, P4 ;  /* 0x00000001fcfc7824 */ /* 0x008fe200020e0600 */
[----:B----4-:R-:W-:-:S05]  /*291a0*/  IADD3 R246, P4, R246, R8, RZ ;  /* 0x00000008f6f67210 */ /* 0x010fca0007f9e0ff */
[----:B------:R0:W-:Y:S04]  /*291b0*/  STL [R1+0x718], R246 ;  /* 0x000718f601007387 */ /* 0x0001e80000100800 */
[----:B0-----:R-:W3:Y:S01]  /*291c0*/  LDL.LU R246, [R1+0x724] ;  /* 0x0007240001f67983 */ /* 0x001ee20000300800 */
[--C-:B------:R-:W-:Y:S01]  /*291d0*/  IMAD.X R251, R251, 0x1, R0.reuse, P5 ;  /* 0x00000001fbfb7824 */ /* 0x100fe200028e0600 */
[-C--:B------:R-:W-:Y:S02]  /*291e0*/  IADD3 R250, P5, R250, R8.reuse, RZ ;  /* 0x00000008fafa7210 */ /* 0x080fe40007fbe0ff */
[----:B------:R-:W-:Y:S04]  /*291f0*/  STL [R1+0x744], R252 ;  /* 0x000744fc01007387 */ /* 0x000fe80000100800 */
[----:B------:R-:W-:Y:S04]  /*29200*/  STL [R1+0x73c], R251 ;  /* 0x00073cfb01007387 */ /* 0x000fe80000100800 */
[----:B------:R-:W-:Y:S01]  /*29210*/  STL [R1+0x710], R250 ;  /* 0x000710fa01007387 */ /* 0x000fe20000100800 */
[--C-:B--2---:R-:W-:Y:S01]  /*29220*/  IMAD.X R249, R249, 0x1, R0.reuse, P6 ;  /* 0x00000001f9f97824 */ /* 0x104fe200030e0600 */
[----:B------:R-:W-:Y:S01]  /*29230*/  IADD3 R248, P6, R248, R8, RZ ;  /* 0x00000008f8f87210 */ /* 0x000fe20007fde0ff */
[----:B------:R-:W-:-:S03]  /*29240*/  IMAD.X R247, R247, 0x1, R0, P1 ;  /* 0x00000001f7f77824 */ /* 0x000fc600008e0600 */
[----:B------:R-:W-:Y:S04]  /*29250*/  STL [R1+0x734], R249 ;  /* 0x000734f901007387 */ /* 0x000fe80000100800 */
[----:B------:R-:W-:Y:S01]  /*29260*/  STL [R1+0x708], R248 ;  /* 0x000708f801007387 */ /* 0x000fe20000100800 */
[----:B------:R-:W-:-:S05]  /*29270*/  IADD3 R226, P1, R226, R8, RZ ;  /* 0x00000008e2e27210 */ /* 0x000fca0007f3e0ff */
[----:B------:R0:W-:Y:S04]  /*29280*/  STL [R1+0x700], R226 ;  /* 0x000700e201007387 */ /* 0x0001e80000100800 */
[----:B0-----:R-:W2:Y:S04]  /*29290*/  LDL.LU R226, [R1+0x6f8] ;  /* 0x0006f80001e27983 */ /* 0x001ea80000300800 */
        /* <DEDUP_REMOVED lines=8> */
[----:B------:R-:W3:Y:S04]  /*29320*/  LDL.LU R248, [R1+0x6e0] ;  /* 0x0006e00001f87983 */ /* 0x000ee80000300800 */
[----:B0-----:R-:W3:Y:S01]  /*29330*/  LDL.LU R246, [R1+0x704] ;  /* 0x0007040001f67983 */ /* 0x001ee20000300800 */
[----:B--2---:R-:W-:-:S05]  /*29340*/  IADD3 R226, P2, R226, R8, RZ ;  /* 0x00000008e2e27210 */ /* 0x004fca0007f5e0ff */
[----:B------:R0:W-:Y:S01]  /*29350*/  STL [R1+0x6f8], R226 ;  /* 0x0006f8e201007387 */ /* 0x0001e20000100800 */
[--C-:B----4-:R-:W-:Y:S01]  /*29360*/  IMAD.X R247, R247, 0x1, R0.reuse, P3 ;  /* 0x00000001f7f77824 */ /* 0x110fe200018e0600 */
[-C--:B------:R-:W-:Y:S01]  /*29370*/  IADD3 R252, P3, R252, R8.reuse, RZ ;  /* 0x00000008fcfc7210 */ /* 0x080fe20007f7e0ff */
[--C-:B------:R-:W-:Y:S01]  /*29380*/  IMAD.X R251, R251, 0x1, R0.reuse, P4 ;  /* 0x00000001fbfb7824 */ /* 0x100fe200020e0600 */
[----:B0-----:R0:W5:Y:S04]  /*29390*/  LDL.LU R226, [R1+0xfdc] ;  /* 0x000fdc0001e27983 */ /* 0x0011680000300800 */
[----:B------:R1:W-:Y:S01]  /*293a0*/  STL [R1+0x71c], R247 ;  /* 0x00071cf701007387 */ /* 0x0003e20000100800 */
[-C--:B---3--:R-:W-:Y:S01]  /*293b0*/  IADD3 R250, P4, R250, R8.reuse, RZ ;  /* 0x00000008fafa7210 */ /* 0x088fe20007f9e0ff */
[--C-:B------:R-:W-:Y:S01]  /*293c0*/  IMAD.X R249, R249, 0x1, R0.reuse, P5 ;  /* 0x00000001f9f97824 */ /* 0x100fe200028e0600 */
[----:B------:R-:W-:Y:S01]  /*293d0*/  IADD3 R248, P5, R248, R8, RZ ;  /* 0x00000008f8f87210 */ /* 0x000fe20007fbe0ff */
[----:B-1----:R-:W2:Y:S04]  /*293e0*/  LDL.LU R247, [R1+0xef0] ;  /* 0x000ef00001f77983 */ /* 0x002ea80000300800 */
[----:B------:R-:W-:Y:S01]  /*293f0*/  STL [R1+0x6f0], R252 ;  /* 0x0006f0fc01007387 */ /* 0x000fe20000100800 */
[----:B------:R-:W-:-:S03]  /*29400*/  IMAD.X R246, R246, 0x1, R0, P6 ;  /* 0x00000001f6f67824 */ /* 0x000fc600030e0600 */
[----:B------:R-:W-:Y:S04]  /*29410*/  STL [R1+0x714], R251 ;  /* 0x000714fb01007387 */ /* 0x000fe80000100800 */
[----:B------:R-:W-:Y:S04]  /*29420*/  STL [R1+0x6e8], R250 ;  /* 0x0006e8fa01007387 */ /* 0x000fe80000100800 */
[----:B------:R-:W-:Y:S04]  /*29430*/  STL [R1+0x70c], R249 ;  /* 0x00070cf901007387 */ /* 0x000fe80000100800 */
[----:B------:R-:W3:Y:S04]  /*29440*/  LDL.LU R8, [R1+0x6fc] ;  /* 0x0006fc0001087983 */ /* 0x000ee80000300800 */
[----:B------:R1:W-:Y:S04]  /*29450*/  STL [R1+0x704], R246 ;  /* 0x000704f601007387 */ /* 0x0003e80000100800 */
[----:B------:R4:W-:Y:S04]  /*29460*/  STL [R1+0x6e0], R248 ;  /* 0x0006e0f801007387 */ /* 0x0009e80000100800 */
[----:B-1----:R-:W3:Y:S04]  /*29470*/  LDL.LU R246, [R1+0xae8] ;  /* 0x000ae80001f67983 */ /* 0x002ee80000300800 */
[----:B------:R-:W3:Y:S04]  /*29480*/  LDL.LU R252, [R1+0x6f4] ;  /* 0x0006f40001fc7983 */ /* 0x000ee80000300800 */
[----:B------:R-:W3:Y:S01]  /*29490*/  LDL.LU R251, [R1+0xeec] ;  /* 0x000eec0001fb7983 */ /* 0x000ee20000300800 */
[----:B--2---:R-:W-:-:S05]  /*294a0*/  IADD3 R247, P6, R247, UR5, RZ ;  /* 0x00000005f7f77c10 */ /* 0x004fca000ffde0ff */
[----:B------:R1:W-:Y:S04]  /*294b0*/  STL [R1+0xef0], R247 ;  /* 0x000ef0f701007387 */ /* 0x0003e80000100800 */
[----:B------:R-:W2:Y:S04]  /*294c0*/  LDL.LU R250, [R1+0x6ec] ;  /* 0x0006ec0001fa7983 */ /* 0x000ea80000300800 */
[----:B------:R-:W2:Y:S04]  /*294d0*/  LDL.LU R249, [R1+0xee8] ;  /* 0x000ee80001f97983 */ /* 0x000ea80000300800 */
[----:B----4-:R-:W4:Y:S01]  /*294e0*/  LDL.LU R248, [R1+0x6e4] ;  /* 0x0006e40001f87983 */ /* 0x010f220000300800 */
[----:B---3--:R-:W-:-:S03]  /*294f0*/  IMAD.X R8, R8, 0x1, R0, P1 ;  /* 0x0000000108087824 */ /* 0x008fc600008e0600 */
[----:B-1----:R-:W3:Y:S01]  /*29500*/  LDL.LU R247, [R1+0xee4] ;  /* 0x000ee40001f77983 */ /* 0x002ee20000300800 */
[----:B------:R-:W-:-:S05]  /*29510*/  IADD3 R246, P1, R246, UR5, RZ ;  /* 0x00000005f6f67c10 */ /* 0x000fca000ff3e0ff */
[----:B------:R1:W-:Y:S04]  /*29520*/  STL [R1+0xae8], R246 ;  /* 0x000ae8f601007387 */ /* 0x0003e80000100800 */
[----:B-1----:R-:W3:Y:S01]  /*29530*/  LDL.LU R246, [R1+0x6dc] ;  /* 0x0006dc0001f67983 */ /* 0x002ee20000300800 */
[--C-:B------:R-:W-:Y:S01]  /*29540*/  IMAD.X R252, R252, 0x1, R0.reuse, P2 ;  /* 0x00000001fcfc7824 */ /* 0x100fe200010e0600 */
[----:B------:R-:W-:Y:S02]  /*29550*/  IADD3 R251, P2, R251, UR5, RZ ;  /* 0x00000005fbfb7c10 */ /* 0x000fe4000ff5e0ff */
[----:B------:R-:W-:Y:S04]  /*29560*/  STL [R1+0x6fc], R8 ;  /* 0x0006fc0801007387 */ /* 0x000fe80000100800 */
[----:B------:R1:W-:Y:S04]  /*29570*/  STL [R1+0x6f4], R252 ;  /* 0x0006f4fc01007387 */ /* 0x0003e80000100800 */
[----:B------:R-:W-:Y:S01]  /*29580*/  STL [R1+0xeec], R251 ;  /* 0x000eecfb01007387 */ /* 0x000fe20000100800 */
[--C-:B--2---:R-:W-:Y:S01]  /*29590*/  IMAD.X R250, R250, 0x1, R0.reuse, P3 ;  /* 0x00000001fafa7824 */ /* 0x104fe200018e0600 */
[----:B------:R-:W-:Y:S01]  /*295a0*/  IADD3 R249, P3, R249, UR5, RZ ;  /* 0x00000005f9f97c10 */ /* 0x000fe2000ff7e0ff */
[----:B----4-:R-:W-:-:S03]  /*295b0*/  IMAD.X R248, R248, 0x1, R0, P4 ;  /* 0x00000001f8f87824 */ /* 0x010fc600020e0600 */
[----:B------:R-:W-:Y:S04]  /*295c0*/  STL [R1+0x6ec], R250 ;  /* 0x0006ecfa01007387 */ /* 0x000fe80000100800 */
[----:B------:R-:W-:Y:S04]  /*295d0*/  STL [R1+0xee8], R249 ;  /* 0x000ee8f901007387 */ /* 0x000fe80000100800 */
[----:B-1----:R-:W2:Y:S01]  /*295e0*/  LDL.LU R252, [R1+0xee0] ;  /* 0x000ee00001fc7983 */ /* 0x002ea20000300800 */
[----:B---3--:R-:W-:-:S05]  /*295f0*/  IADD3 R247, P4, R247, UR5, RZ ;  /* 0x00000005f7f77c10 */ /* 0x008fca000ff9e0ff */
[----:B------:R1:W-:Y:S04]  /*29600*/  STL [R1+0xee4], R247 ;  /* 0x000ee4f701007387 */ /* 0x0003e80000100800 */
[----:B------:R3:W-:Y:S04]  /*29610*/  STL [R1+0x6e4], R248 ;  /* 0x0006e4f801007387 */ /* 0x0007e80000100800 */
[----:B-1----:R-:W4:Y:S04]  /*29620*/  LDL.LU R247, [R1+0xaec] ;  /* 0x000aec0001f77983 */ /* 0x002f280000300800 */
[----:B------:R-:W4:Y:S01]  /*29630*/  LDL.LU R251, [R1+0xedc] ;  /* 0x000edc0001fb7983 */ /* 0x000f220000300800 */
[----:B------:R-:W-:-:S03]  /*29640*/  IMAD.X R246, R246, 0x1, R0, P5 ;  /* 0x00000001f6f67824 */ /* 0x000fc600028e0600 */
[----:B------:R-:W4:Y:S04]  /*29650*/  LDL.LU R250, [R1+0x6d8] ;  /* 0x0006d80001fa7983 */ /* 0x000f280000300800 */
[----:B------:R1:W-:Y:S04]  /*29660*/  STL [R1+0x6dc], R246 ;  /* 0x0006dcf601007387 */ /* 0x0003e80000100800 */
[----:B------:R-:W4:Y:S04]  /*29670*/  LDL.LU R249, [R1+0xed8] ;  /* 0x000ed80001f97983 */ /* 0x000f280000300800 */
[----:B---3--:R-:W3:Y:S04]  /*29680*/  LDL.LU R248, [R1+0xae4] ;  /* 0x000ae40001f87983 */ /* 0x008ee80000300800 */
[----:B-1----:R-:W3:Y:S01]  /*29690*/  LDL.LU R246, [R1+0xed0] ;  /* 0x000ed00001f67983 */ /* 0x002ee20000300800 */
[----:B--2---:R-:W-:-:S02]  /*296a0*/  IADD3 R252, P5, R252, UR5, RZ ;  /* 0x00000005fcfc7c10 */ /* 0x004fc4000ffbe0ff */
[----:B----4-:R-:W-:Y:S02]  /*296b0*/  IADD3.X R247, R247, UR60, RZ, P6, !PT ;  /* 0x0000003cf7f77c10 */ /* 0x010fe4000b7fe4ff */
[----:B------:R-:W-:Y:S02]  /*296c0*/  IADD3 R251, P6, R251, UR5, RZ ;  /* 0x00000005fbfb7c10 */ /* 0x000fe4000ffde0ff */
[----:B------:R-:W-:Y:S01]  /*296d0*/  IADD3.X R250, R250, UR60, RZ, P1, !PT ;  /* 0x0000003cfafa7c10 */ /* 0x000fe20008ffe4ff */
[----:B------:R1:W-:Y:S01]  /*296e0*/  STL [R1+0xaec], R247 ;  /* 0x000aecf701007387 */ /* 0x0003e20000100800 */
[----:B------:R-:W-:Y:S02]  /*296f0*/  IADD3 R249, P1, R249, UR5, RZ ;  /* 0x00000005f9f97c10 */ /* 0x000fe4000ff3e0ff */
[----:B---3--:R-:W-:Y:S01]  /*29700*/  IADD3.X R248, R248, UR60, RZ, P2, !PT ;  /* 0x0000003cf8f87c10 */ /* 0x008fe200097fe4ff */
[----:B-1----:R-:W2:Y:S04]  /*29710*/  LDL.LU R247, [R1+0xae0] ;  /* 0x000ae00001f77983 */ /* 0x002ea80000300800 */
[----:B------:R-:W-:Y:S04]  /*29720*/  STL [R1+0xee0], R252 ;  /* 0x000ee0fc01007387 */ /* 0x000fe80000100800 */
[----:B------:R-:W-:Y:S04]  /*29730*/  STL [R1+0xedc], R251 ;  /* 0x000edcfb01007387 */ /* 0x000fe80000100800 */
[----:B------:R-:W-:Y:S04]  /*29740*/  STL [R1+0x6d8], R250 ;  /* 0x0006d8fa01007387 */ /* 0x000fe80000100800 */
[----:B------:R-:W-:Y:S04]  /*29750*/  STL [R1+0xed8], R249 ;  /* 0x000ed8f901007387 */ /* 0x000fe80000100800 */
[----:B------:R1:W-:Y:S01]  /*29760*/  STL [R1+0xae4], R248 ;  /* 0x000ae4f801007387 */ /* 0x0003e20000100800 */
[----:B------:R-:W-:-:S03]  /*29770*/  IADD3 R246, P2, R246, UR5, RZ ;  /* 0x00000005f6f67c10 */ /* 0x000fc6000ff5e0ff */
[----:B-1----:R-:W3:Y:S04]  /*29780*/  LDL.LU R248, [R1+0xec8] ;  /* 0x000ec80001f87983 */ /* 0x002ee80000300800 */
[----:B------:R-:W4:Y:S04]  /*29790*/  LDL.LU R252, [R1+0xadc] ;  /* 0x000adc0001fc7983 */ /* 0x000f280000300800 */
[----:B------:R1:W-:Y:S04]  /*297a0*/  STL [R1+0xed0], R246 ;  /* 0x000ed0f601007387 */ /* 0x0003e80000100800 */
[----:B-1----:R-:W4:Y:S04]  /*297b0*/  LDL.LU R246, [R1+0xec0] ;  /* 0x000ec00001f67983 */ /* 0x002f280000300800 */
[----:B------:R-:W4:Y:S04]  /*297c0*/  LDL.LU R251, [R1+0xad8] ;  /* 0x000ad80001fb7983 */ /* 0x000f280000300800 */
[----:B------:R-:W4:Y:S01]  /*297d0*/  LDL.LU R250, [R1+0xeb8] ;  /* 0x000eb80001fa7983 */ /* 0x000f220000300800 */
[----:B--2---:R-:W-:-:S05]  /*297e0*/  IADD3.X R247, R247, UR60, RZ, P3, !PT ;  /* 0x0000003cf7f77c10 */ /* 0x004fca0009ffe4ff */
[----:B------:R1:W-:Y:S04]  /*297f0*/  STL [R1+0xae0], R247 ;  /* 0x000ae0f701007387 */ /* 0x0003e80000100800 */
[----:B------:R-:W2:Y:S01]  /*29800*/  LDL.LU R249, [R1+0xad4] ;  /* 0x000ad40001f97983 */ /* 0x000ea20000300800 */
[----:B---3--:R-:W-:-:S03]  /*29810*/  IADD3 R248, P3, R248, UR5, RZ ;  /* 0x00000005f8f87c10 */ /* 0x008fc6000ff7e0ff */
[----:B-1----:R-:W3:Y:S01]  /*29820*/  LDL.LU R247, [R1+0xeb0] ;  /* 0x000eb00001f77983 */ /* 0x002ee20000300800 */
[----:B----4-:R-:W-:-:S03]  /*29830*/  IADD3.X R252, R252, UR60, RZ, P4, !PT ;  /* 0x0000003cfcfc7c10 */ /* 0x010fc6000a7fe4ff */
[----:B------:R1:W-:Y:S01]  /*29840*/  STL [R1+0xec8], R248 ;  /* 0x000ec8f801007387 */ /* 0x0003e20000100800 */
[----:B------:R-:W-:-:S03]  /*29850*/  IADD3 R246, P4, R246, UR5, RZ ;  /* 0x00000005f6f67c10 */ /* 0x000fc6000ff9e0ff */
[----:B-1----:R-:W4:Y:S04]  /*29860*/  LDL.LU R248, [R1+0xed4] ;  /* 0x000ed40001f87983 */ /* 0x002f280000300800 */
[----:B------:R1:W-:Y:S04]  /*29870*/  STL [R1+0xec0], R246 ;  /* 0x000ec0f601007387 */ /* 0x0003e80000100800 */
[----:B-1----:R-:W4:Y:S01]  /*29880*/  LDL.LU R246, [R1+0xea8] ;  /* 0x000ea80001f67983 */ /* 0x002f220000300800 */
[----:B------:R-:W-:Y:S02]  /*29890*/  IADD3.X R251, R251, UR60, RZ, P5, !PT ;  /* 0x0000003cfbfb7c10 */ /* 0x000fe4000affe4ff */
[----:B------:R-:W-:Y:S01]  /*298a0*/  IADD3 R250, P5, R250, UR5, RZ ;  /* 0x00000005fafa7c10 */ /* 0x000fe2000ffbe0ff */
[----:B------:R-:W-:Y:S04]  /*298b0*/  STL [R1+0xadc], R252 ;  /* 0x000adcfc01007387 */ /* 0x000fe80000100800 */
[----:B------:R-:W-:Y:S04]  /*298c0*/  STL [R1+0xad8], R251 ;  /* 0x000ad8fb01007387 */ /* 0x000fe80000100800 */
[----:B------:R-:W-:Y:S01]  /*298d0*/  STL [R1+0xeb8], R250 ;  /* 0x000eb8fa01007387 */ /* 0x000fe20000100800 */
[----:B--2---:R-:W-:-:S05]  /*298e0*/  IADD3.X R249, R249, UR60, RZ, P6, !PT ;  /* 0x0000003cf9f97c10 */ /* 0x004fca000b7fe4ff */
[----:B------:R-:W-:Y:S01]  /*298f0*/  STL [R1+0xad4], R249 ;  /* 0x000ad4f901007387 */ /* 0x000fe20000100800 */
[----:B---3--:R-:W-:-:S05]  /*29900*/  IADD3 R247, P6, R247, UR5, RZ ;  /* 0x00000005f7f77c10 */ /* 0x008fca000ffde0ff */
[----:B------:R1:W-:Y:S01]  /*29910*/  STL [R1+0xeb0], R247 ;  /* 0x000eb0f701007387 */ /* 0x0003e20000100800 */
[----:B----4-:R-:W-:-:S03]  /*29920*/  IADD3.X R248, R248, UR60, RZ, P1, !PT ;  /* 0x0000003cf8f87c10 */ /* 0x010fc60008ffe4ff */
[----:B-1----:R-:W2:Y:S04]  /*29930*/  LDL.LU R247, [R1+0xecc] ;  /* 0x000ecc0001f77983 */ /* 0x002ea80000300800 */
[----:B------:R-:W3:Y:S04]  /*29940*/  LDL.LU R252, [R1+0xea0] ;  /* 0x000ea00001fc7983 */ /* 0x000ee80000300800 */
[----:B------:R1:W-:Y:S01]  /*29950*/  STL [R1+0xed4], R248 ;  /* 0x000ed4f801007387 */ /* 0x0003e20000100800 */
[----:B------:R-:W-:-:S03]  /*29960*/  IADD3 R246, P1, R246, UR5, RZ ;  /* 0x00000005f6f67c10 */ /* 0x000fc6000ff3e0ff */
[----:B-1----:R-:W4:Y:S04]  /*29970*/  LDL.LU R248, [R1+0xec4] ;  /* 0x000ec40001f87983 */ /* 0x002f280000300800 */
[----:B------:R-:W4:Y:S04]  /*29980*/  LDL.LU R251, [R1+0xe98] ;  /* 0x000e980001fb7983 */ /* 0x000f280000300800 */
[----:B------:R-:W4:Y:S04]  /*29990*/  LDL.LU R250, [R1+0xebc] ;  /* 0x000ebc0001fa7983 */ /* 0x000f280000300800 */
[----:B------:R1:W-:Y:S04]  /*299a0*/  STL [R1+0xea8], R246 ;  /* 0x000ea8f601007387 */ /* 0x0003e80000100800 */
[----:B------:R-:W4:Y:S04]  /*299b0*/  LDL.LU R249, [R1+0xe90] ;  /* 0x000e900001f97983 */ /* 0x000f280000300800 */
[----:B-1----:R-:W4:Y:S01]  /*299c0*/  LDL.LU R246, [R1+0xeb4] ;  /* 0x000eb40001f67983 */ /* 0x002f220000300800 */
[----:B--2---:R-:W-:-:S02]  /*299d0*/  IADD3.X R247, R247, UR60, RZ, P2, !PT ;  /* 0x0000003cf7f77c10 */ /* 0x004fc400097fe4ff */
[----:B---3--:R-:W-:-:S03]  /*299e0*/  IADD3 R252, P2, R252, UR5, RZ ;  /* 0x00000005fcfc7c10 */ /* 0x008fc6000ff5e0ff */
[----:B------:R1:W-:Y:S01]  /*299f0*/  STL [R1+0xecc], R247 ;  /* 0x000eccf701007387 */ /* 0x0003e20000100800 */
[----:B----4-:R-:W-:-:S03]  /*29a00*/  IADD3.X R248, R248, UR60, RZ, P3, !PT ;  /* 0x0000003cf8f87c10 */ /* 0x010fc60009ffe4ff */
[----:B-1----:R-:W2:Y:S01]  /*29a10*/  LDL.LU R247, [R1+0xe88] ;  /* 0x000e880001f77983 */ /* 0x002ea20000300800 */
[----:B------:R-:W-:Y:S02]  /*29a20*/  IADD3 R251, P3, R251, UR5, RZ ;  /* 0x00000005fbfb7c10 */ /* 0x000fe4000ff7e0ff */
[----:B------:R-:W-:Y:S02]  /*29a30*/  IADD3.X R250, R250, UR60, RZ, P4, !PT ;  /* 0x0000003cfafa7c10 */ /* 0x000fe4000a7fe4ff */
[----:B------:R-:W-:Y:S01]  /*29a40*/  IADD3 R249, P4, R249, UR5, RZ ;  /* 0x00000005f9f97c10 */ /* 0x000fe2000ff9e0ff */
[----:B------:R1:W-:Y:S01]  /*29a50*/  STL [R1+0xec4], R248 ;  /* 0x000ec4f801007387 */ /* 0x0003e20000100800 */
[----:B------:R-:W-:-:S03]  /*29a60*/  IADD3.X R246, R246, UR60, RZ, P5, !PT ;  /* 0x0000003cf6f67c10 */ /* 0x000fc6000affe4ff */
[----:B-1----:R-:W3:Y:S04]  /*29a70*/  LDL.LU R248, [R1+0xeac] ;  /* 0x000eac0001f87983 */ /* 0x002ee80000300800 */
[----:B------:R-:W-:Y:S04]  /*29a80*/  STL [R1+0xea0], R252 ;  /* 0x000ea0fc01007387 */ /* 0x000fe80000100800 */
[----:B------:R-:W-:Y:S04]  /*29a90*/  STL [R1+0xe98], R251 ;  /* 0x000e98fb01007387 */ /* 0x000fe80000100800 */
[----:B------:R-:W-:Y:S04]  /*29aa0*/  STL [R1+0xebc], R250 ;  /* 0x000ebcfa01007387 */ /* 0x000fe80000100800 */
[----:B------:R-:W-:Y:S04]  /*29ab0*/  STL [R1+0xe90], R249 ;  /* 0x000e90f901007387 */ /* 0x000fe80000100800 */
[----:B------:R1:W-:Y:S04]  /*29ac0*/  STL [R1+0xeb4], R246 ;  /* 0x000eb4f601007387 */ /* 0x0003e80000100800 */
[----:B-1----:R-:W4:Y:S04]  /*29ad0*/  LDL.LU R246, [R1+0xe80] ;  /* 0x000e800001f67983 */ /* 0x002f280000300800 */
[----:B------:R-:W4:Y:S01]  /*29ae0*/  LDL.LU R252, [R1+0xea4] ;  /* 0x000ea40001fc7983 */ /* 0x000f220000300800 */
[----:B--2---:R-:W-:-:S05]  /*29af0*/  IADD3 R247, P5, R247, UR5, RZ ;  /* 0x00000005f7f77c10 */ /* 0x004fca000ffbe0ff */
[----:B------:R1:W-:Y:S01]  /*29b00*/  STL [R1+0xe88], R247 ;  /* 0x000e88f701007387 */ /* 0x0003e20000100800 */
[----:B---3--:R-:W-:-:S03]  /*29b10*/  IADD3.X R248, R248, UR60, RZ, P6, !PT ;  /* 0x0000003cf8f87c10 */ /* 0x008fc6000b7fe4ff */
[----:B-1----:R-:W2:Y:S04]  /*29b20*/  LDL.LU R247, [R1+0xe78] ;  /* 0x000e780001f77983 */ /* 0x002ea80000300800 */
[----:B------:R-:W3:Y:S04]  /*29b30*/  LDL.LU R251, [R1+0xe9c] ;  /* 0x000e9c0001fb7983 */ /* 0x000ee80000300800 */
[----:B------:R-:W3:Y:S04]  /*29b40*/  LDL.LU R250, [R1+0xe70] ;  /* 0x000e700001fa7983 */ /* 0x000ee80000300800 */
[----:B------:R1:W-:Y:S04]  /*29b50*/  STL [R1+0xeac], R248 ;  /* 0x000eacf801007387 */ /* 0x0003e80000100800 */
[----:B------:R-:W3:Y:S01]  /*29b60*/  LDL.LU R249, [R1+0xe94] ;  /* 0x000e940001f97983 */ /* 0x000ee20000300800 */
[----:B----4-:R-:W-:-:S03]  /*29b70*/  IADD3 R246, P6, R246, UR5, RZ ;  /* 0x00000005f6f67c10 */ /* 0x010fc6000ffde0ff */
[----:B-1----:R-:W4:Y:S04]  /*29b80*/  LDL.LU R248, [R1+0xe68] ;  /* 0x000e680001f87983 */ /* 0x002f280000300800 */
[----:B------:R1:W-:Y:S04]  /*29b90*/  STL [R1+0xe80], R246 ;  /* 0x000e80f601007387 */ /* 0x0003e80000100800 */
[----:B-1----:R-:W4:Y:S01]  /*29ba0*/  LDL.LU R246, [R1+0xe8c] ;  /* 0x000e8c0001f67983 */ /* 0x002f220000300800 */
[----:B------:R-:W-:Y:S02]  /*29bb0*/  IADD3.X R252, R252, UR60, RZ, P1, !PT ;  /* 0x0000003cfcfc7c10 */ /* 0x000fe40008ffe4ff */
[----:B--2---:R-:W-:-:S02]  /*29bc0*/  IADD3 R247, P1, R247, UR5, RZ ;  /* 0x00000005f7f77c10 */ /* 0x004fc4000ff3e0ff */
[----:B---3--:R-:W-:Y:S02]  /*29bd0*/  IADD3.X R251, R251, UR60, RZ, P2, !PT ;  /* 0x0000003cfbfb7c10 */ /* 0x008fe400097fe4ff */
[----:B------:R-:W-:Y:S01]  /*29be0*/  IADD3 R250, P2, R250, UR5, RZ ;  /* 0x00000005fafa7c10 */ /* 0x000fe2000ff5e0ff */
[----:B------:R1:W-:Y:S01]  /*29bf0*/  STL [R1+0xe78], R247 ;  /* 0x000e78f701007387 */ /* 0x0003e20000100800 */
[----:B------:R-:W-:-:S03]  /*29c00*/  IADD3.X R249, R249, UR60, RZ, P3, !PT ;  /* 0x0000003cf9f97c10 */ /* 0x000fc60009ffe4ff */
[----:B-1----:R-:W2:Y:S01]  /*29c10*/  LDL.LU R247, [R1+0xe60] ;  /* 0x000e600001f77983 */ /* 0x002ea20000300800 */
[----:B----4-:R-:W-:-:S03]  /*29c20*/  IADD3 R248, P3, R248, UR5, RZ ;  /* 0x00000005f8f87c10 */ /* 0x010fc6000ff7e0ff */
[----:B------:R-:W-:Y:S04]  /*29c30*/  STL [R1+0xea4], R252 ;  /* 0x000ea4fc01007387 */ /* 0x000fe80000100800 */
[----:B------:R-:W-:Y:S04]  /*29c40*/  STL [R1+0xe9c], R251 ;  /* 0x000e9cfb01007387 */ /* 0x000fe80000100800 */
[----:B------:R-:W-:Y:S04]  /*29c50*/  STL [R1+0xe70], R250 ;  /* 0x000e70fa01007387 */ /* 0x000fe80000100800 */
[----:B------:R-:W-:Y:S04]  /*29c60*/  STL [R1+0xe94], R249 ;  /* 0x000e94f901007387 */ /* 0x000fe80000100800 */
[----:B------:R1:W-:Y:S01]  /*29c70*/  STL [R1+0xe68], R248 ;  /* 0x000e68f801007387 */ /* 0x0003e20000100800 */
[----:B------:R-:W-:-:S03]  /*29c80*/  IADD3.X R246, R246, UR60, RZ, P4, !PT ;  /* 0x0000003cf6f67c10 */ /* 0x000fc6000a7fe4ff */
[----:B-1----:R-:W3:Y:S04]  /*29c90*/  LDL.LU R248, [R1+0xe84] ;  /* 0x000e840001f87983 */ /* 0x002ee80000300800 */
[----:B------:R-:W4:Y:S04]  /*29ca0*/  LDL.LU R252, [R1+0xe58] ;  /* 0x000e580001fc7983 */ /* 0x000f280000300800 */
[----:B------:R1:W-:Y:S04]  /*29cb0*/  STL [R1+0xe8c], R246 ;  /* 0x000e8cf601007387 */ /* 0x0003e80000100800 */
[----:B-1----:R-:W4:Y:S04]  /*29cc0*/  LDL.LU R246, [R1+0xe7c] ;  /* 0x000e7c0001f67983 */ /* 0x002f280000300800 */
[----:B------:R-:W4:Y:S04]  /*29cd0*/  LDL.LU R251, [R1+0xe50] ;  /* 0x000e500001fb7983 */ /* 0x000f280000300800 */
[----:B------:R-:W4:Y:S01]  /*29ce0*/  LDL.LU R250, [R1+0xe74] ;  /* 0x000e740001fa7983 */ /* 0x000f220000300800 */
[----:B--2---:R-:W-:-:S05]  /*29cf0*/  IADD3 R247, P4, R247, UR5, RZ ;  /* 0x00000005f7f77c10 */ /* 0x004fca000ff9e0ff */
[----:B------:R1:W-:Y:S04]  /*29d00*/  STL [R1+0xe60], R247 ;  /* 0x000e60f701007387 */ /* 0x0003e80000100800 */
[----:B------:R-:W2:Y:S04]  /*29d10*/  LDL.LU R249, [R1+0xe48] ;  /* 0x000e480001f97983 */ /* 0x000ea80000300800 */
[----:B-1----:R-:W2:Y:S01]  /*29d20*/  LDL.LU R247, [R1+0xe6c] ;  /* 0x000e6c0001f77983 */ /* 0x002ea20000300800 */
[----:B---3--:R-:W-:-:S05]  /*29d30*/  IADD3.X R248, R248, UR60, RZ, P5, !PT ;  /* 0x0000003cf8f87c10 */ /* 0x008fca000affe4ff */
[----:B------:R1:W-:Y:S01]  /*29d40*/  STL [R1+0xe84], R248 ;  /* 0x000e84f801007387 */ /* 0x0003e20000100800 */
[----:B----4-:R-:W-:-:S03]  /*29d50*/  IADD3.X R246, R246, UR60, RZ, P6, !PT ;  /* 0x0000003cf6f67c10 */ /* 0x010fc6000b7fe4ff */
[----:B-1----:R-:W3:Y:S04]  /*29d60*/  LDL.LU R248, [R1+0xe40] ;  /* 0x000e400001f87983 */ /* 0x002ee80000300800 */
[----:B------:R1:W-:Y:S04]  /*29d70*/  STL [R1+0xe7c], R246 ;  /* 0x000e7cf601007387 */ /* 0x0003e80000100800 */
[----:B-1----:R-:W4:Y:S01]  /*29d80*/  LDL.LU R246, [R1+0xe64] ;  /* 0x000e640001f67983 */ /* 0x002f220000300800 */
[----:B------:R-:W-:Y:S02]  /*29d90*/  IADD3 R252, P5, R252, UR5, RZ ;  /* 0x00000005fcfc7c10 */ /* 0x000fe4000ffbe0ff */
[----:B------:R-:W-:-:S02]  /*29da0*/  IADD3 R251, P6, R251, UR5, RZ ;  /* 0x00000005fbfb7c10 */ /* 0x000fc4000ffde0ff */
[----:B------:R-:W-:Y:S01]  /*29db0*/  IADD3.X R250, R250, UR60, RZ, P1, !PT ;  /* 0x0000003cfafa7c10 */ /* 0x000fe20008ffe4ff */
[----:B------:R-:W-:Y:S04]  /*29dc0*/  STL [R1+0xe58], R252 ;  /* 0x000e58fc01007387 */ /* 0x000fe80000100800 */
[----:B------:R-:W-:Y:S04]  /*29dd0*/  STL [R1+0xe50], R251 ;  /* 0x000e50fb01007387 */ /* 0x000fe80000100800 */
[----:B------:R-:W-:Y:S01]  /*29de0*/  STL [R1+0xe74], R250 ;  /* 0x000e74fa01007387 */ /* 0x000fe20000100800 */
[----:B--2---:R-:W-:-:S05]  /*29df0*/  IADD3 R249, P1, R249, UR5, RZ ;  /* 0x00000005f9f97c10 */ /* 0x004fca000ff3e0ff */
[----:B------:R-:W-:Y:S01]  /*29e00*/  STL [R1+0xe48], R249 ;  /* 0x000e48f901007387 */ /* 0x000fe20000100800 */
[----:B------:R-:W-:-:S05]  /*29e10*/  IADD3.X R247, R247, UR60, RZ, P2, !PT ;  /* 0x0000003cf7f77c10 */ /* 0x000fca00097fe4ff */
[----:B------:R1:W-:Y:S04]  /*29e20*/  STL [R1+0xe6c], R247 ;  /* 0x000e6cf701007387 */ /* 0x0003e80000100800 */
[----:B-1----:R-:W2:Y:S01]  /*29e30*/  LDL.LU R247, [R1+0xe38] ;  /* 0x000e380001f77983 */ /* 0x002ea20000300800 */
[----:B---3--:R-:W-:-:S03]  /*29e40*/  IADD3 R248, P2, R248, UR5, RZ ;  /* 0x00000005f8f87c10 */ /* 0x008fc6000ff5e0ff */
[----:B------:R-:W3:Y:S04]  /*29e50*/  LDL.LU R252, [R1+0xe5c] ;  /* 0x000e5c0001fc7983 */ /* 0x000ee80000300800 */
[----:B------:R1:W-:Y:S01]  /*29e60*/  STL [R1+0xe40], R248 ;  /* 0x000e40f801007387 */ /* 0x0003e20000100800 */
[----:B----4-:R-:W-:-:S03]  /*29e70*/  IADD3.X R246, R246, UR60, RZ, P3, !PT ;  /* 0x0000003cf6f67c10 */ /* 0x010fc60009ffe4ff */
[----:B-1----:R-:W4:Y:S04]  /*29e80*/  LDL.LU R248, [R1+0xe30] ;  /* 0x000e300001f87983 */ /* 0x002f280000300800 */
[----:B------:R-:W4:Y:S04]  /*29e90*/  LDL.LU R251, [R1+0xe54] ;  /* 0x000e540001fb7983 */ /* 0x000f280000300800 */
[----:B------:R-:W4:Y:S04]  /*29ea0*/  LDL.LU R250, [R1+0xe28] ;  /* 0x000e280001fa7983 */ /* 0x000f280000300800 */
[----:B------:R1:W-:Y:S04]  /*29eb0*/  STL [R1+0xe64], R246 ;  /* 0x000e64f601007387 */ /* 0x0003e80000100800 */
[----:B------:R-:W4:Y:S04]  /*29ec0*/  LDL.LU R249, [R1+0xe4c] ;  /* 0x000e4c0001f97983 */ /* 0x000f280000300800 */
[----:B-1----:R-:W4:Y:S01]  /*29ed0*/  LDL.LU R246, [R1+0xe20] ;  /* 0x000e200001f67983 */ /* 0x002f220000300800 */
[----:B--2---:R-:W-:-:S02]  /*29ee0*/  IADD3 R247, P3, R247, UR5, RZ ;  /* 0x00000005f7f77c10 */ /* 0x004fc4000ff7e0ff */
[----:B---3--:R-:W-:-:S03]  /*29ef0*/  IADD3.X R252, R252, UR60, RZ, P4, !PT ;  /* 0x0000003cfcfc7c10 */ /* 0x008fc6000a7fe4ff */
[----:B------:R1:W-:Y:S04]  /*29f00*/  STL [R1+0xe38], R247 ;  /* 0x000e38f701007387 */ /* 0x0003e80000100800 */
[----:B-1----:R-:W2:Y:S01]  /*29f10*/  LDL.LU R247, [R1+0xe44] ;  /* 0x000e440001f77983 */ /* 0x002ea20000300800 */
[----:B----4-:R-:W-:Y:S02]  /*29f20*/  IADD3 R248, P4, R248, UR5, RZ ;  /* 0x00000005f8f87c10 */ /* 0x010fe4000ff9e0ff */
[----:B------:R-:W-:Y:S02]  /*29f30*/  IADD3.X R251, R251, UR60, RZ, P5, !PT ;  /* 0x0000003cfbfb7c10 */ /* 0x000fe4000affe4ff */
[----:B------:R-:W-:Y:S02]  /*29f40*/  IADD3 R250, P5, R250, UR5, RZ ;  /* 0x00000005fafa7c10 */ /* 0x000fe4000ffbe0ff */
[----:B------:R-:W-:Y:S01]  /*29f50*/  IADD3.X R249, R249, UR60, RZ, P6, !PT ;  /* 0x0000003cf9f97c10 */ /* 0x000fe2000b7fe4ff */
[----:B------:R1:W-:Y:S01]  /*29f60*/  STL [R1+0xe30], R248 ;  /* 0x000e30f801007387 */ /* 0x0003e20000100800 */
[----:B------:R-:W-:-:S03]  /*29f70*/  IADD3 R246, P6, R246, UR5, RZ ;  /* 0x00000005f6f67c10 */ /* 0x000fc6000ffde0ff */
        /* <DEDUP_REMOVED lines=8> */
[----:B--2---:R-:W-:-:S05]  /*2a000*/  IADD3.X R247, R247, UR60, RZ, P1, !PT ;  /* 0x0000003cf7f77c10 */ /* 0x004fca0008ffe4ff */
[----:B------:R1:W-:Y:S04]  /*2a010*/  STL [R1+0xe44], R247 ;  /* 0x000e44f701007387 */ /* 0x0003e80000100800 */
[----:B-1----:R-:W2:Y:S01]  /*2a020*/  LDL.LU R247, [R1+0xe34] ;  /* 0x000e340001f77983 */ /* 0x002ea20000300800 */
[----:B---3--:R-:W-:-:S03]  /*2a030*/  IADD3 R248, P1, R248, UR5, RZ ;  /* 0x00000005f8f87c10 */ /* 0x008fc6000ff3e0ff */
[----:B------:R-:W3:Y:S04]  /*2a040*/  LDL.LU R251, [R1+0xe08] ;  /* 0x000e080001fb7983 */ /* 0x000ee80000300800 */
[----:B------:R-:W3:Y:S04]  /*2a050*/  LDL.LU R250, [R1+0xe2c] ;  /* 0x000e2c0001fa7983 */ /* 0x000ee80000300800 */
[----:B------:R1:W-:Y:S04]  /*2a060*/  STL [R1+0xe18], R248 ;  /* 0x000e18f801007387 */ /* 0x0003e80000100800 */
[----:B------:R-:W3:Y:S01]  /*2a070*/  LDL.LU R249, [R1+0xe00] ;  /* 0x000e000001f97983 */ /* 0x000ee20000300800 */
[----:B----4-:R-:W-:-:S03]  /*2a080*/  IADD3.X R246, R246, UR60, RZ, P2, !PT ;  /* 0x0000003cf6f67c10 */ /* 0x010fc600097fe4ff */
[----:B-1----:R-:W4:Y:S04]  /*2a090*/  LDL.LU R248, [R1+0xe24] ;  /* 0x000e240001f87983 */ /* 0x002f280000300800 */
[----:B------:R1:W-:Y:S04]  /*2a0a0*/  STL [R1+0xe3c], R246 ;  /* 0x000e3cf601007387 */ /* 0x0003e80000100800 */
[----:B-1----:R-:W4:Y:S01]  /*2a0b0*/  LDL.LU R246, [R1+0xdf8] ;  /* 0x000df80001f67983 */ /* 0x002f220000300800 */
[----:B------:R-:W-:Y:S02]  /*2a0c0*/  IADD3 R252, P2, R252, UR5, RZ ;  /* 0x00000005fcfc7c10 */ /* 0x000fe4000ff5e0ff */
[----:B--2---:R-:W-:-:S02]  /*2a0d0*/  IADD3.X R247, R247, UR60, RZ, P3, !PT ;  /* 0x0000003cf7f77c10 */ /* 0x004fc40009ffe4ff */
[----:B---3--:R-:W-:Y:S02]  /*2a0e0*/  IADD3 R251, P3, R251, UR5, RZ ;  /* 0x00000005fbfb7c10 */ /* 0x008fe4000ff7e0ff */
[----:B------:R-:W-:Y:S01]  /*2a0f0*/  IADD3.X R250, R250, UR60, RZ, P4, !PT ;  /* 0x0000003cfafa7c10 */ /* 0x000fe2000a7fe4ff */
[----:B------:R1:W-:Y:S01]  /*2a100*/  STL [R1+0xe34], R247 ;  /* 0x000e34f701007387 */ /* 0x0003e20000100800 */
[----:B------:R-:W-:-:S03]  /*2a110*/  IADD3 R249, P4, R249, UR5, RZ ;  /* 0x00000005f9f97c10 */ /* 0x000fc6000ff9e0ff */
[----:B-1----:R-:W2:Y:S04]  /*2a120*/  LDL.LU R247, [R1+0xe1c] ;  /* 0x000e1c0001f77983 */ /* 0x002ea80000300800 */
[----:B------:R-:W-:Y:S01]  /*2a130*/  STL [R1+0xe10], R252 ;  /* 0x000e10fc01007387 */ /* 0x000fe20000100800 */
[----:B----4-:R-:W-:-:S03]  /*2a140*/  IADD3.X R248, R248, UR60, RZ, P5, !PT ;  /* 0x0000003cf8f87c10 */ /* 0x010fc6000affe4ff */
        /* <DEDUP_REMOVED lines=13> */
[----:B------:R-:W2:Y:S04]  /*2a220*/  LDL.LU R249, [R1+0xe04] ;  /* 0x000e040001f97983 */ /* 0x000ea80000300800 */
[----:B-1----:R-:W2:Y:S01]  /*2a230*/  LDL.LU R247, [R1+0xdd8] ;  /* 0x000dd80001f77983 */ /* 0x002ea20000300800 */
[----:B---3--:R-:W-:Y:S02]  /*2a240*/  IADD3 R248, P6, R248, UR5, RZ ;  /* 0x00000005f8f87c10 */ /* 0x008fe4000ffde0ff */
[----:B----4-:R-:W-:-:S03]  /*2a250*/  IADD3.X R252, R252, UR60, RZ, P1, !PT ;  /* 0x0000003cfcfc7c10 */ /* 0x010fc60008ffe4ff */
[----:B------:R1:W-:Y:S01]  /*2a260*/  STL [R1+0xdf0], R248 ;  /* 0x000df0f801007387 */ /* 0x0003e20000100800 */
[----:B------:R-:W-:-:S03]  /*2a270*/  IADD3 R246, P1, R246, UR5, RZ ;  /* 0x00000005f6f67c10 */ /* 0x000fc6000ff3e0ff */
[----:B-1----:R-:W3:Y:S04]  /*2a280*/  LDL.LU R248, [R1+0xdfc] ;  /* 0x000dfc0001f87983 */ /* 0x002ee80000300800 */
        /* <DEDUP_REMOVED lines=9> */
[----:B------:R-:W-:-:S05]  /*2a320*/  IADD3 R247, P3, R247, UR5, RZ ;  /* 0x00000005f7f77c10 */ /* 0x000fca000ff7e0ff */
[----:B------:R1:W-:Y:S04]  /*2a330*/  STL [R1+0xdd8], R247 ;  /* 0x000dd8f701007387 */ /* 0x0003e80000100800 */
[----:B-1----:R-:W2:Y:S04]  /*2a340*/  LDL.LU R247, [R1+0xdf4] ;  /* 0x000df40001f77983 */ /* 0x002ea80000300800 */
[----:B------:R-:W2:Y:S01]  /*2a350*/  LDL.LU R252, [R1+0xdc8] ;  /* 0x000dc80001fc7983 */ /* 0x000ea20000300800 */
[----:B---3--:R-:W-:-:S05]  /*2a360*/  IADD3.X R248, R248, UR60, RZ, P4, !PT ;  /* 0x0000003cf8f87c10 */ /* 0x008fca000a7fe4ff */
[----:B------:R1:W-:Y:S01]  /*2a370*/  STL [R1+0xdfc], R248 ;  /* 0x000dfcf801007387 */ /* 0x0003e20000100800 */
[----:B----4-:R-:W-:-:S03]  /*2a380*/  IADD3 R246, P4, R246, UR5, RZ ;  /* 0x00000005f6f67c10 */ /* 0x010fc6000ff9e0ff */
[----:B-1----:R-:W3:Y:S04]  /*2a390*/  LDL.LU R248, [R1+0xdec] ;  /* 0x000dec0001f87983 */ /* 0x002ee80000300800 */
[----:B------:R-:W4:Y:S04]  /*2a3a0*/  LDL.LU R251, [R1+0xdc0] ;  /* 0x000dc00001fb7983 */ /* 0x000f280000300800 */
[----:B------:R-:W4:Y:S04]  /*2a3b0*/  LDL.LU R250, [R1+0xde4] ;  /* 0x000de40001fa7983 */ /* 0x000f280000300800 */
[----:B------:R1:W-:Y:S04]  /*2a3c0*/  STL [R1+0xdd0], R246 ;  /* 0x000dd0f601007387 */ /* 0x0003e80000100800 */
[----:B------:R-:W4:Y:S04]  /*2a3d0*/  LDL.LU R249, [R1+0xdb8] ;  /* 0x000db80001f97983 */ /* 0x000f280000300800 */
[----:B-1----:R-:W4:Y:S01]  /*2a3e0*/  LDL.LU R246, [R1+0xddc] ;  /* 0x000ddc0001f67983 */ /* 0x002f220000300800 */
[----:B--2---:R-:W-:-:S02]  /*2a3f0*/  IADD3.X R247, R247, UR60, RZ, P5, !PT ;  /* 0x0000003cf7f77c10 */ /* 0x004fc4000affe4ff */
[----:B------:R-:W-:-:S03]  /*2a400*/  IADD3 R252, P5, R252, UR5, RZ ;  /* 0x00000005fcfc7c10 */ /* 0x000fc6000ffbe0ff */
[----:B------:R1:W-:Y:S04]  /*2a410*/  STL [R1+0xdf4], R247 ;  /* 0x000df4f701007387 */ /* 0x0003e80000100800 */
[----:B-1----:R-:W2:Y:S01]  /*2a420*/  LDL.LU R247, [R1+0xdb0] ;  /* 0x000db00001f77983 */ /* 0x002ea20000300800 */
[----:B---3--:R-:W-:Y:S02]  /*2a430*/  IADD3.X R248, R248, UR60, RZ, P6, !PT ;  /* 0x0000003cf8f87c10 */ /* 0x008fe4000b7fe4ff */
[----:B----4-:R-:W-:Y:S02]  /*2a440*/  IADD3 R251, P6, R251, UR5, RZ ;  /* 0x00000005fbfb7c10 */ /* 0x010fe4000ffde0ff */
[----:B------:R-:W-:Y:S01]  /*2a450*/  IADD3.X R250, R250, UR60, RZ, P1, !PT ;  /* 0x0000003cfafa7c10 */ /* 0x000fe20008ffe4ff */
[----:B------:R1:W-:Y:S01]  /*2a460*/  STL [R1+0xdec], R248 ;  /* 0x000decf801007387 */ /* 0x0003e20000100800 */
[----:B------:R-:W-:-:S02]  /*2a470*/  IADD3 R249, P1, R249, UR5, RZ ;  /* 0x00000005f9f97c10 */ /* 0x000fc4000ff3e0ff */
[----:B------:R-:W-:Y:S01]  /*2a480*/  IADD3.X R246, R246, UR60, RZ, P2, !PT ;  /* 0x0000003cf6f67c10 */ /* 0x000fe200097fe4ff */
        /* <DEDUP_REMOVED lines=9> */
[----:B------:R1:W-:Y:S04]  /*2a520*/  STL [R1+0xdb0], R247 ;  /* 0x000db0f701007387 */ /* 0x0003e80000100800 */
[----:B-1----:R-:W2:Y:S04]  /*2a530*/  LDL.LU R247, [R1+0xda0] ;  /* 0x000da00001f77983 */ /* 0x002ea80000300800 */
[----:B------:R-:W2:Y:S01]  /*2a540*/  LDL.LU R251, [R1+0xdc4] ;  /* 0x000dc40001fb7983 */ /* 0x000ea20000300800 */
[----:B---3--:R-:W-:-:S03]  /*2a550*/  IADD3.X R248, R248, UR60, RZ, P3, !PT ;  /* 0x0000003cf8f87c10 */ /* 0x008fc60009ffe4ff */
        /* <DEDUP_REMOVED lines=9> */
[----:B------:R-:W-:Y:S02]  /*2a5f0*/  IADD3.X R251, R251, UR60, RZ, P5, !PT ;  /* 0x0000003cfbfb7c10 */ /* 0x000fe4000affe4ff */
[----:B---3--:R-:W-:Y:S01]  /*2a600*/  IADD3 R250, P5, R250, UR5, RZ ;  /* 0x00000005fafa7c10 */ /* 0x008fe2000ffbe0ff */
[----:B------:R1:W-:Y:S01]  /*2a610*/  STL [R1+0xda0], R247 ;  /* 0x000da0f701007387 */ /* 0x0003e20000100800 */
[----:B------:R-:W-:-:S03]  /*2a620*/  IADD3.X R249, R249, UR60, RZ, P6, !PT ;  /* 0x0000003cf9f97c10 */ /* 0x000fc6000b7fe4ff */
[----:B-1----:R-:W2:Y:S04]  /*2a630*/  LDL.LU R247, [R1+0xd88] ;  /* 0x000d880001f77983 */ /* 0x002ea80000300800 */
[----:B------:R-:W-:Y:S01]  /*2a640*/  STL [R1+0xdcc], R252 ;  /* 0x000dccfc01007387 */ /* 0x000fe20000100800 */
[----:B----4-:R-:W-:-:S03]  /*2a650*/  IADD3 R248, P6, R248, UR5, RZ ;  /* 0x00000005f8f87c10 */ /* 0x010fc6000ffde0ff */
        /* <DEDUP_REMOVED lines=31> */
[----:B-1----:R-:W2:Y:S04]  /*2a850*/  LDL.LU R247, [R1+0xd60] ;  /* 0x000d600001f77983 */ /* 0x002ea80000300800 */
[----:B------:R-:W2:Y:S01]  /*2a860*/  LDL.LU R252, [R1+0xd84] ;  /* 0x000d840001fc7983 */ /* 0x000ea20000300800 */
[----:B---3--:R-:W-:-:S05]  /*2a870*/  IADD3 R248, P5, R248, UR5, RZ ;  /* 0x00000005f8f87c10 */ /* 0x008fca000ffbe0ff */
[----:B------:R1:W-:Y:S01]  /*2a880*/  STL [R1+0xd68], R248 ;  /* 0x000d68f801007387 */ /* 0x0003e20000100800 */
[----:B----4-:R-:W-:-:S03]  /*2a890*/  IADD3.X R246, R246, UR60, RZ, P6, !PT ;  /* 0x0000003cf6f67c10 */ /* 0x010fc6000b7fe4ff */
[----:B-1----:R-:W3:Y:S04]  /*2a8a0*/  LDL.LU R248, [R1+0xd58] ;  /* 0x000d580001f87983 */ /* 0x002ee80000300800 */
[----:B------:R-:W4:Y:S04]  /*2a8b0*/  LDL.LU R251, [R1+0xd7c] ;  /* 0x000d7c0001fb7983 */ /* 0x000f280000300800 */
[----:B------:R-:W4:Y:S04]  /*2a8c0*/  LDL.LU R250, [R1+0xd50] ;  /* 0x000d500001fa7983 */ /* 0x000f280000300800 */
[----:B------:R1:W-:Y:S04]  /*2a8d0*/  STL [R1+0xd8c], R246 ;  /* 0x000d8cf601007387 */ /* 0x0003e80000100800 */
[----:B------:R-:W4:Y:S04]  /*2a8e0*/  LDL.LU R249, [R1+0xd74] ;  /* 0x000d740001f97983 */ /* 0x000f280000300800 */
[----:B-1----:R-:W4:Y:S01]  /*2a8f0*/  LDL.LU R246, [R1+0xd48] ;  /* 0x000d480001f67983 */ /* 0x002f220000300800 */
[----:B--2---:R-:W-:-:S02]  /*2a900*/  IADD3 R247, P6, R247, UR5, RZ ;  /* 0x00000005f7f77c10 */ /* 0x004fc4000ffde0ff */
[----:B------:R-:W-:-:S03]  /*2a910*/  IADD3.X R252, R252, UR60, RZ, P1, !PT ;  /* 0x0000003cfcfc7c10 */ /* 0x000fc60008ffe4ff */
[----:B------:R1:W-:Y:S04]  /*2a920*/  STL [R1+0xd60], R247 ;  /* 0x000d60f701007387 */ /* 0x0003e80000100800 */
[----:B-1----:R-:W2:Y:S01]  /*2a930*/  LDL.LU R247, [R1+0xd6c] ;  /* 0x000d6c0001f77983 */ /* 0x002ea20000300800 */
[----:B---3--:R-:W-:Y:S02]  /*2a940*/  IADD3 R248, P1, R248, UR5, RZ ;  /* 0x00000005f8f87c10 */ /* 0x008fe4000ff3e0ff */
[----:B----4-:R-:W-:Y:S02]  /*2a950*/  IADD3.X R251, R251, UR60, RZ, P2, !PT ;  /* 0x0000003cfbfb7c10 */ /* 0x010fe400097fe4ff */
[----:B------:R-:W-:Y:S01]  /*2a960*/  IADD3 R250, P2, R250, UR5, RZ ;  /* 0x00000005fafa7c10 */ /* 0x000fe2000ff5e0ff */
[----:B------:R1:W-:Y:S01]  /*2a970*/  STL [R1+0xd58], R248 ;  /* 0x000d58f801007387 */ /* 0x0003e20000100800 */
[----:B------:R-:W-:-:S02]  /*2a980*/  IADD3.X R249, R249, UR60, RZ, P3, !PT ;  /* 0x0000003cf9f97c10 */ /* 0x000fc40009ffe4ff */
[----:B------:R-:W-:Y:S01]  /*2a990*/  IADD3 R246, P3, R246, UR5, RZ ;  /* 0x00000005f6f67c10 */ /* 0x000fe2000ff7e0ff */
        /* <DEDUP_REMOVED lines=10> */
[----:B-1----:R-:W2:Y:S04]  /*2aa40*/  LDL.LU R247, [R1+0xd5c] ;  /* 0x000d5c0001f77983 */ /* 0x002ea80000300800 */
[----:B------:R-:W2:Y:S04]  /*2aa50*/  LDL.LU R251, [R1+0xd30] ;  /* 0x000d300001fb7983 */ /* 0x000ea80000300800 */
[----:B------:R-:W2:Y:S01]  /*2aa60*/  LDL.LU R250, [R1+0xd54] ;  /* 0x000d540001fa7983 */ /* 0x000ea20000300800 */
[----:B---3--:R-:W-:-:S05]  /*2aa70*/  IADD3 R248, P4, R248, UR5, RZ ;  /* 0x00000005f8f87c10 */ /* 0x008fca000ff9e0ff */
        /* <DEDUP_REMOVED lines=8> */
[----:B------:R-:W-:Y:S02]  /*2ab00*/  IADD3 R251, P6, R251, UR5, RZ ;  /* 0x00000005fbfb7c10 */ /* 0x000fe4000ffde0ff */
[----:B------:R-:W-:Y:S01]  /*2ab10*/  IADD3.X R250, R250, UR60, RZ, P1, !PT ;  /* 0x0000003cfafa7c10 */ /* 0x000fe20008ffe4ff */
[----:B------:R1:W-:Y:S01]  /*2ab20*/  STL [R1+0xd5c], R247 ;  /* 0x000d5cf701007387 */ /* 0x0003e20000100800 */
[----:B---3--:R-:W-:-:S03]  /*2ab30*/  IADD3 R249, P1, R249, UR5, RZ ;  /* 0x00000005f9f97c10 */ /* 0x008fc6000ff3e0ff */
[----:B-1----:R-:W2:Y:S04]  /*2ab40*/  LDL.LU R247, [R1+0xd44] ;  /* 0x000d440001f77983 */ /* 0x002ea80000300800 */
[----:B------:R-:W-:Y:S04]  /*2ab50*/  STL [R1+0xd38], R252 ;  /* 0x000d38fc01007387 */ /* 0x000fe80000100800 */
[----:B------:R-:W-:Y:S01]  /*2ab60*/  STL [R1+0xd30], R251 ;  /* 0x000d30fb01007387 */ /* 0x000fe20000100800 */
[----:B----4-:R-:W-:-:S03]  /*2ab70*/  IADD3.X R248, R248, UR60, RZ, P2, !PT ;  /* 0x0000003cf8f87c10 */ /* 0x010fc600097fe4ff */
        /* <DEDUP_REMOVED lines=62> */
[----:B------:R-:W2:Y:S04]  /*2af60*/  LDL.LU R251, [R1+0xcec] ;  /* 0x000cec0001fb7983 */ /* 0x000ea80000300800 */
[----:B------:R-:W2:Y:S01]  /*2af70*/  LDL.LU R250, [R1+0xcc0] ;  /* 0x000cc00001fa7983 */ /* 0x000ea20000300800 */
[----:B---3--:R-:W-:-:S05]  /*2af80*/  IADD3.X R248, R248, UR60, RZ, P6, !PT ;  /* 0x0000003cf8f87c10 */ /* 0x008fca000b7fe4ff */
        /* <DEDUP_REMOVED lines=9> */
[----:B------:R-:W-:Y:S01]  /*2b020*/  IADD3 R250, P2, R250, UR5, RZ ;  /* 0x00000005fafa7c10 */ /* 0x000fe2000ff5e0ff */
[----:B------:R1:W-:Y:S01]  /*2b030*/  STL [R1+0xcc8], R247 ;  /* 0x000cc8f701007387 */ /* 0x0003e20000100800 */
[----:B---3--:R-:W-:-:S03]  /*2b040*/  IADD3.X R249, R249, UR60, RZ, P3, !PT ;  /* 0x0000003cf9f97c10 */ /* 0x008fc60009ffe4ff */
[----:B-1----:R-:W2:Y:S04]  /*2b050*/  LDL.LU R247, [R1+0xcb0] ;  /* 0x000cb00001f77983 */ /* 0x002ea80000300800 */
[----:B------:R-:W-:Y:S04]  /*2b060*/  STL [R1+0xcf4], R252 ;  /* 0x000cf4fc01007387 */ /* 0x000fe80000100800 */
[----:B------:R-:W-:Y:S01]  /*2b070*/  STL [R1+0xcec], R251 ;  /* 0x000cecfb01007387 */ /* 0x000fe20000100800 */
[----:B----4-:R-:W-:-:S03]  /*2b080*/  IADD3 R248, P3, R248, UR5, RZ ;  /* 0x00000005f8f87c10 */ /* 0x010fc6000ff7e0ff */
        /* <DEDUP_REMOVED lines=78> */
[----:B------:R1:W-:Y:S04]  /*2b570*/  STL [R1+0xc60], R252 ;  /* 0x000c60fc01007387 */ /* 0x0003e80000100800 */
[----:B------:R3:W-:Y:S04]  /*2b580*/  STL [R1+0xc58], R251 ;  /* 0x000c58fb01007387 */ /* 0x0007e80000100800 */
[----:B------:R-:W-:Y:S01]  /*2b590*/  STL [R1+0xc7c], R250 ;  /* 0x000c7cfa01007387 */ /* 0x000fe20000100800 */
[----:B----4-:R-:W-:-:S03]  /*2b5a0*/  IADD3.X R248, R248, UR60, RZ, P5, !PT ;  /* 0x0000003cf8f87c10 */ /* 0x010fc6000affe4ff */
[----:B------:R-:W-:Y:S04]  /*2b5b0*/  STL [R1+0xc50], R249 ;  /* 0x000c50f901007387 */ /* 0x000fe80000100800 */
[----:B-1----:R-:W4:Y:S04]  /*2b5c0*/  LDL.LU R252, [R1+0xc40] ;  /* 0x000c400001fc7983 */ /* 0x002f280000300800 */
[----:B------:R-:W-:Y:S04]  /*2b5d0*/  STL [R1+0xc74], R248 ;  /* 0x000c74f801007387 */ /* 0x000fe80000100800 */
[----:B---3--:R-:W3:Y:S01]  /*2b5e0*/  LDL.LU R251, [R1+0xc64] ;  /* 0x000c640001fb7983 */ /* 0x008ee20000300800 */
[----:B------:R-:W-:-:S05]  /*2b5f0*/  IADD3 R246, P5, R246, UR5, RZ ;  /* 0x00000005f6f67c10 */ /* 0x000fca000ffbe0ff */
[----:B------:R1:W-:Y:S04]  /*2b600*/  STL [R1+0xc48], R246 ;  /* 0x000c48f601007387 */ /* 0x0003e80000100800 */
[----:B-1----:R-:W3:Y:S04]  /*2b610*/  LDL.LU R246, [R1+0xc38] ;  /* 0x000c380001f67983 */ /* 0x002ee80000300800 */
[----:B------:R-:W3:Y:S04]  /*2b620*/  LDL.LU R250, [R1+0xc5c] ;  /* 0x000c5c0001fa7983 */ /* 0x000ee80000300800 */
[----:B------:R-:W3:Y:S01]  /*2b630*/  LDL.LU R249, [R1+0xc30] ;  /* 0x000c300001f97983 */ /* 0x000ee20000300800 */
[----:B--2---:R-:W-:-:S05]  /*2b640*/  IADD3.X R247, R247, UR60, RZ, P6, !PT ;  /* 0x0000003cf7f77c10 */ /* 0x004fca000b7fe4ff */
[----:B------:R1:W-:Y:S04]  /*2b650*/  STL [R1+0xc6c], R247 ;  /* 0x000c6cf701007387 */ /* 0x0003e80000100800 */
[----:B------:R-:W2:Y:S01]  /*2b660*/  LDL.LU R248, [R1+0xc54] ;  /* 0x000c540001f87983 */ /* 0x000ea20000300800 */
[----:B----4-:R-:W-:Y:S02]  /*2b670*/  IADD3 R252, P6, R252, UR5, RZ ;  /* 0x00000005fcfc7c10 */ /* 0x010fe4000ffde0ff */
[----:B---3--:R-:W-:Y:S01]  /*2b680*/  IADD3.X R251, R251, UR60, RZ, P1, !PT ;  /* 0x0000003cfbfb7c10 */ /* 0x008fe20008ffe4ff */
[----:B-1----:R-:W3:Y:S04]  /*2b690*/  LDL.LU R247, [R1+0xc28] ;  /* 0x000c280001f77983 */ /* 0x002ee80000300800 */
[----:B------:R-:W-:Y:S01]  /*2b6a0*/  STL [R1+0xc40], R252 ;  /* 0x000c40fc01007387 */ /* 0x000fe20000100800 */
[----:B------:R-:W-:-:S05]  /*2b6b0*/  IADD3 R246, P1, R246, UR5, RZ ;  /* 0x00000005f6f67c10 */ /* 0x000fca000ff3e0ff */
[----:B------:R1:W-:Y:S04]  /*2b6c0*/  STL [R1+0xc38], R246 ;  /* 0x000c38f601007387 */ /* 0x0003e80000100800 */
[----:B-1----:R-:W4:Y:S01]  /*2b6d0*/  LDL.LU R246, [R1+0xc4c] ;  /* 0x000c4c0001f67983 */ /* 0x002f220000300800 */
[----:B------:R-:W-:Y:S02]  /*2b6e0*/  IADD3.X R250, R250, UR60, RZ, P2, !PT ;  /* 0x0000003cfafa7c10 */ /* 0x000fe400097fe4ff */
[----:B------:R-:W-:Y:S01]  /*2b6f0*/  IADD3 R249, P2, R249, UR5, RZ ;  /* 0x00000005f9f97c10 */ /* 0x000fe2000ff5e0ff */
[----:B------:R1:W-:Y:S04]  /*2b700*/  STL [R1+0xc64], R251 ;  /* 0x000c64fb01007387 */ /* 0x0003e80000100800 */
[----:B------:R-:W-:Y:S04]  /*2b710*/  STL [R1+0xc5c], R250 ;  /* 0x000c5cfa01007387 */ /* 0x000fe80000100800 */
[----:B------:R-:W-:Y:S01]  /*2b720*/  STL [R1+0xc30], R249 ;  /* 0x000c30f901007387 */ /* 0x000fe20000100800 */
[----:B--2---:R-:W-:-:S05]  /*2b730*/  IADD3.X R248, R248, UR60, RZ, P3, !PT ;  /* 0x0000003cf8f87c10 */ /* 0x004fca0009ffe4ff */
[----:B------:R-:W-:Y:S04]  /*2b740*/  STL [R1+0xc54], R248 ;  /* 0x000c54f801007387 */ /* 0x000fe80000100800 */
[----:B------:R-:W2:Y:S04]  /*2b750*/  LDL.LU R8, [R1+0xc20] ;  /* 0x000c200001087983 */ /* 0x000ea80000300800 */
[----:B------:R-:W2:Y:S01]  /*2b760*/  LDL.LU R252, [R1+0xc44] ;  /* 0x000c440001fc7983 */ /* 0x000ea20000300800 */
[----:B---3--:R-:W-:-:S05]  /*2b770*/  IADD3 R247, P3, R247, UR5, RZ ;  /* 0x00000005f7f77c10 */ /* 0x008fca000ff7e0ff */
[----:B------:R3:W-:Y:S04]  /*2b780*/  STL [R1+0xc28], R247 ;  /* 0x000c28f701007387 */ /* 0x0007e80000100800 */
[----:B-1----:R-:W2:Y:S04]  /*2b790*/  LDL.LU R251, [R1+0xc18] ;  /* 0x000c180001fb7983 */ /* 0x002ea80000300800 */
[----:B---3--:R-:W3:Y:S04]  /*2b7a0*/  LDL.LU R247, [R1+0xc3c] ;  /* 0x000c3c0001f77983 */ /* 0x008ee80000300800 */
[----:B------:R-:W3:Y:S04]  /*2b7b0*/  LDL.LU R250, [R1+0xc10] ;  /* 0x000c100001fa7983 */ /* 0x000ee80000300800 */
[----:B------:R-:W3:Y:S01]  /*2b7c0*/  LDL.LU R249, [R1+0xc34] ;  /* 0x000c340001f97983 */ /* 0x000ee20000300800 */
[----:B----4-:R-:W-:-:S05]  /*2b7d0*/  IADD3.X R246, R246, UR60, RZ, P4, !PT ;  /* 0x0000003cf6f67c10 */ /* 0x010fca000a7fe4ff */
[----:B------:R1:W-:Y:S04]  /*2b7e0*/  STL [R1+0xc4c], R246 ;  /* 0x000c4cf601007387 */ /* 0x0003e80000100800 */
[----:B------:R-:W4:Y:S04]  /*2b7f0*/  LDL.LU R248, [R1+0xc08] ;  /* 0x000c080001f87983 */ /* 0x000f280000300800 */
[----:B-1----:R-:W4:Y:S01]  /*2b800*/  LDL.LU R246, [R1+0xc2c] ;  /* 0x000c2c0001f67983 */ /* 0x002f220000300800 */
[----:B--2---:R-:W-:Y:S02]  /*2b810*/  IADD3 R8, P4, R8, UR5, RZ ;  /* 0x0000000508087c10 */ /* 0x004fe4000ff9e0ff */
[----:B------:R-:W-:-:S03]  /*2b820*/  IADD3.X R252, R252, UR60, RZ, P5, !PT ;  /* 0x0000003cfcfc7c10 */ /* 0x000fc6000affe4ff */
[----:B------:R-:W-:Y:S01]  /*2b830*/  STL [R1+0xc20], R8 ;  /* 0x000c200801007387 */ /* 0x000fe20000100800 */
[----:B------:R-:W-:Y:S02]  /*2b840*/  IADD3 R251, P5, R251, UR5, RZ ;  /* 0x00000005fbfb7c10 */ /* 0x000fe4000ffbe0ff */
[----:B---3--:R-:W-:Y:S02]  /*2b850*/  IADD3.X R247, R247, UR60, RZ, P6, !PT ;  /* 0x0000003cf7f77c10 */ /* 0x008fe4000b7fe4ff */
[----:B------:R-:W-:Y:S02]  /*2b860*/  IADD3 R250, P6, R250, UR5, RZ ;  /* 0x00000005fafa7c10 */ /* 0x000fe4000ffde0ff */
[----:B------:R-:W-:Y:S01]  /*2b870*/  IADD3.X R249, R249, UR60, RZ, P1, !PT ;  /* 0x0000003cf9f97c10 */ /* 0x000fe20008ffe4ff */
[----:B------:R1:W-:Y:S04]  /*2b880*/  STL [R1+0xc3c], R247 ;  /* 0x000c3cf701007387 */ /* 0x0003e80000100800 */
[----:B------:R2:W-:Y:S04]  /*2b890*/  STL [R1+0xc44], R252 ;  /* 0x000c44fc01007387 */ /* 0x0005e80000100800 */
[----:B-1----:R-:W3:Y:S04]  /*2b8a0*/  LDL.LU R247, [R1+0xc00] ;  /* 0x000c000001f77983 */ /* 0x002ee80000300800 */
[----:B------:R1:W-:Y:S04]  /*2b8b0*/  STL [R1+0xc18], R251 ;  /* 0x000c18fb01007387 */ /* 0x0003e80000100800 */
[----:B------:R-:W-:Y:S04]  /*2b8c0*/  STL [R1+0xc10], R250 ;  /* 0x000c10fa01007387 */ /* 0x000fe80000100800 */
[----:B------:R-:W-:Y:S01]  /*2b8d0*/  STL [R1+0xc34], R249 ;  /* 0x000c34f901007387 */ /* 0x000fe20000100800 */
[----:B----4-:R-:W-:-:S05]  /*2b8e0*/  IADD3 R248, P1, R248, UR5, RZ ;  /* 0x00000005f8f87c10 */ /* 0x010fca000ff3e0ff */
[----:B------:R-:W-:Y:S04]  /*2b8f0*/  STL [R1+0xc08], R248 ;  /* 0x000c08f801007387 */ /* 0x000fe80000100800 */
[----:B------:R-:W4:Y:S04]  /*2b900*/  LDL.LU R8, [R1+0xc24] ;  /* 0x000c240001087983 */ /* 0x000f280000300800 */
[----:B--2---:R-:W2:Y:S01]  /*2b910*/  LDL.LU R252, [R1+0xbf8] ;  /* 0x000bf80001fc7983 */ /* 0x004ea20000300800 */
[----:B------:R-:W-:-:S05]  /*2b920*/  IADD3.X R246, R246, UR60, RZ, P2, !PT ;  /* 0x0000003cf6f67c10 */ /* 0x000fca00097fe4ff */
[----:B------:R0:W-:Y:S04]  /*2b930*/  STL [R1+0xc2c], R246 ;  /* 0x000c2cf601007387 */ /* 0x0001e80000100800 */
[----:B-1----:R-:W2:Y:S04]  /*2b940*/  LDL.LU R251, [R1+0xc1c] ;  /* 0x000c1c0001fb7983 */ /* 0x002ea80000300800 */
[----:B0-----:R-:W2:Y:S04]  /*2b950*/  LDL.LU R246, [R1+0xbf0] ;  /* 0x000bf00001f67983 */ /* 0x001ea80000300800 */
[----:B------:R-:W2:Y:S04]  /*2b960*/  LDL.LU R250, [R1+0xc14] ;  /* 0x000c140001fa7983 */ /* 0x000ea80000300800 */
[----:B------:R-:W2:Y:S01]  /*2b970*/  LDL.LU R249, [R1+0xbe8] ;  /* 0x000be80001f97983 */ /* 0x000ea20000300800 */
[----:B---3--:R-:W-:-:S05]  /*2b980*/  IADD3 R247, P2, R247, UR5, RZ ;  /* 0x00000005f7f77c10 */ /* 0x008fca000ff5e0ff */
[----:B------:R0:W-:Y:S04]  /*2b990*/  STL [R1+0xc00], R247 ;  /* 0x000c00f701007387 */ /* 0x0001e80000100800 */
[----:B------:R-:W3:Y:S04]  /*2b9a0*/  LDL.LU R248, [R1+0xc0c] ;  /* 0x000c0c0001f87983 */ /* 0x000ee80000300800 */
[----:B0-----:R-:W3:Y:S01]  /*2b9b0*/  LDL.LU R247, [R1+0xbe0] ;  /* 0x000be00001f77983 */ /* 0x001ee20000300800 */
[----:B----4-:R-:W-:Y:S02]  /*2b9c0*/  IADD3.X R8, R8, UR60, RZ, P3, !PT ;  /* 0x0000003c08087c10 */ /* 0x010fe40009ffe4ff */
[----:B--2---:R-:W-:-:S02]  /*2b9d0*/  IADD3 R252, P3, R252, UR5, RZ ;  /* 0x00000005fcfc7c10 */ /* 0x004fc4000ff7e0ff */
[----:B------:R-:W-:Y:S01]  /*2b9e0*/  IADD3.X R251, R251, UR60, RZ, P4, !PT ;  /* 0x0000003cfbfb7c10 */ /* 0x000fe2000a7fe4ff */
[----:B------:R-:W-:Y:S01]  /*2b9f0*/  STL [R1+0xc24], R8 ;  /* 0x000c240801007387 */ /* 0x000fe20000100800 */
[----:B------:R-:W-:-:S05]  /*2ba00*/  IADD3 R246, P4, R246, UR5, RZ ;  /* 0x00000005f6f67c10 */ /* 0x000fca000ff9e0ff */
[----:B------:R0:W-:Y:S04]  /*2ba10*/  STL [R1+0xbf0], R246 ;  /* 0x000bf0f601007387 */ /* 0x0001e80000100800 */
[----:B------:R1:W-:Y:S04]  /*2ba20*/  STL [R1+0xbf8], R252 ;  /* 0x000bf8fc01007387 */ /* 0x0003e80000100800 */
[----:B0-----:R-:W2:Y:S01]  /*2ba30*/  LDL.LU R246, [R1+0xc04] ;  /* 0x000c040001f67983 */ /* 0x001ea20000300800 */
[----:B------:R-:W-:Y:S02]  /*2ba40*/  IADD3.X R250, R250, UR60, RZ, P5, !PT ;  /* 0x0000003cfafa7c10 */ /* 0x000fe4000affe4ff */
[----:B------:R-:W-:Y:S01]  /*2ba50*/  IADD3 R249, P5, R249, UR5, RZ ;  /* 0x00000005f9f97c10 */ /* 0x000fe2000ffbe0ff */
[----:B------:R0:W-:Y:S04]  /*2ba60*/  STL [R1+0xc1c], R251 ;  /* 0x000c1cfb01007387 */ /* 0x0001e80000100800 */
[----:B------:R-:W-:Y:S04]  /*2ba70*/  STL [R1+0xc14], R250 ;  /* 0x000c14fa01007387 */ /* 0x000fe80000100800 */
[----:B------:R-:W-:Y:S01]  /*2ba80*/  STL [R1+0xbe8], R249 ;  /* 0x000be8f901007387 */ /* 0x000fe20000100800 */
[----:B---3--:R-:W-:-:S05]  /*2ba90*/  IADD3.X R248, R248, UR60, RZ, P6, !PT ;  /* 0x0000003cf8f87c10 */ /* 0x008fca000b7fe4ff */
[----:B------:R-:W-:Y:S04]  /*2baa0*/  STL [R1+0xc0c], R248 ;  /* 0x000c0cf801007387 */ /* 0x000fe80000100800 */
[----:B------:R-:W3:Y:S04]  /*2bab0*/  LDL.LU R8, [R1+0xbd8] ;  /* 0x000bd80001087983 */ /* 0x000ee80000300800 */
[----:B-1----:R-:W4:Y:S01]  /*2bac0*/  LDL.LU R252, [R1+0xbfc] ;  /* 0x000bfc0001fc7983 */ /* 0x002f220000300800 */
[----:B------:R-:W-:-:S05]  /*2bad0*/  IADD3 R247, P6, R247, UR5, RZ ;  /* 0x00000005f7f77c10 */ /* 0x000fca000ffde0ff */
[----:B------:R1:W-:Y:S04]  /*2bae0*/  STL [R1+0xbe0], R247 ;  /* 0x000be0f701007387 */ /* 0x0003e80000100800 */
[----:B0-----:R-:W4:Y:S04]  /*2baf0*/  LDL.LU R251, [R1+0xbd0] ;  /* 0x000bd00001fb7983 */ /* 0x001f280000300800 */
[----:B-1----:R-:W4:Y:S04]  /*2bb00*/  LDL.LU R247, [R1+0xbf4] ;  /* 0x000bf40001f77983 */ /* 0x002f280000300800 */
[----:B------:R-:W4:Y:S04]  /*2bb10*/  LDL.LU R250, [R1+0xbc8] ;  /* 0x000bc80001fa7983 */ /* 0x000f280000300800 */
[----:B------:R-:W4:Y:S01]  /*2bb20*/  LDL.LU R249, [R1+0xbec] ;  /* 0x000bec0001f97983 */ /* 0x000f220000300800 */
[----:B--2---:R-:W-:-:S05]  /*2bb30*/  IADD3.X R246, R246, UR60, RZ, P1, !PT ;  /* 0x0000003cf6f67c10 */ /* 0x004fca0008ffe4ff */
[----:B------:R0:W-:Y:S04]  /*2bb40*/  STL [R1+0xc04], R246 ;  /* 0x000c04f601007387 */ /* 0x0001e80000100800 */
[----:B------:R-:W2:Y:S04]  /*2bb50*/  LDL.LU R248, [R1+0xbc0] ;  /* 0x000bc00001f87983 */ /* 0x000ea80000300800 */
[----:B0-----:R-:W2:Y:S01]  /*2bb60*/  LDL.LU R246, [R1+0xbe4] ;  /* 0x000be40001f67983 */ /* 0x001ea20000300800 */
[----:B---3--:R-:W-:Y:S02]  /*2bb70*/  IADD3 R8, P1, R8, UR5, RZ ;  /* 0x0000000508087c10 */ /* 0x008fe4000ff3e0ff */
[----:B----4-:R-:W-:-:S03]  /*2bb80*/  IADD3.X R252, R252, UR60, RZ, P2, !PT ;  /* 0x0000003cfcfc7c10 */ /* 0x010fc600097fe4ff */
[----:B------:R-:W-:Y:S01]  /*2bb90*/  STL [R1+0xbd8], R8 ;  /* 0x000bd80801007387 */ /* 0x000fe20000100800 */
[----:B------:R-:W-:Y:S02]  /*2bba0*/  IADD3 R251, P2, R251, UR5, RZ ;  /* 0x00000005fbfb7c10 */ /* 0x000fe4000ff5e0ff */
[----:B------:R-:W-:Y:S02]  /*2bbb0*/  IADD3.X R247, R247, UR60, RZ, P3, !PT ;  /* 0x0000003cf7f77c10 */ /* 0x000fe40009ffe4ff */
[----:B------:R-:W-:Y:S02]  /*2bbc0*/  IADD3 R250, P3, R250, UR5, RZ ;  /* 0x00000005fafa7c10 */ /* 0x000fe4000ff7e0ff */
[----:B------:R-:W-:Y:S01]  /*2bbd0*/  IADD3.X R249, R249, UR60, RZ, P4, !PT ;  /* 0x0000003cf9f97c10 */ /* 0x000fe2000a7fe4ff */
[----:B------:R0:W-:Y:S04]  /*2bbe0*/  STL [R1+0xbf4], R247 ;  /* 0x000bf4f701007387 */ /* 0x0001e80000100800 */
[----:B------:R1:W-:Y:S04]  /*2bbf0*/  STL [R1+0xbfc], R252 ;  /* 0x000bfcfc01007387 */ /* 0x0003e80000100800 */
[----:B0-----:R-:W3:Y:S04]  /*2bc00*/  LDL.LU R247, [R1+0xbb8] ;  /* 0x000bb80001f77983 */ /* 0x001ee80000300800 */
[----:B------:R0:W-:Y:S04]  /*2bc10*/  STL [R1+0xbd0], R251 ;  /* 0x000bd0fb01007387 */ /* 0x0001e80000100800 */
[----:B------:R-:W-:Y:S04]  /*2bc20*/  STL [R1+0xbc8], R250 ;  /* 0x000bc8fa01007387 */ /* 0x000fe80000100800 */
[----:B------:R-:W-:Y:S01]  /*2bc30*/  STL [R1+0xbec], R249 ;  /* 0x000becf901007387 */ /* 0x000fe20000100800 */
[----:B--2---:R-:W-:-:S05]  /*2bc40*/  IADD3 R248, P4, R248, UR5, RZ ;  /* 0x00000005f8f87c10 */ /* 0x004fca000ff9e0ff */
[----:B------:R-:W-:Y:S04]  /*2bc50*/  STL [R1+0xbc0], R248 ;  /* 0x000bc0f801007387 */ /* 0x000fe80000100800 */
[----:B------:R-:W2:Y:S04]  /*2bc60*/  LDL.LU R8, [R1+0xbdc] ;  /* 0x000bdc0001087983 */ /* 0x000ea80000300800 */
[----:B-1----:R-:W4:Y:S01]  /*2bc70*/  LDL.LU R252, [R1+0xbb0] ;  /* 0x000bb00001fc7983 */ /* 0x002f220000300800 */
[----:B------:R-:W-:-:S05]  /*2bc80*/  IADD3.X R246, R246, UR60, RZ, P5, !PT ;  /* 0x0000003cf6f67c10 */ /* 0x000fca000affe4ff */
[----:B------:R1:W-:Y:S04]  /*2bc90*/  STL [R1+0xbe4], R246 ;  /* 0x000be4f601007387 */ /* 0x0003e80000100800 */
[----:B0-----:R-:W4:Y:S04]  /*2bca0*/  LDL.LU R251, [R1+0xbd4] ;  /* 0x000bd40001fb7983 */ /* 0x001f280000300800 */
[----:B-1----:R-:W4:Y:S04]  /*2bcb0*/  LDL.LU R246, [R1+0xba8] ;  /* 0x000ba80001f67983 */ /* 0x002f280000300800 */
[----:B------:R-:W4:Y:S04]  /*2bcc0*/  LDL.LU R250, [R1+0xbcc] ;  /* 0x000bcc0001fa7983 */ /* 0x000f280000300800 */
[----:B------:R-:W4:Y:S01]  /*2bcd0*/  LDL.LU R249, [R1+0xba0] ;  /* 0x000ba00001f97983 */ /* 0x000f220000300800 */
[----:B---3--:R-:W-:-:S05]  /*2bce0*/  IADD3 R247, P5, R247, UR5, RZ ;  /* 0x00000005f7f77c10 */ /* 0x008fca000ffbe0ff */
[----:B------:R0:W-:Y:S04]  /*2bcf0*/  STL [R1+0xbb8], R247 ;  /* 0x000bb8f701007387 */ /* 0x0001e80000100800 */
[----:B------:R-:W3:Y:S04]  /*2bd00*/  LDL.LU R248, [R1+0xbc4] ;  /* 0x000bc40001f87983 */ /* 0x000ee80000300800 */
[----:B0-----:R-:W3:Y:S01]  /*2bd10*/  LDL.LU R247, [R1+0xb98] ;  /* 0x000b980001f77983 */ /* 0x001ee20000300800 */
[----:B--2---:R-:W-:Y:S02]  /*2bd20*/  IADD3.X R8, R8, UR60, RZ, P6, !PT ;  /* 0x0000003c08087c10 */ /* 0x004fe4000b7fe4ff */
[----:B----4-:R-:W-:-:S02]  /*2bd30*/  IADD3 R252, P6, R252, UR5, RZ ;  /* 0x00000005fcfc7c10 */ /* 0x010fc4000ffde0ff */
        /* <DEDUP_REMOVED lines=309> */
[----:B------:R-:W-:Y:S01]  /*2d090*/  STL [R1+0x5f8], R248 ;  /* 0x0005f8f801007387 */ /* 0x000fe20000100800 */
[----:B------:R-:W-:-:S05]  /*2d0a0*/  IADD3.X R246, R246, UR60, RZ, P5, !PT ;  /* 0x0000003cf6f67c10 */ /* 0x000fca000affe4ff */
[----:B------:R2:W-:Y:S04]  /*2d0b0*/  STL [R1+0x61c], R246 ;  /* 0x00061cf601007387 */ /* 0x0005e80000100800 */
[----:B------:R-:W4:Y:S04]  /*2d0c0*/  LDL.LU R8, [R1+0x614] ;  /* 0x0006140001087983 */ /* 0x000f280000300800 */
[----:B-1----:R-:W4:Y:S04]  /*2d0d0*/  LDL.LU R252, [R1+0x5e8] ;  /* 0x0005e80001fc7983 */ /* 0x002f280000300800 */
[----:B0-----:R-:W4:Y:S01]  /*2d0e0*/  LDL.LU R251, [R1+0x60c] ;  /* 0x00060c0001fb7983 */ /* 0x001f220000300800 */
[----:B--2---:R-:W-:-:S03]  /*2d0f0*/  IMAD.MOV.U32 R246, RZ, RZ, R245 ;  /* 0x000000fffff67224 */ /* 0x004fc600078e00f5 */
[----:B------:R-:W2:Y:S04]  /*2d100*/  LDL.LU R245, [R1+0x5e0] ;  /* 0x0005e00001f57983 */ /* 0x000ea80000300800 */
[----:B------:R-:W2:Y:S04]  /*2d110*/  LDL.LU R250, [R1+0x604] ;  /* 0x0006040001fa7983 */ /* 0x000ea80000300800 */
[----:B------:R-:W2:Y:S01]  /*2d120*/  LDL.LU R249, [R1+0x5d8] ;  /* 0x0005d80001f97983 */ /* 0x000ea20000300800 */
[----:B---3--:R-:W-:-:S05]  /*2d130*/  IADD3 R247, P5, R247, UR5, RZ ;  /* 0x00000005f7f77c10 */ /* 0x008fca000ffbe0ff */
[----:B------:R0:W-:Y:S04]  /*2d140*/  STL [R1+0x5f0], R247 ;  /* 0x0005f0f701007387 */ /* 0x0001e80000100800 */
[----:B------:R-:W3:Y:S04]  /*2d150*/  LDL.LU R248, [R1+0x5fc] ;  /* 0x0005fc0001f87983 */ /* 0x000ee80000300800 */
[----:B0-----:R-:W3:Y:S01]  /*2d160*/  LDL.LU R247, [R1+0x5d0] ;  /* 0x0005d00001f77983 */ /* 0x001ee20000300800 */
[----:B----4-:R-:W-:Y:S02]  /*2d170*/  IADD3.X R8, R8, UR60, RZ, P6, !PT ;  /* 0x0000003c08087c10 */ /* 0x010fe4000b7fe4ff */
[----:B------:R-:W-:-:S02]  /*2d180*/  IADD3.X R251, R251, UR60, RZ, P1, !PT ;  /* 0x0000003cfbfb7c10 */ /* 0x000fc40008ffe4ff */
[----:B------:R-:W-:Y:S01]  /*2d190*/  IADD3 R252, P6, R252, UR5, RZ ;  /* 0x00000005fcfc7c10 */ /* 0x000fe2000ffde0ff */
[----:B------:R-:W-:Y:S01]  /*2d1a0*/  STL [R1+0x614], R8 ;  /* 0x0006140801007387 */ /* 0x000fe20000100800 */
[----:B--2---:R-:W-:-:S05]  /*2d1b0*/  IADD3 R245, P1, R245, UR5, RZ ;  /* 0x00000005f5f57c10 */ /* 0x004fca000ff3e0ff */
[----:B------:R0:W-:Y:S04]  /*2d1c0*/  STL [R1+0x5e0], R245 ;  /* 0x0005e0f501007387 */ /* 0x0001e80000100800 */
[----:B------:R1:W-:Y:S04]  /*2d1d0*/  STL [R1+0x5e8], R252 ;  /* 0x0005e8fc01007387 */ /* 0x0003e80000100800 */
[----:B0-----:R-:W2:Y:S01]  /*2d1e0*/  LDL.LU R245, [R1+0x5f4] ;  /* 0x0005f40001f57983 */ /* 0x001ea20000300800 */
[----:B------:R-:W-:Y:S02]  /*2d1f0*/  IADD3.X R250, R250, UR60, RZ, P2, !PT ;  /* 0x0000003cfafa7c10 */ /* 0x000fe400097fe4ff */
[----:B------:R-:W-:Y:S01]  /*2d200*/  IADD3 R249, P2, R249, UR5, RZ ;  /* 0x00000005f9f97c10 */ /* 0x000fe2000ff5e0ff */
[----:B------:R0:W-:Y:S04]  /*2d210*/  STL [R1+0x60c], R251 ;  /* 0x00060cfb01007387 */ /* 0x0001e80000100800 */
[----:B------:R4:W-:Y:S04]  /*2d220*/  STL [R1+0x604], R250 ;  /* 0x000604fa01007387 */ /* 0x0009e80000100800 */
[----:B------:R-:W-:Y:S01]  /*2d230*/  STL [R1+0x5d8], R249 ;  /* 0x0005d8f901007387 */ /* 0x000fe20000100800 */
[----:B------:R-:W-:Y:S01]  /*2d240*/  IMAD.MOV.U32 R8, RZ, RZ, R246 ;  /* 0x000000ffff087224 */ /* 0x000fe200078e00f6 */
[----:B---3--:R-:W-:-:S05]  /*2d250*/  IADD3.X R248, R248, UR60, RZ, P3, !PT ;  /* 0x0000003cf8f87c10 */ /* 0x008fca0009ffe4ff */
[----:B------:R-:W-:Y:S04]  /*2d260*/  STL [R1+0x5fc], R248 ;  /* 0x0005fcf801007387 */ /* 0x000fe80000100800 */
[----:B-1----:R-:W3:Y:S04]  /*2d270*/  LDL.LU R252, [R1+0x5ec] ;  /* 0x0005ec0001fc7983 */ /* 0x002ee80000300800 */
[----:B0-----:R-:W3:Y:S01]  /*2d280*/  LDL.LU R251, [R1+0x5c0] ;  /* 0x0005c00001fb7983 */ /* 0x001ee20000300800 */
[----:B------:R-:W-:-:S05]  /*2d290*/  IADD3 R247, P3, R247, UR5, RZ ;  /* 0x00000005f7f77c10 */ /* 0x000fca000ff7e0ff */
[----:B------:R0:W-:Y:S04]  /*2d2a0*/  STL [R1+0x5d0], R247 ;  /* 0x0005d0f701007387 */ /* 0x0001e80000100800 */
[----:B----4-:R-:W4:Y:S04]  /*2d2b0*/  LDL.LU R250, [R1+0x5e4] ;  /* 0x0005e40001fa7983 */ /* 0x010f280000300800 */
[----:B0-----:R-:W4:Y:S04]  /*2d2c0*/  LDL.LU R247, [R1+0x5b8] ;  /* 0x0005b80001f77983 */ /* 0x001f280000300800 */
[----:B------:R-:W4:Y:S04]  /*2d2d0*/  LDL.LU R249, [R1+0x5dc] ;  /* 0x0005dc0001f97983 */ /* 0x000f280000300800 */
[----:B------:R-:W4:Y:S01]  /*2d2e0*/  LDL.LU R248, [R1+0x5b0] ;  /* 0x0005b00001f87983 */ /* 0x000f220000300800 */
[----:B--2---:R-:W-:-:S05]  /*2d2f0*/  IADD3.X R245, R245, UR60, RZ, P4, !PT ;  /* 0x0000003cf5f57c10 */ /* 0x004fca000a7fe4ff */
[----:B------:R0:W-:Y:S04]  /*2d300*/  STL [R1+0x5f4], R245 ;  /* 0x0005f4f501007387 */ /* 0x0001e80000100800 */
[----:B------:R-:W2:Y:S01]  /*2d310*/  LDL.LU R246, [R1+0x5d4] ;  /* 0x0005d40001f67983 */ /* 0x000ea20000300800 */
[----:B0-----:R-:W-:Y:S02]  /*2d320*/  IMAD.MOV.U32 R245, RZ, RZ, R244 ;  /* 0x000000fffff57224 */ /* 0x001fe400078e00f4 */
[----:B------:R-:W-:Y:S02]  /*2d330*/  IMAD.MOV.U32 R244, RZ, RZ, R229 ;  /* 0x000000fffff47224 */ /* 0x000fe400078e00e5 */
[----:B------:R-:W-:Y:S02]  /*2d340*/  IMAD.MOV.U32 R229, RZ, RZ, R227 ;  /* 0x000000ffffe57224 */ /* 0x000fe400078e00e3 */
[----:B------:R-:W2:Y:S01]  /*2d350*/  LDL.LU R227, [R1+0x5a8] ;  /* 0x0005a80001e37983 */ /* 0x000ea20000300800 */
[----:B------:R-:W-:-:S05]  /*2d360*/  IADD3 R8, P4, R8, UR5, RZ ;  /* 0x0000000508087c10 */ /* 0x000fca000ff9e0ff */
[----:B------:R-:W-:Y:S01]  /*2d370*/  STL [R1+0x5c8], R8 ;  /* 0x0005c80801007387 */ /* 0x000fe20000100800 */
[----:B---3--:R-:W-:Y:S02]  /*2d380*/  IADD3.X R252, R252, UR60, RZ, P5, !PT ;  /* 0x0000003cfcfc7c10 */ /* 0x008fe4000affe4ff */
[----:B------:R-:W-:Y:S02]  /*2d390*/  IADD3 R251, P5, R251, UR5, RZ ;  /* 0x00000005fbfb7c10 */ /* 0x000fe4000ffbe0ff */
[----:B----4-:R-:W-:Y:S01]  /*2d3a0*/  IADD3.X R250, R250, UR60, RZ, P6, !PT ;  /* 0x0000003cfafa7c10 */ /* 0x010fe2000b7fe4ff */
[----:B------:R-:W-:Y:S01]  /*2d3b0*/  STL [R1+0x5ec], R252 ;  /* 0x0005ecfc01007387 */ /* 0x000fe20000100800 */
[----:B------:R-:W-:Y:S02]  /*2d3c0*/  IADD3 R247, P6, R247, UR5, RZ ;  /* 0x00000005f7f77c10 */ /* 0x000fe4000ffde0ff */
[----:B------:R-:W-:Y:S02]  /*2d3d0*/  IADD3.X R249, R249, UR60, RZ, P1, !PT ;  /* 0x0000003cf9f97c10 */ /* 0x000fe40008ffe4ff */
[----:B------:R-:W-:Y:S01]  /*2d3e0*/  IADD3 R248, P1, R248, UR5, RZ ;  /* 0x00000005f8f87c10 */ /* 0x000fe2000ff3e0ff */
[----:B------:R0:W-:Y:S04]  /*2d3f0*/  STL [R1+0x5b8], R247 ;  /* 0x0005b8f701007387 */ /* 0x0001e80000100800 */
[----:B------:R-:W-:Y:S04]  /*2d400*/  STL [R1+0x5c0], R251 ;  /* 0x0005c0fb01007387 */ /* 0x000fe80000100800 */
[----:B0-----:R-:W3:Y:S04]  /*2d410*/  LDL.LU R247, [R1+0x5cc] ;  /* 0x0005cc0001f77983 */ /* 0x001ee80000300800 */
[----:B------:R-:W-:Y:S04]  /*2d420*/  STL [R1+0x5e4], R250 ;  /* 0x0005e4fa01007387 */ /* 0x000fe80000100800 */
[----:B------:R-:W-:Y:S04]  /*2d430*/  STL [R1+0x5dc], R249 ;  /* 0x0005dcf901007387 */ /* 0x000fe80000100800 */
[----:B------:R-:W-:Y:S01]  /*2d440*/  STL [R1+0x5b0], R248 ;  /* 0x0005b0f801007387 */ /* 0x000fe20000100800 */
[----:B--2---:R-:W-:-:S05]  /*2d450*/  IADD3.X R246, R246, UR60, RZ, P2, !PT ;  /* 0x0000003cf6f67c10 */ /* 0x004fca00097fe4ff */
[----:B------:R-:W-:Y:S01]  /*2d460*/  STL [R1+0x5d4], R246 ;  /* 0x0005d4f601007387 */ /* 0x000fe20000100800 */
[----:B------:R-:W-:-:S05]  /*2d470*/  IADD3 R227, P2, R227, UR5, RZ ;  /* 0x00000005e3e37c10 */ /* 0x000fca000ff5e0ff */
[----:B------:R0:W-:Y:S04]  /*2d480*/  STL [R1+0x5a8], R227 ;  /* 0x0005a8e301007387 */ /* 0x0001e80000100800 */
[----:B0-----:R-:W2:Y:S04]  /*2d490*/  LDL.LU R227, [R1+0x5a0] ;  /* 0x0005a00001e37983 */ /* 0x001ea80000300800 */
[----:B------:R-:W4:Y:S04]  /*2d4a0*/  LDL.LU R8, [R1+0x5c4] ;  /* 0x0005c40001087983 */ /* 0x000f280000300800 */
[----:B------:R-:W4:Y:S04]  /*2d4b0*/  LDL.LU R252, [R1+0x598] ;  /* 0x0005980001fc7983 */ /* 0x000f280000300800 */
[----:B------:R-:W4:Y:S04]  /*2d4c0*/  LDL.LU R251, [R1+0x5bc] ;  /* 0x0005bc0001fb7983 */ /* 0x000f280000300800 */
[----:B------:R-:W4:Y:S04]  /*2d4d0*/  LDL.LU R246, [R1+0x590] ;  /* 0x0005900001f67983 */ /* 0x000f280000300800 */
[----:B------:R-:W4:Y:S04]  /*2d4e0*/  LDL.LU R250, [R1+0x5b4] ;  /* 0x0005b40001fa7983 */ /* 0x000f280000300800 */
[----:B------:R-:W4:Y:S01]  /*2d4f0*/  LDL.LU R249, [R1+0x588] ;  /* 0x0005880001f97983 */ /* 0x000f220000300800 */
[----:B---3--:R-:W-:-:S05]  /*2d500*/  IADD3.X R247, R247, UR60, RZ, P3, !PT ;  /* 0x0000003cf7f77c10 */ /* 0x008fca0009ffe4ff */
[----:B------:R0:W-:Y:S04]  /*2d510*/  STL [R1+0x5cc], R247 ;  /* 0x0005ccf701007387 */ /* 0x0001e80000100800 */
[----:B------:R-:W3:Y:S04]  /*2d520*/  LDL.LU R248, [R1+0x5ac] ;  /* 0x0005ac0001f87983 */ /* 0x000ee80000300800 */
[----:B0-----:R-:W3:Y:S01]  /*2d530*/  LDL.LU R247, [R1+0x580] ;  /* 0x0005800001f77983 */ /* 0x001ee20000300800 */
[----:B--2---:R-:W-:Y:S02]  /*2d540*/  IADD3 R227, P3, R227, UR5, RZ ;  /* 0x00000005e3e37c10 */ /* 0x004fe4000ff7e0ff */
[----:B----4-:R-:W-:-:S02]  /*2d550*/  IADD3.X R8, R8, UR60, RZ, P4, !PT ;  /* 0x0000003c08087c10 */ /* 0x010fc4000a7fe4ff */
[----:B------:R-:W-:Y:S02]  /*2d560*/  IADD3.X R251, R251, UR60, RZ, P5, !PT ;  /* 0x0000003cfbfb7c10 */ /* 0x000fe4000affe4ff */
[----:B------:R-:W-:Y:S02]  /*2d570*/  IADD3 R246, P5, R246, UR5, RZ ;  /* 0x00000005f6f67c10 */ /* 0x000fe4000ffbe0ff */
[----:B------:R-:W-:Y:S01]  /*2d580*/  IADD3 R252, P4, R252, UR5, RZ ;  /* 0x00000005fcfc7c10 */ /* 0x000fe2000ff9e0ff */
[----:B------:R0:W-:Y:S04]  /*2d590*/  STL [R1+0x5a0], R227 ;  /* 0x0005a0e301007387 */ /* 0x0001e80000100800 */
[----:B0-----:R0:W5:Y:S04]  /*2d5a0*/  LDL.LU R227, [R1+0xfd8] ;  /* 0x000fd80001e37983 */ /* 0x0011680000300800 */
[----:B------:R-:W-:Y:S04]  /*2d5b0*/  STL [R1+0x5c4], R8 ;  /* 0x0005c40801007387 */ /* 0x000fe80000100800 */
[----:B------:R1:W-:Y:S04]  /*2d5c0*/  STL [R1+0x590], R246 ;  /* 0x000590f601007387 */ /* 0x0003e80000100800 */
[----:B------:R2:W-:Y:S04]  /*2d5d0*/  STL [R1+0x598], R252 ;  /* 0x000598fc01007387 */ /* 0x0005e80000100800 */
[----:B-1----:R-:W4:Y:S01]  /*2d5e0*/  LDL.LU R246, [R1+0x5a4] ;  /* 0x0005a40001f67983 */ /* 0x002f220000300800 */
[----:B------:R-:W-:-:S02]  /*2d5f0*/  IADD3.X R250, R250, UR60, RZ, P6, !PT ;  /* 0x0000003cfafa7c10 */ /* 0x000fc4000b7fe4ff */
[----:B------:R-:W-:Y:S01]  /*2d600*/  IADD3 R249, P6, R249, UR5, RZ ;  /* 0x00000005f9f97c10 */ /* 0x000fe2000ffde0ff */
[----:B------:R1:W-:Y:S04]  /*2d610*/  STL [R1+0x5bc], R251 ;  /* 0x0005bcfb01007387 */ /* 0x0003e80000100800 */
[----:B------:R0:W-:Y:S04]  /*2d620*/  STL [R1+0x5b4], R250 ;  /* 0x0005b4fa01007387 */ /* 0x0001e80000100800 */
[----:B------:R-:W-:Y:S01]  /*2d630*/  STL [R1+0x588], R249 ;  /* 0x000588f901007387 */ /* 0x000fe20000100800 */
[----:B---3--:R-:W-:-:S05]  /*2d640*/  IADD3.X R248, R248, UR60, RZ, P1, !PT ;  /* 0x0000003cf8f87c10 */ /* 0x008fca0008ffe4ff */
[----:B------:R3:W-:Y:S04]  /*2d650*/  STL [R1+0x5ac], R248 ;  /* 0x0005acf801007387 */ /* 0x0007e80000100800 */
[----:B------:R-:W4:Y:S04]  /*2d660*/  LDL.LU R8, [R1+0x578] ;  /* 0x0005780001087983 */ /* 0x000f280000300800 */
[----:B--2---:R-:W2:Y:S04]  /*2d670*/  LDL.LU R252, [R1+0x59c] ;  /* 0x00059c0001fc7983 */ /* 0x004ea80000300800 */
[----:B-1----:R-:W2:Y:S01]  /*2d680*/  LDL.LU R251, [R1+0x570] ;  /* 0x0005700001fb7983 */ /* 0x002ea20000300800 */
[----:B------:R-:W-:-:S05]  /*2d690*/  IADD3 R247, P1, R247, UR5, RZ ;  /* 0x00000005f7f77c10 */ /* 0x000fca000ff3e0ff */
[----:B------:R-:W-:Y:S04]  /*2d6a0*/  STL [R1+0x580], R247 ;  /* 0x000580f701007387 */ /* 0x000fe80000100800 */
[----:B0-----:R-:W2:Y:S04]  /*2d6b0*/  LDL.LU R250, [R1+0x594] ;  /* 0x0005940001fa7983 */ /* 0x001ea80000300800 */
[----:B---3--:R-:W3:Y:S04]  /*2d6c0*/  LDL.LU R248, [R1+0x568] ;  /* 0x0005680001f87983 */ /* 0x008ee80000300800 */
[----:B------:R-:W3:Y:S01]  /*2d6d0*/  LDL.LU R249, [R1+0x58c] ;  /* 0x00058c0001f97983 */ /* 0x000ee20000300800 */
[----:B----4-:R-:W-:-:S05]  /*2d6e0*/  IADD3.X R246, R246, UR60, RZ, P2, !PT ;  /* 0x0000003cf6f67c10 */ /* 0x010fca00097fe4ff */
[----:B------:R0:W-:Y:S04]  /*2d6f0*/  STL [R1+0x5a4], R246 ;  /* 0x0005a4f601007387 */ /* 0x0001e80000100800 */
[----:B0-----:R-:W4:Y:S04]  /*2d700*/  LDL.LU R246, [R1+0x560] ;  /* 0x0005600001f67983 */ /* 0x001f280000300800 */
[----:B------:R-:W4:Y:S01]  /*2d710*/  LDL.LU R247, [R1+0x584] ;  /* 0x0005840001f77983 */ /* 0x000f220000300800 */
[----:B------:R-:W-:Y:S02]  /*2d720*/  IADD3 R8, P2, R8, UR5, RZ ;  /* 0x0000000508087c10 */ /* 0x000fe4000ff5e0ff */
[----:B--2---:R-:W-:-:S02]  /*2d730*/  IADD3.X R252, R252, UR60, RZ, P3, !PT ;  /* 0x0000003cfcfc7c10 */ /* 0x004fc40009ffe4ff */
[----:B------:R-:W-:Y:S01]  /*2d740*/  IADD3 R251, P3, R251, UR5, RZ ;  /* 0x00000005fbfb7c10 */ /* 0x000fe2000ff7e0ff */
[----:B------:R-:W-:Y:S01]  /*2d750*/  STL [R1+0x578], R8 ;  /* 0x0005780801007387 */ /* 0x000fe20000100800 */
[----:B------:R-:W-:Y:S02]  /*2d760*/  IADD3.X R250, R250, UR60, RZ, P4, !PT ;  /* 0x0000003cfafa7c10 */ /* 0x000fe4000a7fe4ff */
[----:B---3--:R-:W-:Y:S02]  /*2d770*/  IADD3 R248, P4, R248, UR5, RZ ;  /* 0x00000005f8f87c10 */ /* 0x008fe4000ff9e0ff */
[----:B------:R-:W-:Y:S01]  /*2d780*/  IADD3.X R249, R249, UR60, RZ, P5, !PT ;  /* 0x0000003cf9f97c10 */ /* 0x000fe2000affe4ff */
[----:B------:R-:W-:Y:S04]  /*2d790*/  STL [R1+0x59c], R252 ;  /* 0x00059cfc01007387 */ /* 0x000fe80000100800 */
[----:B------:R0:W-:Y:S04]  /*2d7a0*/  STL [R1+0x568], R248 ;  /* 0x000568f801007387 */ /* 0x0001e80000100800 */
[----:B------:R-:W-:Y:S04]  /*2d7b0*/  STL [R1+0x570], R251 ;  /* 0x000570fb01007387 */ /* 0x000fe80000100800 */
[----:B0-----:R-:W2:Y:S04]  /*2d7c0*/  LDL.LU R248, [R1+0x558] ;  /* 0x0005580001f87983 */ /* 0x001ea80000300800 */
[----:B------:R-:W-:Y:S01]  /*2d7d0*/  STL [R1+0x594], R250 ;  /* 0x000594fa01007387 */ /* 0x000fe20000100800 */
[----:B----4-:R-:W-:-:S02]  /*2d7e0*/  IADD3 R246, P5, R246, UR5, RZ ;  /* 0x00000005f6f67c10 */ /* 0x010fc4000ffbe0ff */
[----:B------:R-:W-:-:S03]  /*2d7f0*/  IADD3.X R247, R247, UR60, RZ, P6, !PT ;  /* 0x0000003cf7f77c10 */ /* 0x000fc6000b7fe4ff */
[----:B------:R0:W-:Y:S04]  /*2d800*/  STL [R1+0x560], R246 ;  /* 0x000560f601007387 */ /* 0x0001e80000100800 */
[----:B------:R-:W-:Y:S04]  /*2d810*/  STL [R1+0x58c], R249 ;  /* 0x00058cf901007387 */ /* 0x000fe80000100800 */
[----:B0-----:R-:W3:Y:S04]  /*2d820*/  LDL.LU R246, [R1+0x57c] ;  /* 0x00057c0001f67983 */ /* 0x001ee80000300800 */
[----:B------:R0:W-:Y:S04]  /*2d830*/  STL [R1+0x584], R247 ;  /* 0x000584f701007387 */ /* 0x0001e80000100800 */
[----:B------:R-:W4:Y:S04]  /*2d840*/  LDL.LU R8, [R1+0x550] ;  /* 0x0005500001087983 */ /* 0x000f280000300800 */
[----:B------:R-:W4:Y:S04]  /*2d850*/  LDL.LU R252, [R1+0x574] ;  /* 0x0005740001fc7983 */ /* 0x000f280000300800 */
[----:B------:R-:W4:Y:S04]  /*2d860*/  LDL.LU R251, [R1+0x548] ;  /* 0x0005480001fb7983 */ /* 0x000f280000300800 */
[----:B------:R-:W4:Y:S04]  /*2d870*/  LDL.LU R250, [R1+0x56c] ;  /* 0x00056c0001fa7983 */ /* 0x000f280000300800 */
[----:B0-----:R-:W4:Y:S04]  /*2d880*/  LDL.LU R247, [R1+0x540] ;  /* 0x0005400001f77983 */ /* 0x001f280000300800 */
[----:B------:R-:W4:Y:S01]  /*2d890*/  LDL.LU R249, [R1+0x564] ;  /* 0x0005640001f97983 */ /* 0x000f220000300800 */
[----:B--2---:R-:W-:-:S05]  /*2d8a0*/  IADD3 R248, P6, R248, UR5, RZ ;  /* 0x00000005f8f87c10 */ /* 0x004fca000ffde0ff */
[----:B------:R0:W-:Y:S04]  /*2d8b0*/  STL [R1+0x558], R248 ;  /* 0x000558f801007387 */ /* 0x0001e80000100800 */
[----:B0-----:R-:W2:Y:S01]  /*2d8c0*/  LDL.LU R248, [R1+0x538] ;  /* 0x0005380001f87983 */ /* 0x001ea20000300800 */
[----:B---3--:R-:W-:Y:S02]  /*2d8d0*/  IADD3.X R246, R246, UR60, RZ, P1, !PT ;  /* 0x0000003cf6f67c10 */ /* 0x008fe40008ffe4ff */
[----:B----4-:R-:W-:Y:S02]  /*2d8e0*/  IADD3 R8, P1, R8, UR5, RZ ;  /* 0x0000000508087c10 */ /* 0x010fe4000ff3e0ff */
[----:B------:R-:W-:Y:S01]  /*2d8f0*/  IADD3.X R252, R252, UR60, RZ, P2, !PT ;  /* 0x0000003cfcfc7c10 */ /* 0x000fe200097fe4ff */
[----:B------:R0:W-:Y:S01]  /*2d900*/  STL [R1+0x57c], R246 ;  /* 0x00057cf601007387 */ /* 0x0001e20000100800 */
[----:B------:R-:W-:-:S02]  /*2d910*/  IADD3.X R250, R250, UR60, RZ, P3, !PT ;  /* 0x0000003cfafa7c10 */ /* 0x000fc40009ffe4ff */
[----:B------:R-:W-:Y:S02]  /*2d920*/  IADD3 R251, P2, R251, UR5, RZ ;  /* 0x00000005fbfb7c10 */ /* 0x000fe4000ff5e0ff */
[----:B------:R-:W-:Y:S01]  /*2d930*/  IADD3 R247, P3, R247, UR5, RZ ;  /* 0x00000005f7f77c10 */ /* 0x000fe2000ff7e0ff */
[----:B0-----:R-:W3:Y:S04]  /*2d940*/  LDL.LU R246, [R1+0x55c] ;  /* 0x00055c0001f67983 */ /* 0x001ee80000300800 */
[----:B------:R-:W-:Y:S04]  /*2d950*/  STL [R1+0x550], R8 ;  /* 0x0005500801007387 */ /* 0x000fe80000100800 */
[----:B------:R-:W-:Y:S04]  /*2d960*/  STL [R1+0x574], R252 ;  /* 0x000574fc01007387 */ /* 0x000fe80000100800 */
[----:B------:R0:W-:Y:S04]  /*2d970*/  STL [R1+0x540], R247 ;  /* 0x000540f701007387 */ /* 0x0001e80000100800 */
[----:B------:R-:W-:Y:S04]  /*2d980*/  STL [R1+0x548], R251 ;  /* 0x000548fb01007387 */ /* 0x000fe80000100800 */
[----:B0-----:R-:W4:Y:S01]  /*2d990*/  LDL.LU R247, [R1+0x530] ;  /* 0x0005300001f77983 */ /* 0x001f220000300800 */
[----:B------:R-:W-:-:S03]  /*2d9a0*/  IADD3.X R249, R249, UR60, RZ, P4, !PT ;  /* 0x0000003cf9f97c10 */ /* 0x000fc6000a7fe4ff */
[----:B------:R-:W-:Y:S01]  /*2d9b0*/  STL [R1+0x56c], R250 ;  /* 0x00056cfa01007387 */ /* 0x000fe20000100800 */
[----:B--2---:R-:W-:-:S05]  /*2d9c0*/  IADD3 R248, P4, R248, UR5, RZ ;  /* 0x00000005f8f87c10 */ /* 0x004fca000ff9e0ff */
[----:B------:R0:W-:Y:S04]  /*2d9d0*/  STL [R1+0x538], R248 ;  /* 0x000538f801007387 */ /* 0x0001e80000100800 */
[----:B------:R-:W-:Y:S04]  /*2d9e0*/  STL [R1+0x564], R249 ;  /* 0x000564f901007387 */ /* 0x000fe80000100800 */
[----:B0-----:R-:W2:Y:S01]  /*2d9f0*/  LDL.LU R248, [R1+0x554] ;  /* 0x0005540001f87983 */ /* 0x001ea20000300800 */
[----:B---3--:R-:W-:-:S05]  /*2da00*/  IADD3.X R246, R246, UR60, RZ, P5, !PT ;  /* 0x0000003cf6f67c10 */ /* 0x008fca000affe4ff */
[----:B------:R0:W-:Y:S04]  /*2da10*/  STL [R1+0x55c], R246 ;  /* 0x00055cf601007387 */ /* 0x0001e80000100800 */
[----:B------:R-:W3:Y:S04]  /*2da20*/  LDL.LU R8, [R1+0x528] ;  /* 0x0005280001087983 */ /* 0x000ee80000300800 */
[----:B------:R-:W3:Y:S04]  /*2da30*/  LDL.LU R252, [R1+0x54c] ;  /* 0x00054c0001fc7983 */ /* 0x000ee80000300800 */
[----:B------:R-:W3:Y:S04]  /*2da40*/  LDL.LU R251, [R1+0x520] ;  /* 0x0005200001fb7983 */ /* 0x000ee80000300800 */
[----:B------:R-:W3:Y:S01]  /*2da50*/  LDL.LU R250, [R1+0x544] ;  /* 0x0005440001fa7983 */ /* 0x000ee20000300800 */
[----:B----4-:R-:W-:-:S03]  /*2da60*/  IADD3 R247, P5, R247, UR5, RZ ;  /* 0x00000005f7f77c10 */ /* 0x010fc6000ffbe0ff */
[----:B0-----:R-:W4:Y:S04]  /*2da70*/  LDL.LU R246, [R1+0x518] ;  /* 0x0005180001f67983 */ /* 0x001f280000300800 */
[----:B------:R-:W4:Y:S04]  /*2da80*/  LDL.LU R249, [R1+0x53c] ;  /* 0x00053c0001f97983 */ /* 0x000f280000300800 */
[----:B------:R0:W-:Y:S04]  /*2da90*/  STL [R1+0x530], R247 ;  /* 0x000530f701007387 */ /* 0x0001e80000100800 */
[----:B0-----:R-:W4:Y:S01]  /*2daa0*/  LDL.LU R247, [R1+0x510] ;  /* 0x0005100001f77983 */ /* 0x001f220000300800 */
[----:B--2---:R-:W-:-:S05]  /*2dab0*/  IADD3.X R248, R248, UR60, RZ, P6, !PT ;  /* 0x0000003cf8f87c10 */ /* 0x004fca000b7fe4ff */
[----:B------:R0:W-:Y:S04]  /*2dac0*/  STL [R1+0x554], R248 ;  /* 0x000554f801007387 */ /* 0x0001e80000100800 */
[----:B0-----:R-:W2:Y:S01]  /*2dad0*/  LDL.LU R248, [R1+0x534] ;  /* 0x0005340001f87983 */ /* 0x001ea20000300800 */
[----:B---3--:R-:W-:Y:S02]  /*2dae0*/  IADD3 R8, P6, R8, UR5, RZ ;  /* 0x0000000508087c10 */ /* 0x008fe4000ffde0ff */
[----:B------:R-:W-:Y:S02]  /*2daf0*/  IADD3.X R252, R252, UR60, RZ, P1, !PT ;  /* 0x0000003cfcfc7c10 */ /* 0x000fe40008ffe4ff */
[----:B------:R-:W-:Y:S02]  /*2db00*/  IADD3.X R250, R250, UR60, RZ, P2, !PT ;  /* 0x0000003cfafa7c10 */ /* 0x000fe400097fe4ff */
[----:B------:R-:W-:Y:S01]  /*2db10*/  IADD3 R251, P1, R251, UR5, RZ ;  /* 0x00000005fbfb7c10 */ /* 0x000fe2000ff3e0ff */
[----:B------:R-:W-:Y:S01]  /*2db20*/  STL [R1+0x528], R8 ;  /* 0x0005280801007387 */ /* 0x000fe20000100800 */
[----:B----4-:R-:W-:-:S03]  /*2db30*/  IADD3 R246, P2, R246, UR5, RZ ;  /* 0x00000005f6f67c10 */ /* 0x010fc6000ff5e0ff */
[----:B------:R-:W-:Y:S01]  /*2db40*/  STL [R1+0x54c], R252 ;  /* 0x00054cfc01007387 */ /* 0x000fe20000100800 */
[----:B------:R-:W-:-:S03]  /*2db50*/  IADD3.X R249, R249, UR60, RZ, P3, !PT ;  /* 0x0000003cf9f97c10 */ /* 0x000fc60009ffe4ff */
[----:B------:R0:W-:Y:S04]  /*2db60*/  STL [R1+0x518], R246 ;  /* 0x000518f601007387 */ /* 0x0001e80000100800 */
[----:B------:R-:W-:Y:S01]  /*2db70*/  STL [R1+0x520], R251 ;  /* 0x000520fb01007387 */ /* 0x000fe20000100800 */
[----:B------:R-:W-:-:S03]  /*2db80*/  IADD3 R247, P3, R247, UR5, RZ ;  /* 0x00000005f7f77c10 */ /* 0x000fc6000ff7e0ff */
[----:B0-----:R-:W3:Y:S04]  /*2db90*/  LDL.LU R246, [R1+0x508] ;  /* 0x0005080001f67983 */ /* 0x001ee80000300800 */
[----:B------:R-:W-:Y:S04]  /*2dba0*/  STL [R1+0x544], R250 ;  /* 0x000544fa01007387 */ /* 0x000fe80000100800 */
[----:B------:R0:W-:Y:S04]  /*2dbb0*/  STL [R1+0x510], R247 ;  /* 0x000510f701007387 */ /* 0x0001e80000100800 */
[----:B------:R-:W-:Y:S04]  /*2dbc0*/  STL [R1+0x53c], R249 ;  /* 0x00053cf901007387 */ /* 0x000fe80000100800 */
[----:B0-----:R-:W4:Y:S01]  /*2dbd0*/  LDL.LU R247, [R1+0x52c] ;  /* 0x00052c0001f77983 */ /* 0x001f220000300800 */
[----:B--2---:R-:W-:-:S05]  /*2dbe0*/  IADD3.X R248, R248, UR60, RZ, P4, !PT ;  /* 0x0000003cf8f87c10 */ /* 0x004fca000a7fe4ff */
[----:B------:R0:W-:Y:S04]  /*2dbf0*/  STL [R1+0x534], R248 ;  /* 0x000534f801007387 */ /* 0x0001e80000100800 */
[----:B------:R-:W2:Y:S04]  /*2dc00*/  LDL.LU R8, [R1+0x500] ;  /* 0x0005000001087983 */ /* 0x000ea80000300800 */
[----:B------:R-:W2:Y:S04]  /*2dc10*/  LDL.LU R252, [R1+0x524] ;  /* 0x0005240001fc7983 */ /* 0x000ea80000300800 */
[----:B------:R-:W2:Y:S04]  /*2dc20*/  LDL.LU R251, [R1+0x4f8] ;  /* 0x0004f80001fb7983 */ /* 0x000ea80000300800 */
[----:B------:R-:W2:Y:S04]  /*2dc30*/  LDL.LU R250, [R1+0x51c] ;  /* 0x00051c0001fa7983 */ /* 0x000ea80000300800 */
[----:B0-----:R-:W2:Y:S04]  /*2dc40*/  LDL.LU R248, [R1+0x4f0] ;  /* 0x0004f00001f87983 */ /* 0x001ea80000300800 */
[----:B------:R-:W2:Y:S01]  /*2dc50*/  LDL.LU R249, [R1+0x514] ;  /* 0x0005140001f97983 */ /* 0x000ea20000300800 */
[----:B---3--:R-:W-:-:S05]  /*2dc60*/  IADD3 R246, P4, R246, UR5, RZ ;  /* 0x00000005f6f67c10 */ /* 0x008fca000ff9e0ff */
[----:B------:R0:W-:Y:S01]  /*2dc70*/  STL [R1+0x508], R246 ;  /* 0x000508f601007387 */ /* 0x0001e20000100800 */
[----:B----4-:R-:W-:-:S03]  /*2dc80*/  IADD3.X R247, R247, UR60, RZ, P5, !PT ;  /* 0x0000003cf7f77c10 */ /* 0x010fc6000affe4ff */
[----:B0-----:R-:W3:Y:S04]  /*2dc90*/  LDL.LU R246, [R1+0x4e8] ;  /* 0x0004e80001f67983 */ /* 0x001ee80000300800 */
[----:B------:R0:W-:Y:S04]  /*2dca0*/  STL [R1+0x52c], R247 ;  /* 0x00052cf701007387 */ /* 0x0001e80000100800 */
[----:B0-----:R-:W4:Y:S01]  /*2dcb0*/  LDL.LU R247, [R1+0x50c] ;  /* 0x00050c0001f77983 */ /* 0x001f220000300800 */
[----:B--2---:R-:W-:Y:S02]  /*2dcc0*/  IADD3 R8, P5, R8, UR5, RZ ;  /* 0x0000000508087c10 */ /* 0x004fe4000ffbe0ff */
[----:B------:R-:W-:-:S02]  /*2dcd0*/  IADD3.X R252, R252, UR60, RZ, P6, !PT ;  /* 0x0000003cfcfc7c10 */ /* 0x000fc4000b7fe4ff */
[----:B------:R-:W-:Y:S02]  /*2dce0*/  IADD3.X R250, R250, UR60, RZ, P1, !PT ;  /* 0x0000003cfafa7c10 */ /* 0x000fe40008ffe4ff */
[----:B------:R-:W-:Y:S01]  /*2dcf0*/  IADD3 R251, P6, R251, UR5, RZ ;  /* 0x00000005fbfb7c10 */ /* 0x000fe2000ffde0ff */
[----:B------:R-:W-:Y:S01]  /*2dd00*/  STL [R1+0x500], R8 ;  /* 0x0005000801007387 */ /* 0x000fe20000100800 */
[----:B------:R-:W-:Y:S02]  /*2dd10*/  IADD3 R248, P1, R248, UR5, RZ ;  /* 0x00000005f8f87c10 */ /* 0x000fe4000ff3e0ff */
[----:B------:R-:W-:Y:S01]  /*2dd20*/  IADD3.X R249, R249, UR60, RZ, P2, !PT ;  /* 0x0000003cf9f97c10 */ /* 0x000fe200097fe4ff */
[----:B------:R-:W-:Y:S04]  /*2dd30*/  STL [R1+0x524], R252 ;  /* 0x000524fc01007387 */ /* 0x000fe80000100800 */
[----:B------:R0:W-:Y:S04]  /*2dd40*/  STL [R1+0x4f0], R248 ;  /* 0x0004f0f801007387 */ /* 0x0001e80000100800 */
[----:B------:R-:W-:Y:S04]  /*2dd50*/  STL [R1+0x4f8], R251 ;  /* 0x0004f8fb01007387 */ /* 0x000fe80000100800 */
[----:B0-----:R-:W2:Y:S04]  /*2dd60*/  LDL.LU R248, [R1+0x4e0] ;  /* 0x0004e00001f87983 */ /* 0x001ea80000300800 */
[----:B------:R-:W-:Y:S01]  /*2dd70*/  STL [R1+0x51c], R250 ;  /* 0x00051cfa01007387 */ /* 0x000fe20000100800 */
[----:B---3--:R-:W-:-:S05]  /*2dd80*/  IADD3 R246, P2, R246, UR5, RZ ;  /* 0x00000005f6f67c10 */ /* 0x008fca000ff5e0ff */
[----:B------:R0:W-:Y:S04]  /*2dd90*/  STL [R1+0x4e8], R246 ;  /* 0x0004e8f601007387 */ /* 0x0001e80000100800 */
[----:B------:R-:W-:Y:S01]  /*2dda0*/  STL [R1+0x514], R249 ;  /* 0x000514f901007387 */ /* 0x000fe20000100800 */
[----:B----4-:R-:W-:-:S03]  /*2ddb0*/  IADD3.X R247, R247, UR60, RZ, P3, !PT ;  /* 0x0000003cf7f77c10 */ /* 0x010fc60009ffe4ff */
        /* <DEDUP_REMOVED lines=198> */
[----:B0-----:R-:W-:Y:S02]  /*2ea20*/  IMAD.MOV.U32 R246, RZ, RZ, R245 ;  /* 0x000000fffff67224 */ /* 0x001fe400078e00f5 */
[----:B------:R-:W3:Y:S04]  /*2ea30*/  LDL.LU R245, [R1+0x3f4] ;  /* 0x0003f40001f57983 */ /* 0x000ee80000300800 */
        /* <DEDUP_REMOVED lines=17> */
[----:B----4-:R-:W-:Y:S01]  /*2eb50*/  IADD3 R247, P2, R247, UR5, RZ ;  /* 0x00000005f7f77c10 */ /* 0x010fe2000ff5e0ff */
[----:B0-----:R-:W-:-:S02]  /*2eb60*/  IMAD.MOV.U32 R245, RZ, RZ, R229 ;  /* 0x000000fffff57224 */ /* 0x001fc400078e00e5 */
[----:B------:R-:W4:Y:S04]  /*2eb70*/  LDL.LU R229, [R1+0x3ac] ;  /* 0x0003ac0001e57983 */ /* 0x000f280000300800 */
        /* <DEDUP_REMOVED lines=10> */
[----:B------:R-:W-:Y:S04]  /*2ec20*/  STL [R1+0x3c0], R8 ;  /* 0x0003c00801007387 */ /* 0x000fe80000100800 */
[----:B------:R-:W-:Y:S01]  /*2ec30*/  STL [R1+0x3e4], R252 ;  /* 0x0003e4fc01007387 */ /* 0x000fe20000100800 */
[----:B----4-:R-:W-:-:S02]  /*2ec40*/  IADD3 R229, P5, R229, UR5, RZ ;  /* 0x00000005e5e57c10 */ /* 0x010fc4000ffbe0ff */
[----:B------:R-:W-:-:S03]  /*2ec50*/  IADD3.X R249, R249, UR60, RZ, P6, !PT ;  /* 0x0000003cf9f97c10 */ /* 0x000fc6000b7fe4ff */
[----:B------:R0:W-:Y:S04]  /*2ec60*/  STL [R1+0x3ac], R229 ;  /* 0x0003ace501007387 */ /* 0x0001e80000100800 */
[----:B------:R-:W-:Y:S01]  /*2ec70*/  STL [R1+0x3b4], R251 ;  /* 0x0003b4fb01007387 */ /* 0x000fe20000100800 */
[----:B------:R-:W-:-:S03]  /*2ec80*/  IADD3 R247, P6, R247, UR5, RZ ;  /* 0x00000005f7f77c10 */ /* 0x000fc6000ffde0ff */
[----:B0-----:R-:W3:Y:S04]  /*2ec90*/  LDL.LU R229, [R1+0x39c] ;  /* 0x00039c0001e57983 */ /* 0x001ee80000300800 */
[----:B------:R-:W-:Y:S04]  /*2eca0*/  STL [R1+0x3dc], R250 ;  /* 0x0003dcfa01007387 */ /* 0x000fe80000100800 */
[----:B------:R0:W-:Y:S04]  /*2ecb0*/  STL [R1+0x3a4], R247 ;  /* 0x0003a4f701007387 */ /* 0x0001e80000100800 */
[----:B------:R1:W-:Y:S04]  /*2ecc0*/  STL [R1+0x3d4], R249 ;  /* 0x0003d4f901007387 */ /* 0x0003e80000100800 */
[----:B0-----:R-:W4:Y:S01]  /*2ecd0*/  LDL.LU R247, [R1+0x3c4] ;  /* 0x0003c40001f77983 */ /* 0x001f220000300800 */
[----:B--2---:R-:W-:-:S05]  /*2ece0*/  IADD3.X R248, R248, UR60, RZ, P1, !PT ;  /* 0x0000003cf8f87c10 */ /* 0x004fca0008ffe4ff */
[----:B------:R0:W-:Y:S04]  /*2ecf0*/  STL [R1+0x3cc], R248 ;  /* 0x0003ccf801007387 */ /* 0x0001e80000100800 */
[----:B------:R-:W2:Y:S04]  /*2ed00*/  LDL.LU R8, [R1+0x3b8] ;  /* 0x0003b80001087983 */ /* 0x000ea80000300800 */
[----:B------:R-:W2:Y:S04]  /*2ed10*/  LDL.LU R252, [R1+0x38c] ;  /* 0x00038c0001fc7983 */ /* 0x000ea80000300800 */
[----:B------:R-:W2:Y:S04]  /*2ed20*/  LDL.LU R251, [R1+0x3b0] ;  /* 0x0003b00001fb7983 */ /* 0x000ea80000300800 */
[----:B------:R-:W2:Y:S04]  /*2ed30*/  LDL.LU R250, [R1+0x384] ;  /* 0x0003840001fa7983 */ /* 0x000ea80000300800 */
[----:B-1----:R-:W2:Y:S04]  /*2ed40*/  LDL.LU R249, [R1+0x3a8] ;  /* 0x0003a80001f97983 */ /* 0x002ea80000300800 */
[----:B0-----:R-:W2:Y:S01]  /*2ed50*/  LDL.LU R248, [R1+0x3a0] ;  /* 0x0003a00001f87983 */ /* 0x001ea20000300800 */
[----:B---3--:R-:W-:-:S05]  /*2ed60*/  IADD3 R229, P1, R229, UR5, RZ ;  /* 0x00000005e5e57c10 */ /* 0x008fca000ff3e0ff */
[----:B------:R0:W-:Y:S01]  /*2ed70*/  STL [R1+0x39c], R229 ;  /* 0x00039ce501007387 */ /* 0x0001e20000100800 */
[----:B----4-:R-:W-:Y:S02]  /*2ed80*/  IADD3.X R247, R247, UR60, RZ, P2, !PT ;  /* 0x0000003cf7f77c10 */ /* 0x010fe400097fe4ff */
[----:B------:R-:W-:Y:S01]  /*2ed90*/  IADD3 R3, P2, R3, UR5, RZ ;  /* 0x0000000503037c10 */ /* 0x000fe2000ff5e0ff */
[----:B0-----:R-:W3:Y:S04]  /*2eda0*/  LDL.LU R229, [R1+0x374] ;  /* 0x0003740001e57983 */ /* 0x001ee80000300800 */
[----:B------:R0:W-:Y:S02]  /*2edb0*/  STL [R1+0x3c4], R247 ;  /* 0x0003c4f701007387 */ /* 0x0001e40000100800 */
[----:B0-----:R-:W-:-:S02]  /*2edc0*/  IMAD.MOV.U32 R247, RZ, RZ, R246 ;  /* 0x000000fffff77224 */ /* 0x001fc400078e00f6 */
[----:B------:R-:W4:Y:S04]  /*2edd0*/  LDL.LU R246, [R1+0x398] ;  /* 0x0003980001f67983 */ /* 0x000f280000300800 */
[----:B------:R0:W-:Y:S04]  /*2ede0*/  STL [R1+0x394], R3 ;  /* 0x0003940301007387 */ /* 0x0001e80000100800 */
[----:B0-----:R-:W4:Y:S01]  /*2edf0*/  LDL.LU R3, [R1+0xfd4] ;  /* 0x000fd40001037983 */ /* 0x001f220000300800 */
[----:B------:R-:W-:Y:S02]  /*2ee00*/  WARPGROUP.DEPBAR.LE gsb0, 0x0 ;  /* 0x00008000000079c5 */ /* 0x000fe40000010000 */
[----:B------:R-:W-:Y:S01]  /*2ee10*/  WARPGROUP.ARRIVE ;  /* 0x00000000000079c5 */ /* 0x000fe20000000000 */
[----:B------:R-:W-:Y:S01]  /*2ee20*/  UMOV UR42, UR18 ;  /* 0x00000012002a7c82 */ /* 0x000fe20008000000 */
[----:B------:R-:W-:-:S04]  /*2ee30*/  UMOV UR43, UR19 ;  /* 0x00000013002b7c82 */ /* 0x000fc80008000000 */
[----:B------:R-:W-:Y:S01]  /*2ee40*/  HGMMA.64x256x16.F32 R24, gdesc[UR40].tnspA, R24, gsb0 ;  /* 0x23e00000281879f0 */ /* 0x000fe20008000818 */
[----:B--2---:R-:W-:Y:S02]  /*2ee50*/  IADD3.X R8, R8, UR60, RZ, P3, !PT ;  /* 0x0000003c08087c10 */ /* 0x004fe40009ffe4ff */
[----:B------:R-:W-:Y:S02]  /*2ee60*/  IADD3 R252, P3, R252, UR5, RZ ;  /* 0x00000005fcfc7c10 */ /* 0x000fe4000ff7e0ff */
[----:B------:R-:W-:Y:S02]  /*2ee70*/  IADD3.X R251, R251, UR60, RZ, P4, !PT ;  /* 0x0000003cfbfb7c10 */ /* 0x000fe4000a7fe4ff */
[----:B------:R-:W-:Y:S02]  /*2ee80*/  IADD3.X R249, R249, UR60, RZ, P5, !PT ;  /* 0x0000003cf9f97c10 */ /* 0x000fe4000affe4ff */
[----:B------:R-:W-:Y:S01]  /*2ee90*/  IADD3 R250, P4, R250, UR5, RZ ;  /* 0x00000005fafa7c10 */ /* 0x000fe2000ff9e0ff */
[----:B------:R-:W-:Y:S04]  /*2eea0*/  STL [R1+0x3b8], R8 ;  /* 0x0003b80801007387 */ /* 0x000fe80000100800 */
[----:B------:R-:W-:Y:S04]  /*2eeb0*/  STL [R1+0x38c], R252 ;  /* 0x00038cfc01007387 */ /* 0x000fe80000100800 */
[----:B------:R-:W-:Y:S01]  /*2eec0*/  STL [R1+0x3b0], R251 ;  /* 0x0003b0fb01007387 */ /* 0x000fe20000100800 */
[----:B------:R-:W-:-:S02]  /*2eed0*/  IADD3.X R248, R248, UR60, RZ, P6, !PT ;  /* 0x0000003cf8f87c10 */ /* 0x000fc4000b7fe4ff */
[----:B---3--:R-:W-:Y:S02]  /*2eee0*/  IADD3 R229, P6, R229, UR5, RZ ;  /* 0x00000005e5e57c10 */ /* 0x008fe4000ffde0ff */
[----:B----4-:R-:W-:-:S05]  /*2eef0*/  IADD3 R3, P5, R3, UR5, RZ ;  /* 0x0000000503037c10 */ /* 0x010fca000ffbe0ff */
[----:B------:R0:W-:Y:S04]  /*2ef00*/  STL [R1+0x37c], R3 ;  /* 0x00037c0301007387 */ /* 0x0001e80000100800 */
[----:B------:R-:W-:Y:S04]  /*2ef10*/  STL [R1+0x384], R250 ;  /* 0x000384fa01007387 */ /* 0x000fe80000100800 */
[----:B0-----:R-:W2:Y:S04]  /*2ef20*/  LDL.LU R3, [R1+0xfd0] ;  /* 0x000fd00001037983 */ /* 0x001ea80000300800 */
[----:B------:R-:W-:Y:S04]  /*2ef30*/  STL [R1+0x3a8], R249 ;  /* 0x0003a8f901007387 */ /* 0x000fe80000100800 */
[----:B------:R0:W-:Y:S04]  /*2ef40*/  STL [R1+0x374], R229 ;  /* 0x000374e501007387 */ /* 0x0001e80000100800 */
[----:B------:R1:W-:Y:S04]  /*2ef50*/  STL [R1+0x3a0], R248 ;  /* 0x0003a0f801007387 */ /* 0x0003e80000100800 */
[----:B0-----:R-:W3:Y:S01]  /*2ef60*/  LDL.LU R229, [R1+0x364] ;  /* 0x0003640001e57983 */ /* 0x001ee20000300800 */
[----:B------:R-:W-:-:S05]  /*2ef70*/  IADD3.X R246, R246, UR60, RZ, P1, !PT ;  /* 0x0000003cf6f67c10 */ /* 0x000fca0008ffe4ff */
[----:B------:R0:W-:Y:S04]  /*2ef80*/  STL [R1+0x398], R246 ;  /* 0x000398f601007387 */ /* 0x0001e80000100800 */
[----:B-1----:R-:W4:Y:S04]  /*2ef90*/  LDL.LU R248, [R1+0x314] ;  /* 0x0003140001f87983 */ /* 0x002f280000300800 */
[----:B------:R-:W4:Y:S04]  /*2efa0*/  LDL.LU R249, [R1+0x338] ;  /* 0x0003380001f97983 */ /* 0x000f280000300800 */
[----:B------:R-:W4:Y:S04]  /*2efb0*/  LDL.LU R250, [R1+0x30c] ;  /* 0x00030c0001fa7983 */ /* 0x000f280000300800 */
[----:B------:R-:W4:Y:S04]  /*2efc0*/  LDL.LU R251, [R1+0x330] ;  /* 0x0003300001fb7983 */ /* 0x000f280000300800 */
[----:B------:R-:W4:Y:S01]  /*2efd0*/  LDL.LU R252, [R1+0x304] ;  /* 0x0003040001fc7983 */ /* 0x000f220000300800 */
[----:B0-----:R-:W-:-:S03]  /*2efe0*/  IMAD.MOV.U32 R246, RZ, RZ, R4 ;  /* 0x000000fffff67224 */ /* 0x001fc600078e0004 */
[----:B------:R-:W4:Y:S01]  /*2eff0*/  LDL.LU R4, [R1+0x328] ;  /* 0x0003280001047983 */ /* 0x000f220000300800 */
[----:B------:R-:W-:Y:S02]  /*2f000*/  WARPGROUP.DEPBAR.LE gsb0, 0x0 ;  /* 0x00008000000079c5 */ /* 0x000fe40000010000 */
[----:B------:R-:W-:Y:S01]  /*2f010*/  WARPGROUP.ARRIVE ;  /* 0x00000000000079c5 */ /* 0x000fe20000000000 */
[----:B------:R-:W-:Y:S01]  /*2f020*/  UMOV UR46, UR22 ;  /* 0x00000016002e7c82 */ /* 0x000fe20008000000 */
[----:B------:R-:W-:Y:S01]  /*2f030*/  UMOV UR47, UR23 ;  /* 0x00000017002f7c82 */ /* 0x000fe20008000000 */
[----:B------:R-:W-:-:S03]  /*2f040*/  IADD3 R2, P1, R2, UR5, RZ ;  /* 0x0000000502027c10 */ /* 0x000fc6000ff3e0ff */
[----:B------:R-:W-:Y:S01]  /*2f050*/  HGMMA.64x256x16.F32 R24, gdesc[UR44].tnspA, R24, gsb0 ;  /* 0x23e000002c1879f0 */ /* 0x000fe20008000818 */
[----:B------:R-:W-:Y:S01]  /*2f060*/  IMAD.MOV.U32 R8, RZ, RZ, R247 ;  /* 0x000000ffff087224 */ /* 0x000fe200078e00f7 */
[----:B------:R-:W-:-:S04]  /*2f070*/  IADD3.X R228, R228, UR60, RZ, P2, !PT ;  /* 0x0000003ce4e47c10 */ /* 0x000fc800097fe4ff */
[----:B------:R-:W-:Y:S02]  /*2f080*/  IADD3.X R8, R8, UR60, RZ, P3, !PT ;  /* 0x0000003c08087c10 */ /* 0x000fe40009ffe4ff */
[----:B------:R-:W-:Y:S02]  /*2f090*/  IADD3 R230, P3, R230, UR5, RZ ;  /* 0x00000005e6e67c10 */ /* 0x000fe4000ff7e0ff */
[----:B------:R-:W-:Y:S02]  /*2f0a0*/  IADD3.X R231, R231, UR60, RZ, P4, !PT ;  /* 0x0000003ce7e77c10 */ /* 0x000fe4000a7fe4ff */
[----:B------:R-:W-:Y:S02]  /*2f0b0*/  IADD3 R232, P4, R232, UR5, RZ ;  /* 0x00000005e8e87c10 */ /* 0x000fe4000ff9e0ff */
[----:B------:R-:W-:Y:S02]  /*2f0c0*/  IADD3.X R233, R233, UR60, RZ, P5, !PT ;  /* 0x0000003ce9e97c10 */ /* 0x000fe4000affe4ff */
[----:B------:R-:W-:-:S02]  /*2f0d0*/  IADD3 R234, P5, R234, UR5, RZ ;  /* 0x00000005eaea7c10 */ /* 0x000fc4000ffbe0ff */
        /* <DEDUP_REMOVED lines=9> */
[----:B------:R-:W-:Y:S01]  /*2f170*/  IADD3 R246, P5, R246, UR5, RZ ;  /* 0x00000005f6f67c10 */ /* 0x000fe2000ffbe0ff */
[----:B------:R-:W-:Y:S01]  /*2f180*/  UMOV UR50, UR26 ;  /* 0x0000001a00327c82 */ /* 0x000fe20008000000 */
[----:B------:R-:W-:Y:S01]  /*2f190*/  UMOV UR51, UR27 ;  /* 0x0000001b00337c82 */ /* 0x000fe20008000000 */
[----:B--2---:R-:W-:Y:S02]  /*2f1a0*/  IMAD.MOV.U32 R247, RZ, RZ, R3 ;  /* 0x000000fffff77224 */ /* 0x004fe400078e0003 */
[----:B------:R-:W2:Y:S04]  /*2f1b0*/  LDL.LU R3, [R1+0x320] ;  /* 0x0003200001037983 */ /* 0x000ea80000300800 */
[----:B------:R0:W-:Y:S01]  /*2f1c0*/  STL [R1+0x36c], R2 ;  /* 0x00036c0201007387 */ /* 0x0001e20000100800 */
[----:B---3--:R-:W-:-:S03]  /*2f1d0*/  IADD3 R229, P2, R229, UR5, RZ ;  /* 0x00000005e5e57c10 */ /* 0x008fc6000ff5e0ff */
[----:B0-----:R-:W3:Y:S04]  /*2f1e0*/  LDL.LU R2, [R1+0x318] ;  /* 0x0003180001027983 */ /* 0x001ee80000300800 */
[----:B------:R0:W-:Y:S04]  /*2f1f0*/  STL [R1+0x390], R228 ;  /* 0x000390e401007387 */ /* 0x0001e80000100800 */
[----:B0-----:R0:W5:Y:S04]  /*2f200*/  LDL.LU R228, [R1+0xfcc] ;  /* 0x000fcc0001e47983 */ /* 0x0011680000300800 */
[----:B------:R1:W-:Y:S04]  /*2f210*/  STL [R1+0x364], R229 ;  /* 0x000364e501007387 */ /* 0x0003e80000100800 */
[----:B-1----:R0:W5:Y:S04]  /*2f220*/  LDL.LU R229, [R1+0xfc8] ;  /* 0x000fc80001e57983 */ /* 0x0021680000300800 */
[----:B------:R1:W-:Y:S04]  /*2f230*/  STL [R1+0x388], R8 ;  /* 0x0003880801007387 */ /* 0x0003e80000100800 */
[----:B-1----:R-:W3:Y:S04]  /*2f240*/  LDL.LU R8, [R1+0x2f8] ;  /* 0x0002f80001087983 */ /* 0x002ee80000300800 */
[----:B------:R1:W-:Y:S04]  /*2f250*/  STL [R1+0x35c], R230 ;  /* 0x00035ce601007387 */ /* 0x0003e80000100800 */
[----:B-1----:R0:W5:Y:S04]  /*2f260*/  LDL.LU R230, [R1+0xfc4] ;  /* 0x000fc40001e67983 */ /* 0x0021680000300800 */
[----:B------:R1:W-:Y:S04]  /*2f270*/  STL [R1+0x380], R231 ;  /* 0x000380e701007387 */ /* 0x0003e80000100800 */
[----:B-1----:R0:W5:Y:S04]  /*2f280*/  LDL.LU R231, [R1+0xfc0] ;  /* 0x000fc00001e77983 */ /* 0x0021680000300800 */
[----:B------:R1:W-:Y:S01]  /*2f290*/  STL [R1+0x354], R232 ;  /* 0x000354e801007387 */ /* 0x0003e20000100800 */
[----:B------:R-:W-:-:S03]  /*2f2a0*/  IADD3.X R239, R239, UR60, RZ, P2, !PT ;  /* 0x0000003cefef7c10 */ /* 0x000fc600097fe4ff */
[----:B-1----:R0:W5:Y:S04]  /*2f2b0*/  LDL.LU R232, [R1+0xfbc] ;  /* 0x000fbc0001e87983 */ /* 0x0021680000300800 */
[----:B------:R1:W-:Y:S01]  /*2f2c0*/  STL [R1+0x378], R233 ;  /* 0x000378e901007387 */ /* 0x0003e20000100800 */
[----:B------:R-:W-:-:S03]  /*2f2d0*/  IADD3 R240, P2, R240, UR5, RZ ;  /* 0x00000005f0f07c10 */ /* 0x000fc6000ff5e0ff */
[----:B-1----:R0:W5:Y:S04]  /*2f2e0*/  LDL.LU R233, [R1+0xfb8] ;  /* 0x000fb80001e97983 */ /* 0x0021680000300800 */
[----:B------:R1:W-:Y:S04]  /*2f2f0*/  STL [R1+0x34c], R234 ;  /* 0x00034cea01007387 */ /* 0x0003e80000100800 */
        /* <DEDUP_REMOVED lines=15> */
[----:B----4-:R-:W-:-:S03]  /*2f3f0*/  IADD3 R248, P6, R248, UR5, RZ ;  /* 0x00000005f8f87c10 */ /* 0x010fc6000ffde0ff */
[----:B-1----:R0:W5:Y:S04]  /*2f400*/  LDL.LU R241, [R1+0xf98] ;  /* 0x000f980001f17983 */ /* 0x0021680000300800 */
[----:B------:R1:W-:Y:S01]  /*2f410*/  STL [R1+0x32c], R242 ;  /* 0x00032cf201007387 */ /* 0x0003e20000100800 */
[----:B------:R-:W-:-:S03]  /*2f420*/  IADD3.X R249, R249, UR60, RZ, P1, !PT ;  /* 0x0000003cf9f97c10 */ /* 0x000fc60008ffe4ff */
[----:B-1----:R0:W5:Y:S04]  /*2f430*/  LDL.LU R242, [R1+0xf94] ;  /* 0x000f940001f27983 */ /* 0x0021680000300800 */
[----:B------:R1:W-:Y:S01]  /*2f440*/  STL [R1+0x350], R243 ;  /* 0x000350f301007387 */ /* 0x0003e20000100800 */
[----:B------:R-:W-:-:S03]  /*2f450*/  IADD3 R250, P1, R250, UR5, RZ ;  /* 0x00000005fafa7c10 */ /* 0x000fc6000ff3e0ff */
        /* <DEDUP_REMOVED lines=23> */
[----:B-1----:R-:W4:Y:S01]  /*2f5d0*/  LDL.LU R4, [R1+0xf68] ;  /* 0x000f680001047983 */ /* 0x002f220000300800 */
[----:B------:R-:W-:-:S02]  /*2f5e0*/  WARPGROUP.DEPBAR.LE gsb0, 0x0 ;  /* 0x00008000000079c5 */ /* 0x000fc40000010000 */
[----:B------:R-:W-:-:S06]  /*2f5f0*/  WARPGROUP.ARRIVE ;  /* 0x00000000000079c5 */ /* 0x000fcc0000000000 */
[----:B------:R-:W-:Y:S01]  /*2f600*/  HGMMA.64x256x16.F32 R24, gdesc[UR48].tnspA, R24, gsb0 ;  /* 0x23e00000301879f0 */ /* 0x000fe20008000818 */
[----:B------:R-:W-:Y:S01]  /*2f610*/  UMOV UR54, UR30 ;  /* 0x0000001e00367c82 */ /* 0x000fe20008000000 */
[----:B------:R-:W-:Y:S01]  /*2f620*/  UMOV UR55, UR31 ;  /* 0x0000001f00377c82 */ /* 0x000fe20008000000 */
[----:B--2---:R-:W-:Y:S02]  /*2f630*/  IADD3.X R3, R3, UR60, RZ, P4, !PT ;  /* 0x0000003c03037c10 */ /* 0x004fe4000a7fe4ff */
[----:B---3--:R-:W-:Y:S01]  /*2f640*/  IADD3.X R2, R2, UR60, RZ, P5, !PT ;  /* 0x0000003c02027c10 */ /* 0x008fe2000affe4ff */
[----:B------:R-:W-:Y:S01]  /*2f650*/  UMOV UR58, UR34 ;  /* 0x00000022003a7c82 */ /* 0x000fe20008000000 */
[----:B------:R-:W-:Y:S01]  /*2f660*/  UMOV UR59, UR35 ;  /* 0x00000023003b7c82 */ /* 0x000fe20008000000 */
[----:B------:R-:W-:Y:S02]  /*2f670*/  WARPGROUP.DEPBAR.LE gsb0, 0x0 ;  /* 0x00008000000079c5 */ /* 0x000fe40000010000 */
[----:B------:R-:W-:-:S15]  /*2f680*/  WARPGROUP.ARRIVE ;  /* 0x00000000000079c5 */ /* 0x000fde0000000000 */
[----:B------:R-:W-:-:S03]  /*2f690*/  NOP ;  /* 0x0000000000007918 */ /* 0x000fc60000000000 */
[----:B------:R-:W-:Y:S01]  /*2f6a0*/  HGMMA.64x256x16.F32 R24, gdesc[UR52].tnspA, R24, gsb0 ;  /* 0x23e00000341879f0 */ /* 0x000fe20008000818 */
[----:B----4-:R-:W-:-:S05]  /*2f6b0*/  IADD3 R4, P3, R4, UR5, RZ ;  /* 0x0000000504047c10 */ /* 0x010fca000ff7e0ff */
[----:B------:R1:W-:Y:S04]  /*2f6c0*/  STL [R1+0x2fc], R4 ;  /* 0x0002fc0401007387 */ /* 0x0003e80000100800 */
[----:B-1----:R-:W2:Y:S04]  /*2f6d0*/  LDL.LU R4, [R1+0xf64] ;  /* 0x000f640001047983 */ /* 0x002ea80000300800 */
[----:B------:R1:W-:Y:S04]  /*2f6e0*/  STL [R1+0x320], R3 ;  /* 0x0003200301007387 */ /* 0x0003e80000100800 */
[----:B-1----:R-:W3:Y:S04]  /*2f6f0*/  LDL.LU R3, [R1+0xf60] ;  /* 0x000f600001037983 */ /* 0x002ee80000300800 */
[----:B------:R1:W-:Y:S04]  /*2f700*/  STL [R1+0x318], R2 ;  /* 0x0003180201007387 */ /* 0x0003e80000100800 */
[----:B-1----:R-:W4:Y:S01]  /*2f710*/  LDL.LU R2, [R1+0xf5c] ;  /* 0x000f5c0001027983 */ /* 0x002f220000300800 */
[----:B------:R-:W-:Y:S01]  /*2f720*/  IADD3.X R8, R8, UR60, RZ, P3, !PT ;  /* 0x0000003c08087c10 */ /* 0x000fe20009ffe4ff */
[----:B------:R-:W-:-:S02]  /*2f730*/  WARPGROUP.DEPBAR.LE gsb0, 0x0 ;  /* 0x00008000000079c5 */ /* 0x000fc40000010000 */
[----:B------:R-:W-:-:S06]  /*2f740*/  WARPGROUP.ARRIVE ;  /* 0x00000000000079c5 */ /* 0x000fcc0000000000 */
[----:B------:R-:W-:Y:S01]  /*2f750*/  HGMMA.64x256x16.F32 R24, gdesc[UR56].tnspA, R24, gsb0 ;  /* 0x23e00000381879f0 */ /* 0x000fe20008000818 */
[----:B--2---:R-:W-:Y:S02]  /*2f760*/  IADD3.X R4, R4, UR60, RZ, P2, !PT ;  /* 0x0000003c04047c10 */ /* 0x004fe400097fe4ff */
[----:B---3--:R-:W-:Y:S02]  /*2f770*/  IADD3.X R3, R3, UR60, RZ, P1, !PT ;  /* 0x0000003c03037c10 */ /* 0x008fe40008ffe4ff */
[----:B----4-:R-:W-:-:S05]  /*2f780*/  IADD3.X R2, R2, UR60, RZ, P6, !PT ;  /* 0x0000003c02027c10 */ /* 0x010fca000b7fe4ff */
[----:B------:R1:W-:Y:S04]  /*2f790*/  STL [R1+0x310], R2 ;  /* 0x0003100201007387 */ /* 0x0003e80000100800 */
[----:B-1----:R0:W5:Y:S04]  /*2f7a0*/  LDL.LU R2, [R1+0xf58] ;  /* 0x000f580001027983 */ /* 0x0021680000300800 */
[----:B------:R1:W-:Y:S04]  /*2f7b0*/  STL [R1+0x308], R3 ;  /* 0x0003080301007387 */ /* 0x0003e80000100800 */
[----:B-1----:R0:W5:Y:S04]  /*2f7c0*/  LDL.LU R3, [R1+0xf54] ;  /* 0x000f540001037983 */ /* 0x0021680000300800 */
[----:B------:R1:W-:Y:S04]  /*2f7d0*/  STL [R1+0x300], R4 ;  /* 0x0003000401007387 */ /* 0x0003e80000100800 */
[----:B-1----:R0:W5:Y:S04]  /*2f7e0*/  LDL.LU R4, [R1+0xf50] ;  /* 0x000f500001047983 */ /* 0x0021680000300800 */
[----:B------:R1:W-:Y:S02]  /*2f7f0*/  STL [R1+0x2f8], R8 ;  /* 0x0002f80801007387 */ /* 0x0003e40000100800 */
[----:B-1----:R-:W1:Y:S02]  /*2f800*/  LDC R8, c[0x0][0x238] ;  /* 0x00008e00ff087b82 */ /* 0x002e640000000800 */
[----:B-1----:R-:W-:-:S04]  /*2f810*/  IMAD.SHL.U32 R8, R8, 0x80, RZ ;  /* 0x0000008008087824 */ /* 0x002fc800078e00ff */
[----:B------:R-:W-:Y:S01]  /*2f820*/  IMAD.SHL.U32 R8, R8, 0x2, RZ ;  /* 0x0000000208087824 */ /* 0x000fe200078e00ff */
[----:B------:R-:W-:Y:S02]  /*2f830*/  WARPGROUP.DEPBAR.LE gsb0, 0x0 ;  /* 0x00008000000079c5 */ /* 0x000fe40000010000 */
[----:B0-----:R-:W-:Y:S05]  /*2f840*/  @P0 BRA `(.L_x_1) ;  /* 0xfffffe7800280947 */ /* 0x001fea000383ffff */
[----:B------:R0:W-:Y:S01]  /*2f850*/  STL [R1+0xf54], R6 ;  /* 0x000f540601007387 */ /* 0x0001e20000100800 */
[----:B------:R-:W-:-:S03]  /*2f860*/  F2FP.F16.F32.PACK_AB R151, R151, R150 ;  /* 0x000000969797723e */ /* 0x000fc600000000ff */
[----:B0-----:R-:W2:Y:S04]  /*2f870*/  LDL.LU R6, [R1+0x1fc] ;  /* 0x0001fc0001067983 */ /* 0x001ea80000300800 */
[----:B-----5:R0:W-:Y:S01]  /*2f880*/  STL [R1+0xf50], R4 ;  /* 0x000f500401007387 */ /* 0x0201e20000100800 */
[----:B------:R-:W-:-:S03]  /*2f890*/  F2FP.F16.F32.PACK_AB R150, R149, R148 ;  /* 0x000000949596723e */ /* 0x000fc600000000ff */
[----:B0-----:R-:W3:Y:S04]  /*2f8a0*/  LDL.LU R4, [R1+0x1f4] ;  /* 0x0001f40001047983 */ /* 0x001ee80000300800 */
[----:B------:R-:W4:Y:S04]  /*2f8b0*/  LDL.LU R3, [R1+0x1e8] ;  /* 0x0001e80001037983 */ /* 0x000f280000300800 */
[----:B------:R-:W4:Y:S04]  /*2f8c0*/  LDL.LU R2, [R1+0x1e4] ;  /* 0x0001e40001027983 */ /* 0x000f280000300800 */
[----:B------:R-:W4:Y:S04]  /*2f8d0*/  LDL.LU R16, [R1+0x1e0] ;  /* 0x0001e00001107983 */ /* 0x000f280000300800 */
[----:B------:R-:W4:Y:S04]  /*2f8e0*/  LDL.LU R15, [R1+0x1dc] ;  /* 0x0001dc00010f7983 */ /* 0x000f280000300800 */
[----:B------:R-:W4:Y:S04]  /*2f8f0*/  LDL.LU R0, [R1+0x1d8] ;  /* 0x0001d80001007983 */ /* 0x000f280000300800 */
[----:B------:R-:W4:Y:S04]  /*2f900*/  LDL.LU R8, [R1+0x1d4] ;  /* 0x0001d40001087983 */ /* 0x000f280000300800 */
[----:B------:R-:W2:Y:S04]  /*2f910*/  LDL.LU R149, [R1+0x1f8] ;  /* 0x0001f80001957983 */ /* 0x000ea80000300800 */
[----:B------:R-:W3:Y:S01]  /*2f920*/  LDL.LU R148, [R1+0x1f0] ;  /* 0x0001f00001947983 */ /* 0x000ee20000300800 */
[----:B------:R-:W-:-:S02]  /*2f930*/  F2FP.F16.F32.PACK_AB R147, R147, R146 ;  /* 0x000000929393723e */ /* 0x000fc400000000ff */
[----:B------:R-:W-:Y:S02]  /*2f940*/  F2FP.F16.F32.PACK_AB R146, R145, R144 ;  /* 0x000000909192723e */ /* 0x000fe400000000ff */
[----:B--2---:R-:W-:Y:S02]  /*2f950*/  F2FP.F16.F32.PACK_AB R149, R6, R149 ;  /* 0x000000950695723e */ /* 0x004fe400000000ff */
[----:B------:R-:W2:Y:S01]  /*2f960*/  LDL.LU R6, [R1+0xf54] ;  /* 0x000f540001067983 */ /* 0x000ea20000300800 */
[----:B---3--:R-:W-:-:S03]  /*2f970*/  F2FP.F16.F32.PACK_AB R148, R4, R148 ;  /* 0x000000940494723e */ /* 0x008fc600000000ff */
[----:B------:R0:W5:Y:S04]  /*2f980*/  LDL.LU R4, [R1+0xf50] ;  /* 0x000f500001047983 */ /* 0x0001680000300800 */
[----:B------:R-:W3:Y:S01]  /*2f990*/  LDL.LU R145, [R1+0x1ec] ;  /* 0x0001ec0001917983 */ /* 0x000ee20000300800 */
[----:B------:R-:W-:Y:S02]  /*2f9a0*/  F2FP.F16.F32.PACK_AB R67, R67, R66 ;  /* 0x000000424343723e */ /* 0x000fe400000000ff */
[----:B------:R-:W-:Y:S02]  /*2f9b0*/  F2FP.F16.F32.PACK_AB R59, R59, R58 ;  /* 0x0000003a3b3b723e */ /* 0x000fe400000000ff */
[----:B------:R-:W-:Y:S02]  /*2f9c0*/  F2FP.F16.F32.PACK_AB R51, R51, R50 ;  /* 0x000000323333723e */ /* 0x000fe400000000ff */
[----:B------:R-:W-:-:S02]  /*2f9d0*/  F2FP.F16.F32.PACK_AB R47, R47, R46 ;  /* 0x0000002e2f2f723e */ /* 0x000fc400000000ff */
[----:B------:R-:W-:Y:S02]  /*2f9e0*/  F2FP.F16.F32.PACK_AB R143, R143, R142 ;  /* 0x0000008e8f8f723e */ /* 0x000fe400000000ff */
[----:B------:R-:W-:Y:S02]  /*2f9f0*/  F2FP.F16.F32.PACK_AB R139, R139, R138 ;  /* 0x0000008a8b8b723e */ /* 0x000fe400000000ff */
        /* <DEDUP_REMOVED lines=54> */
[----:B----4-:R-:W-:Y:S02]  /*2fd60*/  F2FP.F16.F32.PACK_AB R144, R2, R16 ;  /* 0x000000100290723e */ /* 0x010fe400000000ff */
        /* <DEDUP_REMOVED lines=59> */
[----:B--2---:R-:W-:Y:S02]  /*30120*/  F2FP.F16.F32.PACK_AB R176, R6, R5 ;  /* 0x0000000506b0723e */ /* 0x004fe400000000ff */
[----:B0--3--:R-:W-:-:S07]  /*30130*/  F2FP.F16.F32.PACK_AB R145, R145, R3 ;  /* 0x000000039191723e */ /* 0x009fce00000000ff */
.L_x_0:
[----:B------:R-:W2:Y:S01]  /*30140*/  LDL.LU R7, [R1+0xf4c] ;  /* 0x000f4c0001077983 */ /* 0x000ea20000300800 */
[----:B------:R-:W-:Y:S01]  /*30150*/  ULDC.64 UR10, c[0x0][0x228] ;  /* 0x00008a00000a7ab9 */ /* 0x000fe20000000a00 */
[----:B-----5:R-:W-:Y:S01]  /*30160*/  VIADD R6, R4, 0x1 ;  /* 0x0000000104067836 */ /* 0x020fe20000000000 */
[----:B------:R-:W-:Y:S01]  /*30170*/  ULDC UR5, c[0x0][0x22c] ;  /* 0x00008b0000057ab9 */ /* 0x000fe20000000800 */
[----:B------:R-:W0:Y:S01]  /*30180*/  S2R R5, SR_TID.X ;  /* 0x0000000000057919 */ /* 0x000e220000002100 */
[----:B------:R-:W-:Y:S01]  /*30190*/  ULDC UR8, c[0x0][0x22c] ;  /* 0x00008b0000087ab9 */ /* 0x000fe20000000800 */
[----:B------:R-:W1:Y:S01]  /*301a0*/  S2R R8, SR_TID.X ;  /* 0x0000000000087919 */ /* 0x000e620000002100 */
[C---:B0-----:R-:W-:Y:S02]  /*301b0*/  IMAD.SHL.U32 R0, R5.reuse, 0x10, RZ ;  /* 0x0000001005007824 */ /* 0x041fe400078e00ff */
[----:B------:R-:W-:Y:S01]  /*301c0*/  IMAD.SHL.U32 R2, R5, 0x40, RZ ;  /* 0x0000004005027824 */ /* 0x000fe200078e00ff */
[----:B-1----:R-:W-:-:S02]  /*301d0*/  LOP3.LUT R8, R8, 0x7f, RZ, 0xc0, !PT ;  /* 0x0000007f08087812 */ /* 0x002fc400078ec0ff */
[----:B------:R-:W-:Y:S02]  /*301e0*/  LOP3.LUT R0, R0, 0xf0, RZ, 0xc0, !PT ;  /* 0x000000f000007812 */ /* 0x000fe400078ec0ff */
[----:B------:R-:W-:Y:S01]  /*301f0*/  LOP3.LUT R3, R2, 0x400, RZ, 0xc0, !PT ;  /* 0x0000040002037812 */ /* 0x000fe200078ec0ff */
[----:B------:R-:W-:-:S03]  /*30200*/  VIADD R2, R4, 0x2 ;  /* 0x0000000204027836 */ /* 0x000fc60000000000 */
[----:B------:R-:W-:Y:S01]  /*30210*/  IADD3 R3, R3, UR4, R0 ;  /* 0x0000000403037c10 */ /* 0x000fe2000fffe000 */
[----:B------:R-:W-:Y:S02]  /*30220*/  IMAD.SHL.U32 R0, R5, 0x8, RZ ;  /* 0x0000000805007824 */ /* 0x000fe400078e00ff */
[----:B------:R-:W-:-:S03]  /*30230*/  VIADD R5, R4, 0x3 ;  /* 0x0000000304057836 */ /* 0x000fc60000000000 */
[----:B------:R-:W-:-:S05]  /*30240*/  LOP3.LUT R0, R0, 0x300, RZ, 0xc0, !PT ;  /* 0x0000030000007812 */ /* 0x000fca00078ec0ff */
[----:B------:R-:W-:Y:S01]  /*30250*/  IMAD.IADD R0, R0, 0x1, R3 ;  /* 0x0000000100007824 */ /* 0x000fe200078e0203 */
[----:B------:R-:W-:Y:S06]  /*30260*/  BAR.SYNC.DEFER_BLOCKING 0x0 ;  /* 0x0000000000007b1d */ /* 0x000fec0000010000 */
[----:B------:R-:W-:Y:S02]  /*30270*/  STSM.16.M88.4 [R0], R176 ;  /* 0x000000b000007844 */ /* 0x000fe40000000200 */
[----:B------:R-:W-:Y:S01]  /*30280*/  BAR.SYNC.DEFER_BLOCKING 0x0 ;  /* 0x0000000000007b1d */ /* 0x000fe20000010000 */
[----:B--2---:R-:W-:-:S04]  /*30290*/  ISETP.GE.AND P0, PT, R7, UR10, PT ;  /* 0x0000000a07007c0c */ /* 0x004fc8000bf06270 */
[----:B------:R-:W-:Y:S01]  /*302a0*/  ISETP.LT.AND P2, PT, R6, UR5, !P0 ;  /* 0x0000000506007c0c */ /* 0x000fe2000c741270 */
[----:B------:R-:W-:Y:S01]  /*302b0*/  ULDC UR5, c[0x0][0x22c] ;  /* 0x00008b0000057ab9 */ /* 0x000fe20000000800 */
[----:B------:R-:W-:Y:S01]  /*302c0*/  ISETP.LT.AND P3, PT, R5, UR8, !P0 ;  /* 0x0000000805007c0c */ /* 0x000fe2000c761270 */
[----:B------:R-:W-:Y:S01]  /*302d0*/  VIADD R5, R4, 0x4 ;  /* 0x0000000404057836 */ /* 0x000fe20000000000 */
[----:B------:R-:W-:Y:S01]  /*302e0*/  ISETP.LT.AND P1, PT, R2, UR5, !P0 ;  /* 0x0000000502007c0c */ /* 0x000fe2000c721270 */
[----:B------:R-:W-:Y:S01]  /*302f0*/  ULDC UR5, c[0x0][0x22c] ;  /* 0x00008b0000057ab9 */ /* 0x000fe20000000800 */
[----:B------:R-:W-:Y:S01]  /*30300*/  LEA R2, R8, UR4, 0x4 ;  /* 0x0000000408027c11 */ /* 0x000fe2000f8e20ff */
[----:B------:R-:W-:Y:S01]  /*30310*/  ULDC UR4, c[0x0][0x244] ;  /* 0x0000910000047ab9 */ /* 0x000fe20000000800 */
[----:B------:R-:W-:Y:S01]  /*30320*/  ISETP.LT.AND P5, PT, R5, UR5, !P0 ;  /* 0x0000000505007c0c */ /* 0x000fe2000c7a1270 */
[----:B------:R-:W-:Y:S01]  /*30330*/  IMAD R5, R7, UR4, RZ ;  /* 0x0000000407057c24 */ /* 0x000fe2000f8e02ff */
[----:B------:R-:W-:Y:S01]  /*30340*/  ULDC UR4, c[0x0][0x248] ;  /* 0x0000920000047ab9 */ /* 0x000fe20000000800 */
[----:B------:R-:W0:Y:S01]  /*30350*/  LDS.128 R8, [R2] ;  /* 0x0000000002087984 */ /* 0x000e220000000c00 */
[----:B------:R-:W-:Y:S01]  /*30360*/  ULDC.64 UR8, c[0x0][0x220] ;  /* 0x0000880000087ab9 */ /* 0x000fe20000000a00 */
[----:B------:R-:W-:Y:S01]  /*30370*/  BAR.SYNC.DEFER_BLOCKING 0x0 ;  /* 0x0000000000007b1d */ /* 0x000fe20000010000 */
[----:B------:R-:W-:-:S02]  /*30380*/  LEA R3, P6, R5, UR8, 0x1 ;  /* 0x0000000805037c11 */ /* 0x000fc4000f8c08ff */
[C---:B------:R-:W-:Y:S02]  /*30390*/  ISETP.LT.AND P4, PT, R4.reuse, UR11, !P0 ;  /* 0x0000000b04007c0c */ /* 0x040fe4000c781270 */
[----:B------:R-:W-:Y:S01]  /*303a0*/  LEA.HI.X.SX32 R5, R5, UR9, 0x1, P6 ;  /* 0x0000000905057c11 */ /* 0x000fe2000b0f0eff */
[----:B------:R-:W-:Y:S01]  /*303b0*/  ULDC UR5, c[0x0][0x22c] ;  /* 0x00008b0000057ab9 */ /* 0x000fe20000000800 */
[----:B------:R-:W-:Y:S01]  /*303c0*/  ULDC UR8, c[0x0][0x22c] ;  /* 0x00008b0000087ab9 */ /* 0x000fe20000000800 */
[----:B------:R-:W-:Y:S01]  /*303d0*/  ULDC UR9, c[0x0][0x22c] ;  /* 0x00008b0000097ab9 */ /* 0x000fe20000000800 */
[----:B------:R-:W-:Y:S01]  /*303e0*/  STSM.16.M88.4 [R0], R168 ;  /* 0x000000a800007844 */ /* 0x000fe20000000200 */
[----:B------:R-:W-:Y:S06]  /*303f0*/  BAR.SYNC.DEFER_BLOCKING 0x0 ;  /* 0x0000000000007b1d */ /* 0x000fec0000010000 */
[----:B------:R-:W1:Y:S02]  /*30400*/  LDS.128 R12, [R2] ;  /* 0x00000000020c7984 */ /* 0x000e640000000c00 */
[----:B------:R-:W-:Y:S06]  /*30410*/  BAR.SYNC.DEFER_BLOCKING 0x0 ;  /* 0x0000000000007b1d */ /* 0x000fec0000010000 */
[----:B------:R-:W-:Y:S02]  /*30420*/  STSM.16.M88.4 [R0], R160 ;  /* 0x000000a000007844 */ /* 0x000fe40000000200 */
[----:B------:R-:W-:Y:S06]  /*30430*/  BAR.SYNC.DEFER_BLOCKING 0x0 ;  /* 0x0000000000007b1d */ /* 0x000fec0000010000 */
[----:B------:R-:W2:Y:S02]  /*30440*/  LDS.128 R16, [R2] ;  /* 0x0000000002107984 */ /* 0x000ea40000000c00 */
[----:B------:R-:W-:Y:S06]  /*30450*/  BAR.SYNC.DEFER_BLOCKING 0x0 ;  /* 0x0000000000007b1d */ /* 0x000fec0000010000 */
[----:B------:R-:W-:Y:S02]  /*30460*/  STSM.16.M88.4 [R0], R156 ;  /* 0x0000009c00007844 */ /* 0x000fe40000000200 */
[----:B------:R-:W-:Y:S06]  /*30470*/  BAR.SYNC.DEFER_BLOCKING 0x0 ;  /* 0x0000000000007b1d */ /* 0x000fec0000010000 */
[----:B------:R-:W3:Y:S02]  /*30480*/  LDS.128 R20, [R2] ;  /* 0x0000000002147984 */ /* 0x000ee40000000c00 */
[----:B------:R-:W-:Y:S06]  /*30490*/  BAR.SYNC.DEFER_BLOCKING 0x0 ;  /* 0x0000000000007b1d */ /* 0x000fec0000010000 */
[----:B------:R-:W-:Y:S02]  /*304a0*/  STSM.16.M88.4 [R0], R40 ;  /* 0x0000002800007844 */ /* 0x000fe40000000200 */
[----:B------:R-:W-:Y:S06]  /*304b0*/  BAR.SYNC.DEFER_BLOCKING 0x0 ;  /* 0x0000000000007b1d */ /* 0x000fec0000010000 */
[----:B------:R-:W4:Y:S02]  /*304c0*/  LDS.128 R24, [R2] ;  /* 0x0000000002187984 */ /* 0x000f240000000c00 */
        /* <DEDUP_REMOVED lines=89> */
[----:B------:R0:W-:Y:S02]  /*30a60*/  STSM.16.M88.4 [R0], R132 ;  /* 0x0000008400007844 */ /* 0x0001e40000000200 */
[----:B------:R-:W-:Y:S01]  /*30a70*/  BAR.SYNC.DEFER_BLOCKING 0x0 ;  /* 0x0000000000007b1d */ /* 0x000fe20000010000 */
[----:B0-----:R-:W-:-:S02]  /*30a80*/  IMAD R132, R4, UR4, RZ ;  /* 0x0000000404847c24 */ /* 0x001fc4000f8e02ff */
[----:B------:R-:W-:Y:S02]  /*30a90*/  VIADD R133, R4, 0x5 ;  /* 0x0000000504857836 */ /* 0x000fe40000000000 */
[C---:B------:R-:W-:Y:S01]  /*30aa0*/  VIADD R134, R132.reuse, UR4 ;  /* 0x0000000484867c36 */ /* 0x040fe20008000000 */
[----:B------:R-:W-:-:S04]  /*30ab0*/  LEA R6, P6, R132, R3, 0x1 ;  /* 0x0000000384067211 */ /* 0x000fc800078c08ff */
[----:B------:R-:W-:Y:S02]  /*30ac0*/  LEA.HI.X.SX32 R7, R132, R5, 0x1, P6 ;  /* 0x0000000584077211 */ /* 0x000fe400030f0eff */
[C---:B------:R-:W-:Y:S01]  /*30ad0*/  LEA R132, P6, R134.reuse, R3, 0x1 ;  /* 0x0000000386847211 */ /* 0x040fe200078c08ff */
[----:B------:R-:W0:Y:S01]  /*30ae0*/  LDS.128 R116, [R2] ;  /* 0x0000000002747984 */ /* 0x000e220000000c00 */
[----:B------:R-:W-:Y:S06]  /*30af0*/  BAR.SYNC.DEFER_BLOCKING 0x0 ;  /* 0x0000000000007b1d */ /* 0x000fec0000010000 */
[----:B------:R1:W-:Y:S02]  /*30b00*/  STSM.16.M88.4 [R0], R136 ;  /* 0x0000008800007844 */ /* 0x0003e40000000200 */
[----:B------:R-:W-:Y:S01]  /*30b10*/  BAR.SYNC.DEFER_BLOCKING 0x0 ;  /* 0x0000000000007b1d */ /* 0x000fe20000010000 */
[----:B-1----:R-:W-:Y:S01]  /*30b20*/  VIADD R136, R134, UR4 ;  /* 0x0000000486887c36 */ /* 0x002fe20008000000 */
[----:B------:R-:W-:-:S04]  /*30b30*/  PRMT R137, R8, 0x7632, R137 ;  /* 0x0000763208897816 */ /* 0x000fc80000000089 */
[----:B------:R-:W1:Y:S02]  /*30b40*/  LDS.128 R120, [R2] ;  /* 0x0000000002787984 */ /* 0x000e640000000c00 */
[----:B------:R-:W-:Y:S06]  /*30b50*/  BAR.SYNC.DEFER_BLOCKING 0x0 ;  /* 0x0000000000007b1d */ /* 0x000fec0000010000 */
[----:B------:R-:W-:Y:S02]  /*30b60*/  STSM.16.M88.4 [R0], R140 ;  /* 0x0000008c00007844 */ /* 0x000fe40000000200 */
[----:B------:R-:W-:Y:S06]  /*30b70*/  BAR.SYNC.DEFER_BLOCKING 0x0 ;  /* 0x0000000000007b1d */ /* 0x000fec0000010000 */
[----:B------:R-:W1:Y:S02]  /*30b80*/  LDS.128 R124, [R2] ;  /* 0x00000000027c7984 */ /* 0x000e640000000c00 */
[----:B------:R-:W-:Y:S06]  /*30b90*/  BAR.SYNC.DEFER_BLOCKING 0x0 ;  /* 0x0000000000007b1d */ /* 0x000fec0000010000 */
[----:B------:R-:W-:Y:S02]  /*30ba0*/  STSM.16.M88.4 [R0], R144 ;  /* 0x0000009000007844 */ /* 0x000fe40000000200 */
[----:B------:R-:W-:Y:S06]  /*30bb0*/  BAR.SYNC.DEFER_BLOCKING 0x0 ;  /* 0x0000000000007b1d */ /* 0x000fec0000010000 */
[----:B------:R-:W1:Y:S02]  /*30bc0*/  LDS.128 R128, [R2] ;  /* 0x0000000002807984 */ /* 0x000e640000000c00 */
[----:B------:R-:W-:Y:S06]  /*30bd0*/  BAR.SYNC.DEFER_BLOCKING 0x0 ;  /* 0x0000000000007b1d */ /* 0x000fec0000010000 */
[----:B------:R2:W-:Y:S02]  /*30be0*/  STSM.16.M88.4 [R0], R148 ;  /* 0x0000009400007844 */ /* 0x0005e40000000200 */
[----:B------:R-:W-:Y:S01]  /*30bf0*/  BAR.SYNC.DEFER_BLOCKING 0x0 ;  /* 0x0000000000007b1d */ /* 0x000fe20000010000 */
[----:B--2---:R-:W-:-:S05]  /*30c00*/  VIADD R0, R4, 0x6 ;  /* 0x0000000604007836 */ /* 0x004fca0000000000 */
[----:B------:R2:W-:Y:S01]  /*30c10*/  @P4 STG.E.U16 desc[UR6][R6.64], R8 ;  /* 0x0000000806004986 */ /* 0x0005e2000c101506 */
[----:B------:R-:W-:Y:S01]  /*30c20*/  ISETP.LT.AND P4, PT, R133, UR5, !P0 ;  /* 0x0000000585007c0c */ /* 0x000fe2000c781270 */
[----:B------:R-:W-:Y:S01]  /*30c30*/  ULDC UR5, c[0x0][0x22c] ;  /* 0x00008b0000057ab9 */ /* 0x000fe20000000800 */
[----:B------:R-:W-:Y:S02]  /*30c40*/  LEA.HI.X.SX32 R133, R134, R5, 0x1, P6 ;  /* 0x0000000586857211 */ /* 0x000fe400030f0eff */
[----:B------:R-:W-:-:S03]  /*30c50*/  LEA R134, P6, R136, R3, 0x1 ;  /* 0x0000000388867211 */ /* 0x000fc600078c08ff */
[----:B------:R3:W-:Y:S01]  /*30c60*/  @P2 STG.E.U16 desc[UR6][R132.64], R137 ;  /* 0x0000008984002986 */ /* 0x0007e2000c101506 */
[C---:B------:R-:W-:Y:S01]  /*30c70*/  LEA.HI.X.SX32 R135, R136.reuse, R5, 0x1, P6 ;  /* 0x0000000588877211 */ /* 0x040fe200030f0eff */
[----:B------:R-:W-:Y:S01]  /*30c80*/  VIADD R136, R136, UR4 ;  /* 0x0000000488887c36 */ /* 0x000fe20008000000 */
[----:B------:R-:W-:Y:S01]  /*30c90*/  ISETP.LT.AND P2, PT, R0, UR5, !P0 ;  /* 0x0000000500007c0c */ /* 0x000fe2000c741270 */
[----:B--2---:R-:W-:Y:S01]  /*30ca0*/  VIADD R7, R4, 0x7 ;  /* 0x0000000704077836 */ /* 0x004fe20000000000 */
[----:B------:R-:W-:Y:S01]  /*30cb0*/  ULDC UR5, c[0x0][0x22c] ;  /* 0x00008b0000057ab9 */ /* 0x000fe20000000800 */
[C---:B------:R-:W-:Y:S01]  /*30cc0*/  VIADD R0, R136.reuse, UR4 ;  /* 0x0000000488007c36 */ /* 0x040fe20008000000 */
[----:B------:R-:W-:Y:S01]  /*30cd0*/  LEA R6, P6, R136, R3, 0x1 ;  /* 0x0000000388067211 */ /* 0x000fe200078c08ff */
[----:B------:R2:W-:Y:S01]  /*30ce0*/  @P1 STG.E.U16 desc[UR6][R134.64], R9 ;  /* 0x0000000986001986 */ /* 0x0005e2000c101506 */
[----:B------:R-:W-:Y:S01]  /*30cf0*/  ISETP.LT.AND P1, PT, R7, UR5, !P0 ;  /* 0x0000000507007c0c */ /* 0x000fe2000c721270 */
[----:B------:R-:W-:Y:S01]  /*30d00*/  VIADD R8, R4, 0x8 ;  /* 0x0000000804087836 */ /* 0x000fe20000000000 */
[----:B------:R-:W-:Y:S01]  /*30d10*/  LEA.HI.X.SX32 R7, R136, R5, 0x1, P6 ;  /* 0x0000000588077211 */ /* 0x000fe200030f0eff */
[----:B------:R-:W-:Y:S01]  /*30d20*/  ULDC UR5, c[0x0][0x22c] ;  /* 0x00008b0000057ab9 */ /* 0x000fe20000000800 */
[----:B---3--:R-:W-:-:S04]  /*30d30*/  LEA R132, P6, R0, R3, 0x1 ;  /* 0x0000000300847211 */ /* 0x008fc800078c08ff */
[C---:B------:R-:W-:Y:S02]  /*30d40*/  LEA.HI.X.SX32 R133, R0.reuse, R5, 0x1, P6 ;  /* 0x0000000500857211 */ /* 0x040fe400030f0eff */
[----:B--2---:R-:W-:Y:S01]  /*30d50*/  PRMT R135, R9, 0x7632, R135 ;  /* 0x0000763209877816 */ /* 0x004fe20000000087 */
[----:B------:R-:W-:Y:S02]  /*30d60*/  VIADD R134, R0, UR4 ;  /* 0x0000000400867c36 */ /* 0x000fe40008000000 */
[----:B------:R-:W-:Y:S02]  /*30d70*/  VIADD R0, R4, 0x9 ;  /* 0x0000000904007836 */ /* 0x000fe40000000000 */
[----:B------:R2:W-:Y:S01]  /*30d80*/  @P3 STG.E.U16 desc[UR6][R6.64], R135 ;  /* 0x0000008706003986 */ /* 0x0005e2000c101506 */
[----:B------:R-:W-:Y:S01]  /*30d90*/  ISETP.LT.AND P3, PT, R8, UR5, !P0 ;  /* 0x0000000508007c0c */ /* 0x000fe2000c761270 */
[----:B------:R-:W-:Y:S01]  /*30da0*/  ULDC UR5, c[0x0][0x22c] ;  /* 0x00008b0000057ab9 */ /* 0x000fe20000000800 */
[----:B------:R-:W-:Y:S01]  /*30db0*/  LEA R8, P6, R134, R3, 0x1 ;  /* 0x0000000386087211 */ /* 0x000fe200078c08ff */
[----:B------:R3:W-:Y:S01]  /*30dc0*/  @P5 STG.E.U16 desc[UR6][R132.64], R10 ;  /* 0x0000000a84005986 */ /* 0x0007e2000c101506 */
[----:B------:R-:W-:Y:S01]  /*30dd0*/  ISETP.LT.AND P5, PT, R0, UR5, !P0 ;  /* 0x0000000500007c0c */ /* 0x000fe2000c7a1270 */
[----:B------:R-:W-:Y:S01]  /*30de0*/  ULDC UR5, c[0x0][0x22c] ;  /* 0x00008b0000057ab9 */ /* 0x000fe20000000800 */
[C---:B------:R-:W-:Y:S01]  /*30df0*/  LEA.HI.X.SX32 R9, R134.reuse, R5, 0x1, P6 ;  /* 0x0000000586097211 */ /* 0x040fe200030f0eff */
[----:B------:R-:W-:Y:S01]  /*30e00*/  VIADD R134, R134, UR4 ;  /* 0x0000000486867c36 */ /* 0x000fe20008000000 */
[----:B--2---:R-:W-:Y:S01]  /*30e10*/  PRMT R7, R10, 0x7632, R7 ;  /* 0x000076320a077816 */ /* 0x004fe20000000007 */
[----:B------:R-:W-:-:S02]  /*30e20*/  VIADD R135, R4, 0xa ;  /* 0x0000000a04877836 */ /* 0x000fc40000000000 */
[C---:B------:R-:W-:Y:S02]  /*30e30*/  VIADD R0, R134.reuse, UR4 ;  /* 0x0000000486007c36 */ /* 0x040fe40008000000 */
[----:B------:R2:W-:Y:S01]  /*30e40*/  @P4 STG.E.U16 desc[UR6][R8.64], R7 ;  /* 0x0000000708004986 */ /* 0x0005e2000c101506 */
[-C--:B------:R-:W-:Y:S01]  /*30e50*/  LEA R6, P4, R134, R3.reuse, 0x1 ;  /* 0x0000000386067211 */ /* 0x080fe200078808ff */
[----:B---3--:R-:W-:Y:S01]  /*30e60*/  VIADD R10, R4, 0xb ;  /* 0x0000000b040a7836 */ /* 0x008fe20000000000 */
[----:B------:R-:W-:-:S04]  /*30e70*/  LEA R132, P6, R0, R3, 0x1 ;  /* 0x0000000300847211 */ /* 0x000fc800078c08ff */
[-C--:B------:R-:W-:Y:S02]  /*30e80*/  LEA.HI.X.SX32 R133, R0, R5.reuse, 0x1, P6 ;  /* 0x0000000500857211 */ /* 0x080fe400030f0eff */
[----:B--2---:R-:W-:Y:S02]  /*30e90*/  LEA.HI.X.SX32 R7, R134, R5, 0x1, P4 ;  /* 0x0000000586077211 */ /* 0x004fe400020f0eff */
[----:B------:R-:W-:Y:S01]  /*30ea0*/  ISETP.LT.AND P4, PT, R135, UR5, !P0 ;  /* 0x0000000587007c0c */ /* 0x000fe2000c781270 */
[----:B------:R-:W-:Y:S01]  /*30eb0*/  ULDC UR5, c[0x0][0x22c] ;  /* 0x00008b0000057ab9 */ /* 0x000fe20000000800 */
[----:B------:R-:W-:Y:S01]  /*30ec0*/  PRMT R9, R11, 0x7632, R9 ;  /* 0x000076320b097816 */ /* 0x000fe20000000009 */
[----:B------:R2:W-:Y:S01]  /*30ed0*/  @P2 STG.E.U16 desc[UR6][R6.64], R11 ;  /* 0x0000000b06002986 */ /* 0x0005e2000c101506 */
[----:B------:R-:W-:Y:S01]  /*30ee0*/  ISETP.LT.AND P2, PT, R10, UR5, !P0 ;  /* 0x000000050a007c0c */ /* 0x000fe2000c741270 */
[----:B------:R-:W-:Y:S01]  /*30ef0*/  VIADD R10, R0, UR4 ;  /* 0x00000004000a7c36 */ /* 0x000fe20008000000 */
[----:B------:R-:W-:Y:S01]  /*30f00*/  ULDC UR5, c[0x0][0x22c] ;  /* 0x00008b0000057ab9 */ /* 0x000fe20000000800 */
[----:B------:R-:W-:Y:S01]  /*30f10*/  VIADD R0, R4, 0xc ;  /* 0x0000000c04007836 */ /* 0x000fe20000000000 */
[----:B------:R3:W-:Y:S02]  /*30f20*/  @P1 STG.E.U16 desc[UR6][R132.64], R9 ;  /* 0x0000000984001986 */ /* 0x0007e4000c101506 */
[----:B------:R-:W-:-:S02]  /*30f30*/  LEA R8, P6, R10, R3, 0x1 ;  /* 0x000000030a087211 */ /* 0x000fc400078c08ff */
[----:B------:R-:W-:Y:S01]  /*30f40*/  ISETP.LT.AND P1, PT, R0, UR5, !P0 ;  /* 0x0000000500007c0c */ /* 0x000fe2000c721270 */
[----:B------:R-:W-:Y:S01]  /*30f50*/  VIADD R0, R10, UR4 ;  /* 0x000000040a007c36 */ /* 0x000fe20008000000 */
[----:B------:R-:W-:Y:S01]  /*30f60*/  ULDC UR5, c[0x0][0x22c] ;  /* 0x00008b0000057ab9 */ /* 0x000fe20000000800 */
[----:B--2---:R-:W-:Y:S02]  /*30f70*/  VIADD R7, R4, 0xd ;  /* 0x0000000d04077836 */ /* 0x004fe40000000000 */
[----:B------:R-:W-:Y:S01]  /*30f80*/  VIADD R134, R0, UR4 ;  /* 0x0000000400867c36 */ /* 0x000fe20008000000 */
[----:B---3--:R-:W-:Y:S02]  /*30f90*/  LEA.HI.X.SX32 R9, R10, R5, 0x1, P6 ;  /* 0x000000050a097211 */ /* 0x008fe400030f0eff */
[----:B------:R-:W-:Y:S02]  /*30fa0*/  LEA R6, P6, R0, R3, 0x1 ;  /* 0x0000000300067211 */ /* 0x000fe400078c08ff */
[----:B------:R-:W-:Y:S01]  /*30fb0*/  PRMT R132, R12, 0x7632, R132 ;  /* 0x000076320c847816 */ /* 0x000fe20000000084 */
[----:B------:R2:W-:Y:S01]  /*30fc0*/  @P3 STG.E.U16 desc[UR6][R8.64], R12 ;  /* 0x0000000c08003986 */ /* 0x0005e2000c101506 */
[----:B------:R-:W-:Y:S01]  /*30fd0*/  ISETP.LT.AND P3, PT, R7, UR5, !P0 ;  /* 0x0000000507007c0c */ /* 0x000fe2000c761270 */
[----:B------:R-:W-:Y:S01]  /*30fe0*/  ULDC UR5, c[0x0][0x22c] ;  /* 0x00008b0000057ab9 */ /* 0x000fe20000000800 */
[----:B------:R-:W-:Y:S01]  /*30ff0*/  LEA.HI.X.SX32 R7, R0, R5, 0x1, P6 ;  /* 0x0000000500077211 */ /* 0x000fe200030f0eff */
[----:B------:R-:W-:Y:S01]  /*31000*/  VIADD R0, R4, 0xe ;  /* 0x0000000e04007836 */ /* 0x000fe20000000000 */
        /* <DEDUP_REMOVED lines=11> */
[----:B------:R-:W-:Y:S01]  /*310c0*/  VIADD R12, R0, UR4 ;  /* 0x00000004000c7c36 */ /* 0x000fe20008000000 */
[----:B------:R-:W-:Y:S01]  /*310d0*/  LEA.HI.X.SX32 R9, R134, R5, 0x1, P6 ;  /* 0x0000000586097211 */ /* 0x000fe200030f0eff */
[----:B---3--:R-:W-:Y:S01]  /*310e0*/  VIADD R132, R4, 0x10 ;  /* 0x0000001004847836 */ /* 0x008fe20000000000 */
[----:B------:R-:W-:Y:S01]  /*310f0*/  LEA R6, P6, R0, R3, 0x1 ;  /* 0x0000000300067211 */ /* 0x000fe200078c08ff */
[----:B------:R-:W-:-:S03]  /*31100*/  ULDC UR5, c[0x0][0x22c] ;  /* 0x00008b0000057ab9 */ /* 0x000fc60000000800 */
[----:B------:R-:W-:Y:S01]  /*31110*/  LEA.HI.X.SX32 R7, R0, R5, 0x1, P6 ;  /* 0x0000000500077211 */ /* 0x000fe200030f0eff */
[C---:B------:R-:W-:Y:S01]  /*31120*/  VIADD R0, R4.reuse, 0x11 ;  /* 0x0000001104007836 */ /* 0x040fe20000000000 */
[----:B--2---:R-:W-:Y:S01]  /*31130*/  PRMT R11, R13, 0x7632, R11 ;  /* 0x000076320d0b7816 */ /* 0x004fe2000000000b */
[----:B------:R-:W-:Y:S01]  /*31140*/  VIADD R13, R4, 0x12 ;  /* 0x00000012040d7836 */ /* 0x000fe20000000000 */
[----:B------:R-:W-:-:S03]  /*31150*/  LEA R10, P6, R12, R3, 0x1 ;  /* 0x000000030c0a7211 */ /* 0x000fc600078c08ff */
[----:B------:R2:W-:Y:S01]  /*31160*/  @P2 STG.E.U16 desc[UR6][R8.64], R11 ;  /* 0x0000000b08002986 */ /* 0x0005e2000c101506 */
[----:B------:R-:W-:Y:S01]  /*31170*/  ISETP.LT.AND P2, PT, R132, UR5, !P0 ;  /* 0x0000000584007c0c */ /* 0x000fe2000c741270 */
[----:B------:R-:W-:Y:S02]  /*31180*/  ULDC UR5, c[0x0][0x22c] ;  /* 0x00008b0000057ab9 */ /* 0x000fe40000000800 */
[----:B------:R3:W-:Y:S01]  /*31190*/  @P1 STG.E.U16 desc[UR6][R6.64], R14 ;  /* 0x0000000e06001986 */ /* 0x0007e2000c101506 */
[----:B------:R-:W-:Y:S01]  /*311a0*/  ISETP.LT.AND P1, PT, R0, UR5, !P0 ;  /* 0x0000000500007c0c */ /* 0x000fe2000c721270 */
[----:B------:R-:W-:Y:S01]  /*311b0*/  ULDC UR5, c[0x0][0x22c] ;  /* 0x00008b0000057ab9 */ /* 0x000fe20000000800 */
[C---:B--2---:R-:W-:Y:S01]  /*311c0*/  LEA.HI.X.SX32 R11, R12.reuse, R5, 0x1, P6 ;  /* 0x000000050c0b7211 */ /* 0x044fe200030f0eff */
[----:B------:R-:W-:Y:S01]  /*311d0*/  VIADD R12, R12, UR4 ;  /* 0x000000040c0c7c36 */ /* 0x000fe20008000000 */
[----:B------:R-:W-:Y:S01]  /*311e0*/  PRMT R9, R14, 0x7632, R9 ;  /* 0x000076320e097816 */ /* 0x000fe20000000009 */
[----:B---3--:R-:W-:-:S02]  /*311f0*/  VIADD R7, R4, 0x13 ;  /* 0x0000001304077836 */ /* 0x008fc40000000000 */
[C---:B------:R-:W-:Y:S02]  /*31200*/  VIADD R0, R12.reuse, UR4 ;  /* 0x000000040c007c36 */ /* 0x040fe40008000000 */
[----:B------:R2:W-:Y:S01]  /*31210*/  @P3 STG.E.U16 desc[UR6][R10.64], R9 ;  /* 0x000000090a003986 */ /* 0x0005e2000c101506 */
[-C--:B------:R-:W-:Y:S02]  /*31220*/  LEA R8, P3, R12, R3.reuse, 0x1 ;  /* 0x000000030c087211 */ /* 0x080fe400078608ff */
[----:B------:R-:W-:Y:S02]  /*31230*/  LEA R6, P6, R0, R3, 0x1 ;  /* 0x0000000300067211 */ /* 0x000fe400078c08ff */
[-C--:B--2---:R-:W-:Y:S01]  /*31240*/  LEA.HI.X.SX32 R9, R12, R5.reuse, 0x1, P3 ;  /* 0x000000050c097211 */ /* 0x084fe200018f0eff */
[C---:B------:R-:W-:Y:S01]  /*31250*/  VIADD R12, R0.reuse, UR4 ;  /* 0x00000004000c7c36 */ /* 0x040fe20008000000 */
[----:B------:R-:W-:Y:S01]  /*31260*/  ISETP.LT.AND P3, PT, R13, UR5, !P0 ;  /* 0x000000050d007c0c */ /* 0x000fe2000c761270 */
[----:B------:R-:W-:Y:S01]  /*31270*/  ULDC UR5, c[0x0][0x22c] ;  /* 0x00008b0000057ab9 */ /* 0x000fe20000000800 */
[----:B------:R-:W-:Y:S01]  /*31280*/  PRMT R11, R15, 0x7632, R11 ;  /* 0x000076320f0b7816 */ /* 0x000fe2000000000b */
[----:B------:R2:W-:Y:S01]  /*31290*/  @P5 STG.E.U16 desc[UR6][R8.64], R15 ;  /* 0x0000000f08005986 */ /* 0x0005e2000c101506 */
[----:B------:R-:W-:Y:S01]  /*312a0*/  ISETP.LT.AND P5, PT, R7, UR5, !P0 ;  /* 0x0000000507007c0c */ /* 0x000fe2000c7a1270 */
[----:B------:R-:W-:Y:S01]  /*312b0*/  ULDC UR5, c[0x0][0x22c] ;  /* 0x00008b0000057ab9 */ /* 0x000fe20000000800 */
[----:B------:R-:W-:Y:S01]  /*312c0*/  LEA.HI.X.SX32 R7, R0, R5, 0x1, P6 ;  /* 0x0000000500077211 */ /* 0x000fe200030f0eff */
[----:B------:R-:W-:Y:S01]  /*312d0*/  VIADD R0, R4, 0x14 ;  /* 0x0000001404007836 */ /* 0x000fe20000000000 */
[----:B------:R-:W-:-:S02]  /*312e0*/  LEA R10, P6, R12, R3, 0x1 ;  /* 0x000000030c0a7211 */ /* 0x000fc400078c08ff */
[----:B------:R-:W-:Y:S01]  /*312f0*/  PRMT R13, R16, 0x7632, R13 ;  /* 0x00007632100d7816 */ /* 0x000fe2000000000d */
[----:B------:R3:W-:Y:S01]  /*31300*/  @P4 STG.E.U16 desc[UR6][R6.64], R11 ;  /* 0x0000000b06004986 */ /* 0x0007e2000c101506 */
[----:B------:R-:W-:Y:S01]  /*31310*/  ISETP.LT.AND P4, PT, R0, UR5, !P0 ;  /* 0x0000000500007c0c */ /* 0x000fe2000c781270 */
[----:B------:R-:W-:Y:S01]  /*31320*/  VIADD R0, R12, UR4 ;  /* 0x000000040c007c36 */ /* 0x000fe20008000000 */
[----:B------:R-:W-:Y:S01]  /*31330*/  ULDC UR5, c[0x0][0x22c] ;  /* 0x00008b0000057ab9 */ /* 0x000fe20000000800 */
[C---:B--2---:R-:W-:Y:S02]  /*31340*/  VIADD R9, R4.reuse, 0x15 ;  /* 0x0000001504097836 */ /* 0x044fe40000000000 */
[----:B------:R-:W-:Y:S01]  /*31350*/  VIADD R15, R4, 0xfe ;  /* 0x000000fe040f7836 */ /* 0x000fe20000000000 */
[----:B---3--:R-:W-:Y:S01]  /*31360*/  LEA.HI.X.SX32 R11, R12, R5, 0x1, P6 ;  /* 0x000000050c0b7211 */ /* 0x008fe200030f0eff */
[C---:B------:R-:W-:Y:S01]  /*31370*/  VIADD R12, R0.reuse, UR4 ;  /* 0x00000004000c7c36 */ /* 0x040fe20008000000 */
[----:B------:R-:W-:-:S03]  /*31380*/  LEA R8, P6, R0, R3, 0x1 ;  /* 0x0000000300087211 */ /* 0x000fc600078c08ff */
        /* <DEDUP_REMOVED lines=13> */
[C---:B------:R-:W-:Y:S01]  /*31460*/  LEA R10, P6, R12.reuse, R3, 0x1 ;  /* 0x000000030c0a7211 */ /* 0x040fe200078c08ff */
[----:B------:R2:W-:Y:S01]  /*31470*/  @P3 STG.E.U16 desc[UR6][R6.64], R17 ;  /* 0x0000001106003986 */ /* 0x0005e2000c101506 */
[----:B------:R-:W-:Y:S01]  /*31480*/  ISETP.LT.AND P3, PT, R11, UR5, !P0 ;  /* 0x000000050b007c0c */ /* 0x000fe2000c761270 */
[----:B------:R-:W-:Y:S01]  /*31490*/  ULDC UR5, c[0x0][0x22c] ;  /* 0x00008b0000057ab9 */ /* 0x000fe20000000800 */
[----:B------:R-:W-:Y:S01]  /*314a0*/  LEA.HI.X.SX32 R11, R12, R5, 0x1, P6 ;  /* 0x000000050c0b7211 */ /* 0x000fe200030f0eff */
[C---:B------:R-:W-:Y:S01]  /*314b0*/  VIADD R12, R0.reuse, UR4 ;  /* 0x00000004000c7c36 */ /* 0x040fe20008000000 */
[----:B---3--:R-:W-:Y:S01]  /*314c0*/  LEA R8, P6, R0, R3, 0x1 ;  /* 0x0000000300087211 */ /* 0x008fe200078c08ff */
[----:B------:R-:W-:-:S03]  /*314d0*/  VIADD R13, R4, 0x18 ;  /* 0x00000018040d7836 */ /* 0x000fc60000000000 */
[----:B------:R-:W-:Y:S01]  /*314e0*/  LEA.HI.X.SX32 R9, R0, R5, 0x1, P6 ;  /* 0x0000000500097211 */ /* 0x000fe200030f0eff */
[----:B------:R-:W-:Y:S01]  /*314f0*/  VIADD R0, R4, 0x19 ;  /* 0x0000001904007836 */ /* 0x000fe20000000000 */
[----:B--2---:R-:W-:Y:S02]  /*31500*/  PRMT R7, R17, 0x7632, R7 ;  /* 0x0000763211077816 */ /* 0x004fe40000000007 */
[----:B------:R-:W-:-:S03]  /*31510*/  LEA R6, P6, R12, R3, 0x1 ;  /* 0x000000030c067211 */ /* 0x000fc600078c08ff */
[----:B------:R2:W-:Y:S01]  /*31520*/  @P5 STG.E.U16 desc[UR6][R10.64], R7 ;  /* 0x000000070a005986 */ /* 0x0005e2000c101506 */
[----:B------:R-:W-:Y:S01]  /*31530*/  ISETP.LT.AND P5, PT, R13, UR5, !P0 ;  /* 0x000000050d007c0c */ /* 0x000fe2000c7a1270 */
[----:B------:R-:W-:Y:S01]  /*31540*/  ULDC UR5, c[0x0][0x22c] ;  /* 0x00008b0000057ab9 */ /* 0x000fe20000000800 */
[----:B------:R-:W-:Y:S01]  /*31550*/  VIADD R13, R4, 0x1a ;  /* 0x0000001a040d7836 */ /* 0x000fe20000000000 */
        /* <DEDUP_REMOVED lines=21> */
[----:B------:R-:W-:Y:S01]  /*316b0*/  LEA R6, P6, R12, R3, 0x1 ;  /* 0x000000030c067211 */ /* 0x000fe200078c08ff */
[----:B------:R3:W1:Y:S01]  /*316c0*/  LDS.128 R16, [R2] ;  /* 0x0000000002107984 */ /* 0x0006620000000c00 */
[----:B------:R-:W-:-:S03]  /*316d0*/  PRMT R13, R20, 0x7632, R13 ;  /* 0x00007632140d7816 */ /* 0x000fc6000000000d */
[----:B------:R4:W-:Y:S01]  /*316e0*/  @P3 STG.E.U16 desc[UR6][R8.64], R7 ;  /* 0x0000000708003986 */ /* 0x0009e2000c101506 */
[----:B------:R-:W-:Y:S01]  /*316f0*/  ISETP.LT.AND P3, PT, R0, UR5, !P0 ;  /* 0x0000000500007c0c */ /* 0x000fe2000c761270 */
[----:B------:R-:W-:Y:S01]  /*31700*/  VIADD R0, R12, UR4 ;  /* 0x000000040c007c36 */ /* 0x000fe20008000000 */
[----:B------:R-:W-:Y:S01]  /*31710*/  ULDC UR5, c[0x0][0x22c] ;  /* 0x00008b0000057ab9 */ /* 0x000fe20000000800 */
[C---:B--2---:R-:W-:Y:S02]  /*31720*/  VIADD R11, R4.reuse, 0x1d ;  /* 0x0000001d040b7836 */ /* 0x044fe40000000000 */
[----:B---3--:R-:W-:Y:S01]  /*31730*/  VIADD R2, R4, 0xfb ;  /* 0x000000fb04027836 */ /* 0x008fe20000000000 */
[----:B----4-:R-:W-:Y:S01]  /*31740*/  LEA.HI.X.SX32 R7, R12, R5, 0x1, P6 ;  /* 0x000000050c077211 */ /* 0x010fe200030f0eff */
        /* <DEDUP_REMOVED lines=22> */
[----:B------:R-:W-:-:S02]  /*318b0*/  VIADD R13, R4, 0x20 ;  /* 0x00000020040d7836 */ /* 0x000fc40000000000 */
[----:B------:R-:W-:Y:S01]  /*318c0*/  VIADD R20, R4, 0xff ;  /* 0x000000ff04147836 */ /* 0x000fe20000000000 */
        /* <DEDUP_REMOVED lines=35> */
[----:B--2---:R-:W-:Y:S01]  /*31b00*/  VIADD R7, R4, 0x25 ;  /* 0x0000002504077836 */ /* 0x004fe20000000000 */
        /* <DEDUP_REMOVED lines=757> */
[----:B---3--:R-:W-:-:S03]  /*34a60*/  PRMT R7, R74, 0x7632, R7 ;  /* 0x000076324a077816 */ /* 0x008fc60000000007 */
[C---:B------:R-:W-:Y:S02]  /*34a70*/  VIADD R0, R12.reuse, UR4 ;  /* 0x000000040c007c36 */ /* 0x040fe40008000000 */
[----:B------:R2:W-:Y:S01]  /*34a80*/  @P3 STG.E.U16 desc[UR6][R10.64], R7 ;  /* 0x000000070a003986 */ /* 0x0005e2000c101506 */
[-C--:B------:R-:W-:Y:S02]  /*34a90*/  LEA R8, P3, R12, R3.reuse, 0x1 ;  /* 0x000000030c087211 */ /* 0x080fe400078608ff */
[----:B------:R-:W-:Y:S02]  /*34aa0*/  LEA R6, P6, R0, R3, 0x1 ;  /* 0x0000000300067211 */ /* 0x000fe400078c08ff */
[----:B------:R-:W-:Y:S01]  /*34ab0*/  LEA.HI.X.SX32 R9, R12, R5, 0x1, P3 ;  /* 0x000000050c097211 */ /* 0x000fe200018f0eff */
[C---:B------:R-:W-:Y:S01]  /*34ac0*/  VIADD R12, R4.reuse, 0x8b ;  /* 0x0000008b040c7836 */ /* 0x040fe20000000000 */
[----:B------:R-:W-:Y:S01]  /*34ad0*/  ISETP.LT.AND P3, PT, R13, UR5, !P0 ;  /* 0x000000050d007c0c */ /* 0x000fe2000c761270 */
[----:B------:R-:W-:Y:S01]  /*34ae0*/  ULDC UR5, c[0x0][0x22c] ;  /* 0x00008b0000057ab9 */ /* 0x000fe20000000800 */
[----:B------:R-:W-:Y:S01]  /*34af0*/  VIADD R13, R4, 0x8c ;  /* 0x0000008c040d7836 */ /* 0x000fe20000000000 */
[----:B------:R3:W-:Y:S01]  /*34b00*/  @P5 STG.E.U16 desc[UR6][R8.64], R75 ;  /* 0x0000004b08005986 */ /* 0x0007e2000c101506 */
[----:B------:R-:W-:Y:S01]  /*34b10*/  ISETP.LT.AND P5, PT, R12, UR5, !P0 ;  /* 0x000000050c007c0c */ /* 0x000fe2000c7a1270 */
[----:B------:R-:W-:Y:S01]  /*34b20*/  ULDC UR5, c[0x0][0x22c] ;  /* 0x00008b0000057ab9 */ /* 0x000fe20000000800 */
[----:B--2---:R-:W-:-:S02]  /*34b30*/  PRMT R11, R75, 0x7632, R11 ;  /* 0x000076324b0b7816 */ /* 0x004fc4000000000b */
[C---:B------:R-:W-:Y:S01]  /*34b40*/  LEA.HI.X.SX32 R7, R0.reuse, R5, 0x1, P6 ;  /* 0x0000000500077211 */ /* 0x040fe200030f0eff */
[----:B------:R-:W-:-:S04]  /*34b50*/  VIADD R0, R0, UR4 ;  /* 0x0000000400007c36 */ /* 0x000fc80008000000 */
[----:B------:R2:W-:Y:S01]  /*34b60*/  @P4 STG.E.U16 desc[UR6][R6.64], R11 ;  /* 0x0000000b06004986 */ /* 0x0005e2000c101506 */
[C---:B------:R-:W-:Y:S01]  /*34b70*/  LEA R10, P4, R0.reuse, R3, 0x1 ;  /* 0x00000003000a7211 */ /* 0x040fe200078808ff */
[----:B------:R-:W-:-:S05]  /*34b80*/  VIADD R12, R0, UR4 ;  /* 0x00000004000c7c36 */ /* 0x000fca0008000000 */
[----:B---3--:R-:W-:-:S04]  /*34b90*/  LEA R8, P6, R12, R3, 0x1 ;  /* 0x000000030c087211 */ /* 0x008fc800078c08ff */
[-C--:B------:R-:W-:Y:S01]  /*34ba0*/  LEA.HI.X.SX32 R9, R12, R5.reuse, 0x1, P6 ;  /* 0x000000050c097211 */ /* 0x080fe200030f0eff */
[----:B--2---:R-:W-:Y:S01]  /*34bb0*/  VIADD R7, R4, 0x8e ;  /* 0x0000008e04077836 */ /* 0x004fe20000000000 */
[----:B------:R-:W-:Y:S01]  /*34bc0*/  LEA.HI.X.SX32 R11, R0, R5, 0x1, P4 ;  /* 0x00000005000b7211 */ /* 0x000fe200020f0eff */
[----:B------:R-:W-:Y:S01]  /*34bd0*/  VIADD R0, R4, 0x8d ;  /* 0x0000008d04007836 */ /* 0x000fe20000000000 */
[----:B------:R-:W-:Y:S01]  /*34be0*/  ISETP.LT.AND P4, PT, R13, UR5, !P0 ;  /* 0x000000050d007c0c */ /* 0x000fe2000c781270 */
[----:B------:R-:W-:Y:S01]  /*34bf0*/  ULDC UR5, c[0x0][0x22c] ;  /* 0x00008b0000057ab9 */ /* 0x000fe20000000800 */
[----:B------:R-:W-:Y:S01]  /*34c00*/  PRMT R13, R76, 0x7632, R13 ;  /* 0x000076324c0d7816 */ /* 0x000fe2000000000d */
[----:B------:R2:W-:Y:S01]  /*34c10*/  @P2 STG.E.U16 desc[UR6][R10.64], R76 ;  /* 0x0000004c0a002986 */ /* 0x0005e2000c101506 */
[----:B------:R-:W-:Y:S01]  /*34c20*/  ISETP.LT.AND P2, PT, R0, UR5, !P0 ;  /* 0x0000000500007c0c */ /* 0x000fe2000c741270 */
[----:B------:R-:W-:Y:S01]  /*34c30*/  VIADD R0, R12, UR4 ;  /* 0x000000040c007c36 */ /* 0x000fe20008000000 */
[----:B------:R-:W-:Y:S01]  /*34c40*/  ULDC UR5, c[0x0][0x22c] ;  /* 0x00008b0000057ab9 */ /* 0x000fe20000000800 */
[----:B------:R3:W-:Y:S01]  /*34c50*/  @P1 STG.E.U16 desc[UR6][R8.64], R13 ;  /* 0x0000000d08001986 */ /* 0x0007e2000c101506 */
[----:B------:R-:W-:Y:S01]  /*34c60*/  ISETP.LT.AND P1, PT, R7, UR5, !P0 ;  /* 0x0000000507007c0c */ /* 0x000fe2000c721270 */
[C---:B------:R-:W-:Y:S01]  /*34c70*/  VIADD R12, R0.reuse, UR4 ;  /* 0x00000004000c7c36 */ /* 0x040fe20008000000 */
[----:B------:R-:W-:Y:S01]  /*34c80*/  LEA R6, P6, R0, R3, 0x1 ;  /* 0x0000000300067211 */ /* 0x000fe200078c08ff */
[----:B------:R-:W-:-:S03]  /*34c90*/  ULDC UR5, c[0x0][0x22c] ;  /* 0x00008b0000057ab9 */ /* 0x000fc60000000800 */
[----:B------:R-:W-:Y:S01]  /*34ca0*/  LEA.HI.X.SX32 R7, R0, R5, 0x1, P6 ;  /* 0x0000000500077211 */ /* 0x000fe200030f0eff */
[----:B--2---:R-:W-:Y:S01]  /*34cb0*/  VIADD R11, R4, 0x8f ;  /* 0x0000008f040b7836 */ /* 0x004fe20000000000 */
[C---:B------:R-:W-:Y:S01]  /*34cc0*/  LEA R10, P6, R12.reuse, R3, 0x1 ;  /* 0x000000030c0a7211 */ /* 0x040fe200078c08ff */
[C---:B------:R-:W-:Y:S02]  /*34cd0*/  VIADD R0, R12.reuse, UR4 ;  /* 0x000000040c007c36 */ /* 0x040fe40008000000 */
[----:B------:R2:W-:Y:S01]  /*34ce0*/  @P3 STG.E.U16 desc[UR6][R6.64], R77 ;  /* 0x0000004d06003986 */ /* 0x0005e2000c101506 */
[----:B------:R-:W-:Y:S01]  /*34cf0*/  ISETP.LT.AND P3, PT, R11, UR5, !P0 ;  /* 0x000000050b007c0c */ /* 0x000fe2000c761270 */
[----:B------:R-:W-:Y:S01]  /*34d00*/  ULDC UR5, c[0x0][0x22c] ;  /* 0x00008b0000057ab9 */ /* 0x000fe20000000800 */
[----:B------:R-:W-:Y:S01]  /*34d10*/  LEA.HI.X.SX32 R11, R12, R5, 0x1, P6 ;  /* 0x000000050c0b7211 */ /* 0x000fe200030f0eff */
[----:B------:R-:W-:Y:S01]  /*34d20*/  VIADD R12, R4, 0x90 ;  /* 0x00000090040c7836 */ /* 0x000fe20000000000 */
[----:B---3--:R-:W-:-:S02]  /*34d30*/  LEA R8, P6, R0, R3, 0x1 ;  /* 0x0000000300087211 */ /* 0x008fc400078c08ff */
[----:B------:R-:W-:Y:S02]  /*34d40*/  PRMT R13, R77, 0x7632, R13 ;  /* 0x000076324d0d7816 */ /* 0x000fe4000000000d */
[C---:B------:R-:W-:Y:S01]  /*34d50*/  LEA.HI.X.SX32 R9, R0.reuse, R5, 0x1, P6 ;  /* 0x0000000500097211 */ /* 0x040fe200030f0eff */
[----:B------:R-:W-:Y:S01]  /*34d60*/  VIADD R0, R0, UR4 ;  /* 0x0000000400007c36 */ /* 0x000fe20008000000 */
[----:B------:R-:W-:Y:S01]  /*34d70*/  ISETP.LT.AND P6, PT, R12, UR5, !P0 ;  /* 0x000000050c007c0c */ /* 0x000fe2000c7c1270 */
[----:B------:R3:W-:Y:S01]  /*34d80*/  @P5 STG.E.U16 desc[UR6][R10.64], R13 ;  /* 0x0000000d0a005986 */ /* 0x0007e2000c101506 */
[----:B--2---:R-:W-:Y:S01]  /*34d90*/  VIADD R7, R4, 0x91 ;  /* 0x0000009104077836 */ /* 0x004fe20000000000 */
[----:B------:R-:W-:Y:S01]  /*34da0*/  ULDC UR5, c[0x0][0x22c] ;  /* 0x00008b0000057ab9 */ /* 0x000fe20000000800 */
[C---:B------:R-:W-:Y:S01]  /*34db0*/  VIADD R12, R0.reuse, UR4 ;  /* 0x00000004000c7c36 */ /* 0x040fe20008000000 */
[----:B------:R2:W-:Y:S01]  /*34dc0*/  @P4 STG.E.U16 desc[UR6][R8.64], R78 ;  /* 0x0000004e08004986 */ /* 0x0005e2000c101506 */
[----:B------:R-:W-:-:S02]  /*34dd0*/  LEA R6, P4, R0, R3, 0x1 ;  /* 0x0000000300067211 */ /* 0x000fc400078808ff */
[----:B------:R-:W-:Y:S01]  /*34de0*/  ISETP.LT.AND P5, PT, R7, UR5, !P0 ;  /* 0x0000000507007c0c */ /* 0x000fe2000c7a1270 */
[----:B------:R-:W-:Y:S01]  /*34df0*/  ULDC UR5, c[0x0][0x22c] ;  /* 0x00008b0000057ab9 */ /* 0x000fe20000000800 */
[----:B------:R-:W-:Y:S01]  /*34e00*/  LEA.HI.X.SX32 R7, R0, R5, 0x1, P4 ;  /* 0x0000000500077211 */ /* 0x000fe200020f0eff */
[----:B------:R-:W-:Y:S01]  /*34e10*/  VIADD R0, R4, 0x92 ;  /* 0x0000009204007836 */ /* 0x000fe20000000000 */
[----:B---3--:R-:W-:Y:S01]  /*34e20*/  LEA R10, P4, R12, R3, 0x1 ;  /* 0x000000030c0a7211 */ /* 0x008fe200078808ff */
[----:B------:R-:W-:Y:S01]  /*34e30*/  VIADD R13, R4, 0x94 ;  /* 0x00000094040d7836 */ /* 0x000fe20000000000 */
[----:B--2---:R-:W-:Y:S02]  /*34e40*/  PRMT R9, R78, 0x7632, R9 ;  /* 0x000076324e097816 */ /* 0x004fe40000000009 */
[C---:B------:R-:W-:Y:S01]  /*34e50*/  LEA.HI.X.SX32 R11, R12.reuse, R5, 0x1, P4 ;  /* 0x000000050c0b7211 */ /* 0x040fe200020f0eff */
[----:B------:R-:W-:Y:S01]  /*34e60*/  VIADD R12, R12, UR4 ;  /* 0x000000040c0c7c36 */ /* 0x000fe20008000000 */
[----:B------:R-:W-:Y:S01]  /*34e70*/  ISETP.LT.AND P4, PT, R13, UR8, !P0 ;  /* 0x000000080d007c0c */ /* 0x000fe2000c781270 */
[----:B------:R2:W-:Y:S01]  /*34e80*/  @P2 STG.E.U16 desc[UR6][R6.64], R9 ;  /* 0x0000000906002986 */ /* 0x0005e2000c101506 */
[----:B------:R-:W-:Y:S01]  /*34e90*/  ISETP.LT.AND P2, PT, R0, UR5, !P0 ;  /* 0x0000000500007c0c */ /* 0x000fe2000c741270 */
[----:B------:R-:W-:Y:S01]  /*34ea0*/  VIADD R0, R4, 0x93 ;  /* 0x0000009304007836 */ /* 0x000fe20000000000 */
[----:B------:R-:W-:Y:S01]  /*34eb0*/  ULDC UR5, c[0x0][0x22c] ;  /* 0x00008b0000057ab9 */ /* 0x000fe20000000800 */
[----:B------:R-:W-:Y:S01]  /*34ec0*/  @P1 STG.E.U16 desc[UR6][R10.64], R79 ;  /* 0x0000004f0a001986 */ /* 0x000fe2000c101506 */
[----:B------:R-:W-:Y:S01]  /*34ed0*/  LEA R8, P1, R12, R3, 0x1 ;  /* 0x000000030c087211 */ /* 0x000fe200078208ff */
[----:B------:R-:W-:Y:S01]  /*34ee0*/  VIADD R13, R4, 0x95 ;  /* 0x00000095040d7836 */ /* 0x000fe20000000000 */
[----:B------:R-:W-:Y:S01]  /*34ef0*/  ULDC UR8, c[0x0][0x248] ;  /* 0x0000920000087ab9 */ /* 0x000fe20000000800 */
[----:B--2---:R-:W-:-:S02]  /*34f00*/  PRMT R7, R79, 0x7632, R7 ;  /* 0x000076324f077816 */ /* 0x004fc40000000007 */
[C---:B------:R-:W-:Y:S01]  /*34f10*/  LEA.HI.X.SX32 R9, R12.reuse, R5, 0x1, P1 ;  /* 0x000000050c097211 */ /* 0x040fe200008f0eff */
[----:B------:R-:W-:Y:S01]  /*34f20*/  VIADD R12, R12, UR4 ;  /* 0x000000040c0c7c36 */ /* 0x000fe20008000000 */
[----:B------:R-:W-:Y:S01]  /*34f30*/  ULDC UR4, c[0x0][0x248] ;  /* 0x0000920000047ab9 */ /* 0x000fe20000000800 */
[----:B------:R-:W-:Y:S01]  /*34f40*/  ISETP.LT.AND P1, PT, R0, UR5, !P0 ;  /* 0x0000000500007c0c */ /* 0x000fe2000c721270 */
[----:B------:R-:W-:Y:S01]  /*34f50*/  ULDC UR5, c[0x0][0x22c] ;  /* 0x00008b0000057ab9 */ /* 0x000fe20000000800 */
[----:B------:R2:W-:Y:S01]  /*34f60*/  @P3 STG.E.U16 desc[UR6][R8.64], R7 ;  /* 0x0000000708003986 */ /* 0x0005e2000c101506 */
[C---:B------:R-:W-:Y:S01]  /*34f70*/  LEA R6, P3, R12.reuse, R3, 0x1 ;  /* 0x000000030c067211 */ /* 0x040fe200078608ff */
[C---:B------:R-:W-:Y:S01]  /*34f80*/  VIADD R0, R12.reuse, UR4 ;  /* 0x000000040c007c36 */ /* 0x040fe20008000000 */
[----:B------:R-:W-:Y:S02]  /*34f90*/  ULDC UR4, c[0x0][0x248] ;  /* 0x0000920000047ab9 */ /* 0x000fe40000000800 */
[----:B--2---:R-:W-:Y:S01]  /*34fa0*/  LEA.HI.X.SX32 R7, R12, R5, 0x1, P3 ;  /* 0x000000050c077211 */ /* 0x004fe200018f0eff */
[C---:B------:R-:W-:Y:S01]  /*34fb0*/  VIADD R12, R0.reuse, UR4 ;  /* 0x00000004000c7c36 */ /* 0x040fe20008000000 */
[----:B------:R-:W-:Y:S01]  /*34fc0*/  LEA R10, P3, R0, R3, 0x1 ;  /* 0x00000003000a7211 */ /* 0x000fe200078608ff */
[----:B------:R-:W-:Y:S01]  /*34fd0*/  ULDC UR4, c[0x0][0x248] ;  /* 0x0000920000047ab9 */ /* 0x000fe20000000800 */
[----:B------:R-:W-:Y:S01]  /*34fe0*/  PRMT R9, R80, 0x7632, R9 ;  /* 0x0000763250097816 */ /* 0x000fe20000000009 */
[----:B------:R-:W-:Y:S01]  /*34ff0*/  @P6 STG.E.U16 desc[UR6][R6.64], R80 ;  /* 0x0000005006006986 */ /* 0x000fe2000c101506 */
[----:B------:R-:W-:Y:S01]  /*35000*/  LEA.HI.X.SX32 R11, R0, R5, 0x1, P3 ;  /* 0x00000005000b7211 */ /* 0x000fe200018f0eff */
[----:B------:R-:W-:Y:S01]  /*35010*/  VIADD R0, R4, 0x96 ;  /* 0x0000009604007836 */ /* 0x000fe20000000000 */
[----:B------:R-:W-:-:S02]  /*35020*/  LEA R8, P6, R12, R3, 0x1 ;  /* 0x000000030c087211 */ /* 0x000fc400078c08ff */
[----:B------:R-:W-:Y:S01]  /*35030*/  ISETP.LT.AND P3, PT, R13, UR5, !P0 ;  /* 0x000000050d007c0c */ /* 0x000fe2000c761270 */
[----:B------:R2:W-:Y:S01]  /*35040*/  @P5 STG.E.U16 desc[UR6][R10.64], R9 ;  /* 0x000000090a005986 */ /* 0x0005e2000c101506 */
[----:B------:R-:W-:Y:S01]  /*35050*/  ULDC UR5, c[0x0][0x22c] ;  /* 0x00008b0000057ab9 */ /* 0x000fe20000000800 */
[----:B------:R-:W-:Y:S01]  /*35060*/  VIADD R13, R4, 0x9b ;  /* 0x0000009b040d7836 */ /* 0x000fe20000000000 */
[----:B------:R-:W-:Y:S01]  /*35070*/  ISETP.LT.AND P5, PT, R0, UR5, !P0 ;  /* 0x0000000500007c0c */ /* 0x000fe2000c7a1270 */
[----:B------:R-:W-:Y:S01]  /*35080*/  ULDC UR5, c[0x0][0x22c] ;  /* 0x00008b0000057ab9 */ /* 0x000fe20000000800 */
[C---:B--2---:R-:W-:Y:S01]  /*35090*/  LEA.HI.X.SX32 R9, R12.reuse, R5, 0x1, P6 ;  /* 0x000000050c097211 */ /* 0x044fe200030f0eff */
[----:B------:R-:W-:Y:S01]  /*350a0*/  VIADD R12, R12, UR4 ;  /* 0x000000040c0c7c36 */ /* 0x000fe20008000000 */
[----:B------:R-:W-:Y:S01]  /*350b0*/  ULDC UR4, c[0x0][0x248] ;  /* 0x0000920000047ab9 */ /* 0x000fe20000000800 */
[----:B------:R-:W-:Y:S01]  /*350c0*/  VIADD R10, R4, 0x97 ;  /* 0x00000097040a7836 */ /* 0x000fe20000000000 */
[----:B------:R-:W-:Y:S01]  /*350d0*/  PRMT R11, R81, 0x7632, R11 ;  /* 0x00007632510b7816 */ /* 0x000fe2000000000b */
[----:B------:R2:W-:Y:S01]  /*350e0*/  @P2 STG.E.U16 desc[UR6][R8.64], R81 ;  /* 0x0000005108002986 */ /* 0x0005e2000c101506 */
[C---:B------:R-:W-:Y:S01]  /*350f0*/  LEA R6, P2, R12.reuse, R3, 0x1 ;  /* 0x000000030c067211 */ /* 0x040fe200078408ff */
[----:B------:R-:W-:Y:S01]  /*35100*/  VIADD R0, R12, UR4 ;  /* 0x000000040c007c36 */ /* 0x000fe20008000000 */
[----:B------:R-:W-:-:S02]  /*35110*/  ULDC UR4, c[0x0][0x22c] ;  /* 0x00008b0000047ab9 */ /* 0x000fc40000000800 */
[----:B------:R-:W-:Y:S01]  /*35120*/  LEA.HI.X.SX32 R7, R12, R5, 0x1, P2 ;  /* 0x000000050c077211 */ /* 0x000fe200010f0eff */
[----:B------:R-:W-:Y:S01]  /*35130*/  VIADD R12, R4, 0x98 ;  /* 0x00000098040c7836 */ /* 0x000fe20000000000 */
[----:B------:R-:W-:Y:S01]  /*35140*/  ISETP.LT.AND P2, PT, R10, UR5, !P0 ;  /* 0x000000050a007c0c */ /* 0x000fe2000c741270 */
[----:B------:R-:W-:Y:S01]  /*35150*/  ULDC UR5, c[0x0][0x22c] ;  /* 0x00008b0000057ab9 */ /* 0x000fe20000000800 */
[----:B------:R-:W-:Y:S01]  /*35160*/  LEA R10, P6, R0, R3, 0x1 ;  /* 0x00000003000a7211 */ /* 0x000fe200078c08ff */
[----:B------:R3:W-:Y:S01]  /*35170*/  @P1 STG.E.U16 desc[UR6][R6.64], R11 ;  /* 0x0000000b06001986 */ /* 0x0007e2000c101506 */
[----:B------:R-:W-:Y:S01]  /*35180*/  ISETP.LT.AND P1, PT, R12, UR4, !P0 ;  /* 0x000000040c007c0c */ /* 0x000fe2000c721270 */
[----:B------:R-:W-:Y:S01]  /*35190*/  ULDC UR4, c[0x0][0x248] ;  /* 0x0000920000047ab9 */ /* 0x000fe20000000800 */
[----:B--2---:R-:W-:Y:S01]  /*351a0*/  VIADD R9, R4, 0x99 ;  /* 0x0000009904097836 */ /* 0x004fe20000000000 */
[C---:B---3--:R-:W-:Y:S01]  /*351b0*/  LEA.HI.X.SX32 R11, R0.reuse, R5, 0x1, P6 ;  /* 0x00000005000b7211 */ /* 0x048fe200030f0eff */
[----:B------:R-:W-:Y:S01]  /*351c0*/  VIADD R0, R0, UR4 ;  /* 0x0000000400007c36 */ /* 0x000fe20008000000 */
[----:B------:R-:W-:Y:S01]  /*351d0*/  ULDC UR4, c[0x0][0x22c] ;  /* 0x00008b0000047ab9 */ /* 0x000fe20000000800 */
[----:B------:R-:W-:Y:S01]  /*351e0*/  PRMT R7, R82, 0x7632, R7 ;  /* 0x0000763252077816 */ /* 0x000fe20000000007 */
[----:B------:R-:W-:Y:S01]  /*351f0*/  VIADD R6, R4, 0x9a ;  /* 0x0000009a04067836 */ /* 0x000fe20000000000 */
[----:B------:R-:W-:Y:S01]  /*35200*/  @P4 STG.E.U16 desc[UR6][R10.64], R82 ;  /* 0x000000520a004986 */ /* 0x000fe2000c101506 */
[----:B------:R-:W-:-:S02]  /*35210*/  LEA R8, P6, R0, R3, 0x1 ;  /* 0x0000000300087211 */ /* 0x000fc400078c08ff */
[----:B------:R-:W-:Y:S01]  /*35220*/  ISETP.LT.AND P4, PT, R9, UR4, !P0 ;  /* 0x0000000409007c0c */ /* 0x000fe2000c781270 */
[----:B------:R-:W-:Y:S01]  /*35230*/  ULDC UR4, c[0x0][0x248] ;  /* 0x0000920000047ab9 */ /* 0x000fe20000000800 */
[C---:B------:R-:W-:Y:S01]  /*35240*/  LEA.HI.X.SX32 R9, R0.reuse, R5, 0x1, P6 ;  /* 0x0000000500097211 */ /* 0x040fe200030f0eff */
[----:B------:R-:W-:Y:S01]  /*35250*/  VIADD R0, R0, UR4 ;  /* 0x0000000400007c36 */ /* 0x000fe20008000000 */
[----:B------:R-:W-:Y:S01]  /*35260*/  ULDC UR4, c[0x0][0x248] ;  /* 0x0000920000047ab9 */ /* 0x000fe20000000800 */
[----:B------:R-:W-:Y:S01]  /*35270*/  ISETP.LT.AND P6, PT, R6, UR5, !P0 ;  /* 0x0000000506007c0c */ /* 0x000fe2000c7c1270 */
[----:B------:R-:W-:Y:S01]  /*35280*/  ULDC UR5, c[0x0][0x248] ;  /* 0x0000920000057ab9 */ /* 0x000fe20000000800 */
[----:B------:R2:W-:Y:S01]  /*35290*/  @P3 STG.E.U16 desc[UR6][R8.64], R7 ;  /* 0x0000000708003986 */ /* 0x0005e2000c101506 */
[C---:B------:R-:W-:Y:S01]  /*352a0*/  LEA R6, P3, R0.reuse, R3, 0x1 ;  /* 0x0000000300067211 */ /* 0x040fe200078608ff */
[----:B------:R-:W-:Y:S01]  /*352b0*/  VIADD R12, R0, UR4 ;  /* 0x00000004000c7c36 */ /* 0x000fe20008000000 */
[----:B------:R-:W-:-:S02]  /*352c0*/  ULDC UR4, c[0x0][0x22c] ;  /* 0x00008b0000047ab9 */ /* 0x000fc40000000800 */
[----:B--2---:R-:W-:Y:S01]  /*352d0*/  LEA.HI.X.SX32 R7, R0, R5, 0x1, P3 ;  /* 0x0000000500077211 */ /* 0x004fe200018f0eff */
[C---:B------:R-:W-:Y:S01]  /*352e0*/  VIADD R0, R12.reuse, UR5 ;  /* 0x000000050c007c36 */ /* 0x040fe20008000000 */
[C---:B------:R-:W-:Y:S01]  /*352f0*/  LEA R10, P3, R12.reuse, R3, 0x1 ;  /* 0x000000030c0a7211 */ /* 0x040fe200078608ff */
[----:B------:R-:W-:Y:S01]  /*35300*/  ULDC UR5, c[0x0][0x22c] ;  /* 0x00008b0000057ab9 */ /* 0x000fe20000000800 */
[----:B------:R-:W-:Y:S01]  /*35310*/  PRMT R9, R83, 0x7632, R9 ;  /* 0x0000763253097816 */ /* 0x000fe20000000009 */
[----:B------:R-:W-:Y:S01]  /*35320*/  @P5 STG.E.U16 desc[UR6][R6.64], R83 ;  /* 0x0000005306005986 */ /* 0x000fe2000c101506 */
[----:B------:R-:W-:Y:S01]  /*35330*/  LEA.HI.X.SX32 R11, R12, R5, 0x1, P3 ;  /* 0x000000050c0b7211 */ /* 0x000fe200018f0eff */
[----:B------:R-:W-:Y:S01]  /*35340*/  VIADD R12, R4, 0x9c ;  /* 0x0000009c040c7836 */ /* 0x000fe20000000000 */
[----:B------:R-:W-:Y:S02]  /*35350*/  LEA R8, P3, R0, R3, 0x1 ;  /* 0x0000000300087211 */ /* 0x000fe400078608ff */
[----:B------:R-:W-:Y:S01]  /*35360*/  ISETP.LT.AND P5, PT, R13, UR4, !P0 ;  /* 0x000000040d007c0c */ /* 0x000fe2000c7a1270 */
[----:B------:R2:W-:Y:S01]  /*35370*/  @P2 STG.E.U16 desc[UR6][R10.64], R9 ;  /* 0x000000090a002986 */ /* 0x0005e2000c101506 */
[----:B------:R-:W-:Y:S01]  /*35380*/  ULDC UR4, c[0x0][0x22c] ;  /* 0x00008b0000047ab9 */ /* 0x000fe20000000800 */
[----:B------:R-:W-:Y:S01]  /*35390*/  VIADD R13, R4, 0x9f ;  /* 0x0000009f040d7836 */ /* 0x000fe20000000000 */
[----:B--2---:R-:W-:Y:S01]  /*353a0*/  LEA.HI.X.SX32 R9, R0, R5, 0x1, P3 ;  /* 0x0000000500097211 */ /* 0x004fe200018f0eff */
[----:B------:R-:W-:Y:S01]  /*353b0*/  VIADD R10, R4, 0x9e ;  /* 0x0000009e040a7836 */ /* 0x000fe20000000000 */
[----:B------:R-:W-:Y:S01]  /*353c0*/  ISETP.LT.AND P3, PT, R12, UR4, !P0 ;  /* 0x000000040c007c0c */ /* 0x000fe2000c761270 */
[----:B------:R-:W-:Y:S01]  /*353d0*/  ULDC UR4, c[0x0][0x248] ;  /* 0x0000920000047ab9 */ /* 0x000fe20000000800 */
[----:B------:R-:W-:Y:S01]  /*353e0*/  VIADD R12, R4, 0x9d ;  /* 0x0000009d040c7836 */ /* 0x000fe20000000000 */
[----:B------:R2:W-:Y:S01]  /*353f0*/  @P1 STG.E.U16 desc[UR6][R8.64], R84 ;  /* 0x0000005408001986 */ /* 0x0005e2000c101506 */
[----:B------:R-:W-:Y:S01]  /*35400*/  VIADD R0, R0, UR4 ;  /* 0x0000000400007c36 */ /* 0x000fe20008000000 */
[----:B------:R-:W-:-:S02]  /*35410*/  ULDC UR4, c[0x0][0x22c] ;  /* 0x00008b0000047ab9 */ /* 0x000fc40000000800 */
[----:B------:R-:W-:Y:S01]  /*35420*/  ISETP.LT.AND P2, PT, R12, UR4, !P0 ;  /* 0x000000040c007c0c */ /* 0x000fe2000c741270 */
[----:B------:R-:W-:Y:S01]  /*35430*/  ULDC UR4, c[0x0][0x248] ;  /* 0x0000920000047ab9 */ /* 0x000fe20000000800 */
[----:B------:R-:W-:-:S04]  /*35440*/  LEA R6, P1, R0, R3, 0x1 ;  /* 0x0000000300067211 */ /* 0x000fc800078208ff */
[C---:B------:R-:W-:Y:S01]  /*35450*/  LEA.HI.X.SX32 R7, R0.reuse, R5, 0x1, P1 ;  /* 0x0000000500077211 */ /* 0x040fe200008f0eff */
[----:B------:R-:W-:Y:S01]  /*35460*/  VIADD R0, R0, UR4 ;  /* 0x0000000400007c36 */ /* 0x000fe20008000000 */
[----:B--2---:R-:W-:Y:S01]  /*35470*/  PRMT R9, R84, 0x7632, R9 ;  /* 0x0000763254097816 */ /* 0x004fe20000000009 */
[----:B------:R-:W-:Y:S01]  /*35480*/  ULDC UR4, c[0x0][0x248] ;  /* 0x0000920000047ab9 */ /* 0x000fe20000000800 */
[----:B------:R-:W-:Y:S01]  /*35490*/  ISETP.LT.AND P1, PT, R10, UR5, !P0 ;  /* 0x000000050a007c0c */ /* 0x000fe2000c721270 */
[C---:B------:R-:W-:Y:S01]  /*354a0*/  VIADD R12, R0.reuse, UR4 ;  /* 0x00000004000c7c36 */ /* 0x040fe20008000000 */
[----:B------:R-:W-:Y:S01]  /*354b0*/  ULDC UR4, c[0x0][0x248] ;  /* 0x0000920000047ab9 */ /* 0x000fe20000000800 */
[----:B------:R2:W-:Y:S01]  /*354c0*/  @P4 STG.E.U16 desc[UR6][R6.64], R9 ;  /* 0x0000000906004986 */ /* 0x0005e2000c101506 */
[----:B------:R-:W-:Y:S01]  /*354d0*/  LEA R8, P4, R0, R3, 0x1 ;  /* 0x0000000300087211 */ /* 0x000fe200078808ff */
[----:B------:R-:W-:-:S03]  /*354e0*/  ULDC UR5, c[0x0][0x22c] ;  /* 0x00008b0000057ab9 */ /* 0x000fc60000000800 */
        /* <DEDUP_REMOVED lines=13> */
[C---:B--2---:R-:W-:Y:S01]  /*355c0*/  LEA.HI.X.SX32 R7, R0.reuse, R5, 0x1, P6 ;  /* 0x0000000500077211 */ /* 0x044fe200030f0eff */
[----:B------:R-:W-:Y:S01]  /*355d0*/  VIADD R0, R0, UR4 ;  /* 0x0000000400007c36 */ /* 0x000fe20008000000 */
[----:B------:R-:W-:Y:S01]  /*355e0*/  ULDC UR4, c[0x0][0x248] ;  /* 0x0000920000047ab9 */ /* 0x000fe20000000800 */
[----:B------:R-:W-:Y:S01]  /*355f0*/  ISETP.LT.AND P6, PT, R12, UR5, !P0 ;  /* 0x000000050c007c0c */ /* 0x000fe2000c7c1270 */
[----:B------:R-:W-:Y:S01]  /*35600*/  VIADD R10, R4, 0xa1 ;  /* 0x000000a1040a7836 */ /* 0x000fe20000000000 */
[----:B------:R2:W-:Y:S01]  /*35610*/  @P3 STG.E.U16 desc[UR6][R6.64], R86 ;  /* 0x0000005606003986 */ /* 0x0005e2000c101506 */
[C---:B------:R-:W-:Y:S01]  /*35620*/  LEA R8, P3, R0.reuse, R3, 0x1 ;  /* 0x0000000300087211 */ /* 0x040fe200078608ff */
[C---:B------:R-:W-:Y:S01]  /*35630*/  VIADD R12, R0.reuse, UR4 ;  /* 0x00000004000c7c36 */ /* 0x040fe20008000000 */
[----:B------:R-:W-:Y:S01]  /*35640*/  ULDC UR5, c[0x0][0x22c] ;  /* 0x00008b0000057ab9 */ /* 0x000fe20000000800 */
[----:B------:R-:W-:Y:S01]  /*35650*/  ULDC UR4, c[0x0][0x22c] ;  /* 0x00008b0000047ab9 */ /* 0x000fe20000000800 */
[----:B------:R-:W-:Y:S01]  /*35660*/  LEA.HI.X.SX32 R9, R0, R5, 0x1, P3 ;  /* 0x0000000500097211 */ /* 0x000fe200018f0eff */
[----:B------:R-:W-:Y:S01]  /*35670*/  VIADD R0, R4, 0xa2 ;  /* 0x000000a204007836 */ /* 0x000fe20000000000 */
[----:B------:R-:W-:Y:S01]  /*35680*/  ISETP.LT.AND P5, PT, R10, UR5, !P0 ;  /* 0x000000050a007c0c */ /* 0x000fe2000c7a1270 */
[----:B------:R-:W-:Y:S01]  /*35690*/  ULDC UR5, c[0x0][0x22c] ;  /* 0x00008b0000057ab9 */ /* 0x000fe20000000800 */
[----:B------:R-:W-:-:S02]  /*356a0*/  LEA R10, P3, R12, R3, 0x1 ;  /* 0x000000030c0a7211 */ /* 0x000fc400078608ff */
[----:B--2---:R-:W-:Y:S02]  /*356b0*/  PRMT R7, R86, 0x7632, R7 ;  /* 0x0000763256077816 */ /* 0x004fe40000000007 */
[----:B------:R-:W-:-:S03]  /*356c0*/  LEA.HI.X.SX32 R11, R12, R5, 0x1, P3 ;  /* 0x000000050c0b7211 */ /* 0x000fc600018f0eff */
[----:B------:R2:W-:Y:S01]  /*356d0*/  @P2 STG.E.U16 desc[UR6][R8.64], R7 ;  /* 0x0000000708002986 */ /* 0x0005e2000c101506 */
[----:B------:R-:W-:Y:S01]  /*356e0*/  ISETP.LT.AND P2, PT, R0, UR4, !P0 ;  /* 0x0000000400007c0c */ /* 0x000fe2000c741270 */
[----:B------:R-:W-:Y:S01]  /*356f0*/  ULDC UR4, c[0x0][0x248] ;  /* 0x0000920000047ab9 */ /* 0x000fe20000000800 */
[----:B------:R-:W-:Y:S01]  /*35700*/  VIADD R0, R4, 0xa3 ;  /* 0x000000a304007836 */ /* 0x000fe20000000000 */
[----:B------:R-:W-:Y:S01]  /*35710*/  @P1 STG.E.U16 desc[UR6][R10.64], R87 ;  /* 0x000000570a001986 */ /* 0x000fe2000c101506 */
[----:B------:R-:W-:Y:S01]  /*35720*/  VIADD R12, R12, UR4 ;  /* 0x000000040c0c7c36 */ /* 0x000fe20008000000 */
[----:B------:R-:W-:Y:S02]  /*35730*/  ULDC UR4, c[0x0][0x22c] ;  /* 0x00008b0000047ab9 */ /* 0x000fe40000000800 */
[----:B------:R-:W-:Y:S01]  /*35740*/  ISETP.LT.AND P1, PT, R0, UR4, !P0 ;  /* 0x0000000400007c0c */ /* 0x000fe2000c721270 */
[----:B------:R-:W-:Y:S01]  /*35750*/  ULDC UR4, c[0x0][0x248] ;  /* 0x0000920000047ab9 */ /* 0x000fe20000000800 */
[----:B------:R-:W-:Y:S01]  /*35760*/  LEA R6, P3, R12, R3, 0x1 ;  /* 0x000000030c067211 */ /* 0x000fe200078608ff */
[----:B------:R-:W-:Y:S01]  /*35770*/  VIADD R0, R4, 0xa4 ;  /* 0x000000a404007836 */ /* 0x000fe20000000000 */
        /* <DEDUP_REMOVED lines=487> */
[----:B0-----:R0:W-:Y:S01]  /*375f0*/  @P1 STG.E.U16 desc[UR6][R8.64], R116 ;  /* 0x0000007408001986 */ /* 0x0011e2000c101506 */
[----:B------:R-:W-:Y:S01]  /*37600*/  VIADD R0, R0, UR4 ;  /* 0x0000000400007c36 */ /* 0x000fe20008000000 */
[----:B------:R-:W-:-:S02]  /*37610*/  ULDC UR4, c[0x0][0x22c] ;  /* 0x00008b0000047ab9 */ /* 0x000fc40000000800 */
[----:B------:R-:W-:Y:S01]  /*37620*/  ISETP.LT.AND P2, PT, R12, UR4, !P0 ;  /* 0x000000040c007c0c */ /* 0x000fe2000c741270 */
[----:B------:R-:W-:Y:S01]  /*37630*/  ULDC UR4, c[0x0][0x248] ;  /* 0x0000920000047ab9 */ /* 0x000fe20000000800 */
[----:B------:R-:W-:-:S04]  /*37640*/  LEA R6, P1, R0, R3, 0x1 ;  /* 0x0000000300067211 */ /* 0x000fc800078208ff */
[C---:B------:R-:W-:Y:S01]  /*37650*/  LEA.HI.X.SX32 R7, R0.reuse, R5, 0x1, P1 ;  /* 0x0000000500077211 */ /* 0x040fe200008f0eff */
[----:B------:R-:W-:Y:S01]  /*37660*/  VIADD R0, R0, UR4 ;  /* 0x0000000400007c36 */ /* 0x000fe20008000000 */
[----:B0-----:R-:W-:Y:S01]  /*37670*/  PRMT R9, R116, 0x7632, R9 ;  /* 0x0000763274097816 */ /* 0x001fe20000000009 */
[----:B------:R-:W-:Y:S01]  /*37680*/  ULDC UR4, c[0x0][0x248] ;  /* 0x0000920000047ab9 */ /* 0x000fe20000000800 */
[----:B------:R-:W-:Y:S01]  /*37690*/  ISETP.LT.AND P1, PT, R10, UR5, !P0 ;  /* 0x000000050a007c0c */ /* 0x000fe2000c721270 */
[C---:B------:R-:W-:Y:S01]  /*376a0*/  VIADD R12, R0.reuse, UR4 ;  /* 0x00000004000c7c36 */ /* 0x040fe20008000000 */
[----:B------:R-:W-:Y:S01]  /*376b0*/  ULDC UR4, c[0x0][0x248] ;  /* 0x0000920000047ab9 */ /* 0x000fe20000000800 */
[----:B------:R0:W-:Y:S01]  /*376c0*/  @P4 STG.E.U16 desc[UR6][R6.64], R9 ;  /* 0x0000000906004986 */ /* 0x0001e2000c101506 */
[----:B------:R-:W-:Y:S01]  /*376d0*/  LEA R8, P4, R0, R3, 0x1 ;  /* 0x0000000300087211 */ /* 0x000fe200078808ff */
[----:B------:R-:W-:-:S03]  /*376e0*/  ULDC UR5, c[0x0][0x22c] ;  /* 0x00008b0000057ab9 */ /* 0x000fc60000000800 */
[----:B0-----:R-:W-:Y:S01]  /*376f0*/  LEA.HI.X.SX32 R9, R0, R5, 0x1, P4 ;  /* 0x0000000500097211 */ /* 0x001fe200020f0eff */
        /* <DEDUP_REMOVED lines=12> */
[C---:B0-----:R-:W-:Y:S01]  /*377c0*/  LEA.HI.X.SX32 R7, R0.reuse, R5, 0x1, P6 ;  /* 0x0000000500077211 */ /* 0x041fe200030f0eff */
        /* <DEDUP_REMOVED lines=14> */
[----:B0-----:R-:W-:Y:S02]  /*378b0*/  PRMT R7, R118, 0x7632, R7 ;  /* 0x0000763276077816 */ /* 0x001fe40000000007 */
[----:B------:R-:W-:Y:S02]  /*378c0*/  LEA.HI.X.SX32 R11, R12, R5, 0x1, P3 ;  /* 0x000000050c0b7211 */ /* 0x000fe400018f0eff */
[----:B------:R-:W-:Y:S01]  /*378d0*/  ISETP.LT.AND P3, PT, R0, UR4, !P0 ;  /* 0x0000000400007c0c */ /* 0x000fe2000c761270 */
[----:B------:R-:W-:Y:S01]  /*378e0*/  ULDC UR4, c[0x0][0x248] ;  /* 0x0000920000047ab9 */ /* 0x000fe20000000800 */
[----:B------:R-:W-:Y:S01]  /*378f0*/  VIADD R0, R4, 0xe3 ;  /* 0x000000e304007836 */ /* 0x000fe20000000000 */
[----:B------:R0:W-:Y:S01]  /*37900*/  @P2 STG.E.U16 desc[UR6][R8.64], R7 ;  /* 0x0000000708002986 */ /* 0x0001e2000c101506 */
[----:B------:R-:W-:Y:S01]  /*37910*/  VIADD R12, R12, UR4 ;  /* 0x000000040c0c7c36 */ /* 0x000fe20008000000 */
[----:B------:R-:W-:Y:S02]  /*37920*/  ULDC UR4, c[0x0][0x22c] ;  /* 0x00008b0000047ab9 */ /* 0x000fe40000000800 */
[----:B------:R-:W-:Y:S01]  /*37930*/  @P1 STG.E.U16 desc[UR6][R10.64], R119 ;  /* 0x000000770a001986 */ /* 0x000fe2000c101506 */
[----:B------:R-:W-:Y:S01]  /*37940*/  ISETP.LT.AND P2, PT, R0, UR4, !P0 ;  /* 0x0000000400007c0c */ /* 0x000fe2000c741270 */
[----:B------:R-:W-:Y:S01]  /*37950*/  ULDC UR4, c[0x0][0x248] ;  /* 0x0000920000047ab9 */ /* 0x000fe20000000800 */
[----:B------:R-:W-:Y:S01]  /*37960*/  LEA R6, P1, R12, R3, 0x1 ;  /* 0x000000030c067211 */ /* 0x000fe200078208ff */
[----:B------:R-:W-:Y:S01]  /*37970*/  VIADD R0, R4, 0xe4 ;  /* 0x000000e404007836 */ /* 0x000fe20000000000 */
[----:B0-----:R-:W-:-:S02]  /*37980*/  PRMT R9, R119, 0x7632, R9 ;  /* 0x0000763277097816 */ /* 0x001fc40000000009 */
        /* <DEDUP_REMOVED lines=9> */
[----:B0-----:R-:W-:Y:S01]  /*37a20*/  LEA.HI.X.SX32 R9, R12, R5, 0x1, P4 ;  /* 0x000000050c097211 */ /* 0x001fe200020f0eff */
[C---:B------:R-:W-:Y:S01]  /*37a30*/  VIADD R12, R0.reuse, UR4 ;  /* 0x00000004000c7c36 */ /* 0x040fe20008000000 */
[----:B------:R-:W-:Y:S01]  /*37a40*/  LEA R10, P4, R0, R3, 0x1 ;  /* 0x00000003000a7211 */ /* 0x000fe200078808ff */
[----:B------:R-:W-:Y:S01]  /*37a50*/  ULDC UR4, c[0x0][0x248] ;  /* 0x0000920000047ab9 */ /* 0x000fe20000000800 */
[----:B-1----:R-:W-:Y:S01]  /*37a60*/  PRMT R7, R120, 0x7632, R7 ;  /* 0x0000763278077816 */ /* 0x002fe20000000007 */
        /* <DEDUP_REMOVED lines=17> */
[----:B------:R-:W-:Y:S01]  /*37b80*/  PRMT R11, R121, 0x7632, R11 ;  /* 0x00007632790b7816 */ /* 0x000fe2000000000b */
[----:B------:R-:W-:Y:S01]  /*37b90*/  ULDC UR4, c[0x0][0x22c] ;  /* 0x00008b0000047ab9 */ /* 0x000fe20000000800 */
[----:B------:R-:W-:Y:S01]  /*37ba0*/  LEA.HI.X.SX32 R9, R12, R5, 0x1, P3 ;  /* 0x000000050c097211 */ /* 0x000fe200018f0eff */
[----:B------:R-:W-:Y:S01]  /*37bb0*/  VIADD R12, R4, 0xe8 ;  /* 0x000000e8040c7836 */ /* 0x000fe20000000000 */
[----:B------:R-:W-:Y:S01]  /*37bc0*/  ISETP.LT.AND P5, PT, R10, UR5, !P0 ;  /* 0x000000050a007c0c */ /* 0x000fe2000c7a1270 */
[----:B------:R-:W-:Y:S01]  /*37bd0*/  ULDC UR5, c[0x0][0x22c] ;  /* 0x00008b0000057ab9 */ /* 0x000fe20000000800 */
[----:B------:R-:W-:Y:S01]  /*37be0*/  LEA R10, P3, R0, R3, 0x1 ;  /* 0x00000003000a7211 */ /* 0x000fe200078608ff */
[----:B------:R1:W-:Y:S01]  /*37bf0*/  @P2 STG.E.U16 desc[UR6][R8.64], R11 ;  /* 0x0000000b08002986 */ /* 0x0003e2000c101506 */
[----:B0-----:R-:W-:-:S02]  /*37c00*/  VIADD R7, R4, 0xe9 ;  /* 0x000000e904077836 */ /* 0x001fc40000000000 */
[----:B-1----:R-:W-:Y:S01]  /*37c10*/  LEA.HI.X.SX32 R11, R0, R5, 0x1, P3 ;  /* 0x00000005000b7211 */ /* 0x002fe200018f0eff */
[----:B------:R-:W-:Y:S01]  /*37c20*/  VIADD R8, R4, 0xea ;  /* 0x000000ea04087836 */ /* 0x000fe20000000000 */
[----:B------:R-:W-:Y:S01]  /*37c30*/  ISETP.LT.AND P3, PT, R12, UR4, !P0 ;  /* 0x000000040c007c0c */ /* 0x000fe2000c761270 */
[----:B------:R-:W-:Y:S01]  /*37c40*/  ULDC UR4, c[0x0][0x248] ;  /* 0x0000920000047ab9 */ /* 0x000fe20000000800 */
[----:B------:R-:W-:Y:S01]  /*37c50*/  PRMT R9, R122, 0x7632, R9 ;  /* 0x000076327a097816 */ /* 0x000fe20000000009 */
[----:B------:R-:W-:Y:S01]  /*37c60*/  VIADD R0, R0, UR4 ;  /* 0x0000000400007c36 */ /* 0x000fe20008000000 */
[----:B------:R-:W-:Y:S01]  /*37c70*/  @P1 STG.E.U16 desc[UR6][R10.64], R122 ;  /* 0x0000007a0a001986 */ /* 0x000fe2000c101506 */
[----:B------:R-:W-:Y:S02]  /*37c80*/  ULDC UR4, c[0x0][0x22c] ;  /* 0x00008b0000047ab9 */ /* 0x000fe40000000800 */
[----:B------:R-:W-:Y:S01]  /*37c90*/  ISETP.LT.AND P2, PT, R7, UR4, !P0 ;  /* 0x0000000407007c0c */ /* 0x000fe2000c741270 */
[----:B------:R-:W-:Y:S01]  /*37ca0*/  ULDC UR4, c[0x0][0x248] ;  /* 0x0000920000047ab9 */ /* 0x000fe20000000800 */
[----:B------:R-:W-:-:S04]  /*37cb0*/  LEA R6, P1, R0, R3, 0x1 ;  /* 0x0000000300067211 */ /* 0x000fc800078208ff */
        /* <DEDUP_REMOVED lines=74> */
[----:B------:R-:W-:Y:S01]  /*38160*/  VIADD R0, R4, 0xf3 ;  /* 0x000000f304007836 */ /* 0x000fe20000000000 */
[----:B------:R-:W-:Y:S01]  /*38170*/  ULDC UR5, c[0x0][0x22c] ;  /* 0x00008b0000057ab9 */ /* 0x000fe20000000800 */
[C---:B0-----:R-:W-:Y:S01]  /*38180*/  LEA.HI.X.SX32 R7, R12.reuse, R5, 0x1, P4 ;  /* 0x000000050c077211 */ /* 0x041fe200020f0eff */
[----:B------:R-:W-:Y:S01]  /*38190*/  VIADD R12, R12, UR4 ;  /* 0x000000040c0c7c36 */ /* 0x000fe20008000000 */
[----:B------:R-:W-:Y:S01]  /*381a0*/  ULDC UR4, c[0x0][0x248] ;  /* 0x0000920000047ab9 */ /* 0x000fe20000000800 */
[----:B------:R-:W-:-:S02]  /*381b0*/  VIADD R10, R4, 0xf4 ;  /* 0x000000f4040a7836 */ /* 0x000fc40000000000 */
[----:B------:R0:W-:Y:S01]  /*381c0*/  @P2 STG.E.U16 desc[UR6][R6.64], R127 ;  /* 0x0000007f06002986 */ /* 0x0001e2000c101506 */
[----:B------:R-:W-:Y:S02]  /*381d0*/  LEA R8, P4, R12, R3, 0x1 ;  /* 0x000000030c087211 */ /* 0x000fe400078808ff */
[----:B------:R-:W-:Y:S01]  /*381e0*/  ISETP.LT.AND P2, PT, R0, UR5, !P0 ;  /* 0x0000000500007c0c */ /* 0x000fe2000c741270 */
[C---:B------:R-:W-:Y:S01]  /*381f0*/  VIADD R0, R12.reuse, UR4 ;  /* 0x000000040c007c36 */ /* 0x040fe20008000000 */
[----:B------:R-:W-:Y:S01]  /*38200*/  LEA.HI.X.SX32 R9, R12, R5, 0x1, P4 ;  /* 0x000000050c097211 */ /* 0x000fe200020f0eff */
[----:B------:R-:W-:Y:S01]  /*38210*/  ULDC UR4, c[0x0][0x22c] ;  /* 0x00008b0000047ab9 */ /* 0x000fe20000000800 */
[----:B------:R-:W-:Y:S01]  /*38220*/  ULDC UR5, c[0x0][0x22c] ;  /* 0x00008b0000057ab9 */ /* 0x000fe20000000800 */
[----:B0-----:R-:W-:Y:S02]  /*38230*/  PRMT R7, R127, 0x7632, R7 ;  /* 0x000076327f077816 */ /* 0x001fe40000000007 */
[----:B------:R-:W-:-:S03]  /*38240*/  LEA R6, P4, R0, R3, 0x1 ;  /* 0x0000000300067211 */ /* 0x000fc600078808ff */
[----:B------:R0:W-:Y:S01]  /*38250*/  @P1 STG.E.U16 desc[UR6][R8.64], R7 ;  /* 0x0000000708001986 */ /* 0x0001e2000c101506 */
[----:B------:R-:W-:Y:S01]  /*38260*/  ISETP.LT.AND P1, PT, R10, UR4, !P0 ;  /* 0x000000040a007c0c */ /* 0x000fe2000c721270 */
[----:B------:R-:W-:Y:S01]  /*38270*/  ULDC UR4, c[0x0][0x248] ;  /* 0x0000920000047ab9 */ /* 0x000fe20000000800 */
[----:B------:R-:W-:Y:S01]  /*38280*/  VIADD R10, R4, 0xf5 ;  /* 0x000000f5040a7836 */ /* 0x000fe20000000000 */
[C---:B0-----:R-:W-:Y:S01]  /*38290*/  LEA.HI.X.SX32 R7, R0.reuse, R5, 0x1, P4 ;  /* 0x0000000500077211 */ /* 0x041fe200020f0eff */
[----:B------:R-:W-:Y:S01]  /*382a0*/  VIADD R0, R0, UR4 ;  /* 0x0000000400007c36 */ /* 0x000fe20008000000 */
[----:B------:R-:W-:Y:S02]  /*382b0*/  ULDC UR4, c[0x0][0x248] ;  /* 0x0000920000047ab9 */ /* 0x000fe40000000800 */
[----:B------:R-:W-:Y:S01]  /*382c0*/  ISETP.LT.AND P4, PT, R10, UR5, !P0 ;  /* 0x000000050a007c0c */ /* 0x000fe2000c781270 */
[----:B------:R-:W-:Y:S01]  /*382d0*/  ULDC UR5, c[0x0][0x22c] ;  /* 0x00008b0000057ab9 */ /* 0x000fe20000000800 */
[----:B------:R0:W-:Y:S01]  /*382e0*/  @P5 STG.E.U16 desc[UR6][R6.64], R128 ;  /* 0x0000008006005986 */ /* 0x0001e2000c101506 */
[C---:B------:R-:W-:Y:S01]  /*382f0*/  LEA R10, P5, R0.reuse, R3, 0x1 ;  /* 0x00000003000a7211 */ /* 0x040fe200078a08ff */
[----:B------:R-:W-:Y:S01]  /*38300*/  VIADD R12, R0, UR4 ;  /* 0x00000004000c7c36 */ /* 0x000fe20008000000 */
[----:B------:R-:W-:-:S02]  /*38310*/  ULDC UR4, c[0x0][0x248] ;  /* 0x0000920000047ab9 */ /* 0x000fc40000000800 */
[----:B------:R-:W-:Y:S01]  /*38320*/  LEA.HI.X.SX32 R11, R0, R5, 0x1, P5 ;  /* 0x00000005000b7211 */ /* 0x000fe200028f0eff */
[C---:B------:R-:W-:Y:S01]  /*38330*/  VIADD R0, R12.reuse, UR4 ;  /* 0x000000040c007c36 */ /* 0x040fe20008000000 */
[----:B------:R-:W-:Y:S01]  /*38340*/  LEA R8, P5, R12, R3, 0x1 ;  /* 0x000000030c087211 */ /* 0x000fe200078a08ff */
[----:B------:R-:W-:-:S03]  /*38350*/  ULDC UR4, c[0x0][0x248] ;  /* 0x0000920000047ab9 */ /* 0x000fc60000000800 */
[----:B------:R-:W-:Y:S01]  /*38360*/  LEA.HI.X.SX32 R9, R12, R5, 0x1, P5 ;  /* 0x000000050c097211 */ /* 0x000fe200028f0eff */
[----:B------:R-:W-:Y:S01]  /*38370*/  VIADD R12, R4, 0xf7 ;  /* 0x000000f7040c7836 */ /* 0x000fe20000000000 */
[----:B0-----:R-:W-:Y:S02]  /*38380*/  PRMT R7, R128, 0x7632, R7 ;  /* 0x0000763280077816 */ /* 0x001fe40000000007 */
[----:B------:R-:W-:-:S03]  /*38390*/  LEA R6, P5, R0, R3, 0x1 ;  /* 0x0000000300067211 */ /* 0x000fc600078a08ff */
[----:B------:R0:W-:Y:S01]  /*383a0*/  @P6 STG.E.U16 desc[UR6][R10.64], R7 ;  /* 0x000000070a006986 */ /* 0x0001e2000c101506 */
[----:B------:R-:W-:Y:S01]  /*383b0*/  ISETP.LT.AND P6, PT, R13, UR5, !P0 ;  /* 0x000000050d007c0c */ /* 0x000fe2000c7c1270 */
[----:B------:R-:W-:Y:S02]  /*383c0*/  ULDC UR5, c[0x0][0x22c] ;  /* 0x00008b0000057ab9 */ /* 0x000fe40000000800 */
[----:B------:R1:W-:Y:S01]  /*383d0*/  @P3 STG.E.U16 desc[UR6][R8.64], R129 ;  /* 0x0000008108003986 */ /* 0x0003e2000c101506 */
[----:B------:R-:W-:Y:S01]  /*383e0*/  ISETP.LT.AND P3, PT, R12, UR5, !P0 ;  /* 0x000000050c007c0c */ /* 0x000fe2000c761270 */
[----:B------:R-:W-:Y:S01]  /*383f0*/  ULDC UR5, c[0x0][0x22c] ;  /* 0x00008b0000057ab9 */ /* 0x000fe20000000800 */
[----:B------:R-:W-:Y:S02]  /*38400*/  PRMT R12, R131, 0x7632, R12 ;  /* 0x00007632830c7816 */ /* 0x000fe4000000000c */
[C---:B0-----:R-:W-:Y:S01]  /*38410*/  LEA.HI.X.SX32 R7, R0.reuse, R5, 0x1, P5 ;  /* 0x0000000500077211 */ /* 0x041fe200028f0eff */
[----:B------:R-:W-:Y:S01]  /*38420*/  VIADD R0, R0, UR4 ;  /* 0x0000000400007c36 */ /* 0x000fe20008000000 */
[----:B------:R-:W-:Y:S01]  /*38430*/  ULDC UR4, c[0x0][0x248] ;  /* 0x0000920000047ab9 */ /* 0x000fe20000000800 */
[C---:B------:R-:W-:Y:S01]  /*38440*/  VIADD R10, R4.reuse, 0xf8 ;  /* 0x000000f8040a7836 */ /* 0x040fe20000000000 */
[----:B-1----:R-:W-:Y:S01]  /*38450*/  PRMT R9, R129, 0x7632, R9 ;  /* 0x0000763281097816 */ /* 0x002fe20000000009 */
[----:B------:R-:W-:Y:S01]  /*38460*/  VIADD R11, R4, 0xfa ;  /* 0x000000fa040b7836 */ /* 0x000fe20000000000 */
[----:B------:R-:W-:-:S03]  /*38470*/  LEA R8, P5, R0, R3, 0x1 ;  /* 0x0000000300087211 */ /* 0x000fc600078a08ff */
[----:B------:R0:W-:Y:S01]  /*38480*/  @P2 STG.E.U16 desc[UR6][R6.64], R9 ;  /* 0x0000000906002986 */ /* 0x0001e2000c101506 */
[----:B------:R-:W-:Y:S01]  /*38490*/  ISETP.LT.AND P2, PT, R10, UR5, !P0 ;  /* 0x000000050a007c0c */ /* 0x000fe2000c741270 */
[C---:B------:R-:W-:Y:S01]  /*384a0*/  VIADD R10, R0.reuse, UR4 ;  /* 0x00000004000a7c36 */ /* 0x040fe20008000000 */
[----:B------:R-:W-:Y:S01]  /*384b0*/  ULDC UR4, c[0x0][0x22c] ;  /* 0x00008b0000047ab9 */ /* 0x000fe20000000800 */
[----:B------:R-:W-:Y:S01]  /*384c0*/  ULDC UR5, c[0x0][0x22c] ;  /* 0x00008b0000057ab9 */ /* 0x000fe20000000800 */
[----:B0-----:R-:W-:Y:S01]  /*384d0*/  LEA.HI.X.SX32 R9, R0, R5, 0x1, P5 ;  /* 0x0000000500097211 */ /* 0x001fe200028f0eff */
[----:B------:R-:W-:Y:S01]  /*384e0*/  VIADD R0, R4, 0xf9 ;  /* 0x000000f904007836 */ /* 0x000fe20000000000 */
[----:B------:R-:W-:-:S03]  /*384f0*/  LEA R6, P5, R10, R3, 0x1 ;  /* 0x000000030a067211 */ /* 0x000fc600078a08ff */
[----:B------:R0:W-:Y:S01]  /*38500*/  @P1 STG.E.U16 desc[UR6][R8.64], R130 ;  /* 0x0000008208001986 */ /* 0x0001e2000c101506 */
[----:B------:R-:W-:Y:S01]  /*38510*/  ISETP.LT.AND P1, PT, R0, UR4, !P0 ;  /* 0x0000000400007c0c */ /* 0x000fe2000c721270 */
[----:B------:R-:W-:Y:S01]  /*38520*/  ULDC UR4, c[0x0][0x248] ;  /* 0x0000920000047ab9 */ /* 0x000fe20000000800 */
[C---:B------:R-:W-:Y:S01]  /*38530*/  LEA.HI.X.SX32 R7, R10.reuse, R5, 0x1, P5 ;  /* 0x000000050a077211 */ /* 0x040fe200028f0eff */
[----:B------:R-:W-:Y:S01]  /*38540*/  VIADD R0, R10, UR4 ;  /* 0x000000040a007c36 */ /* 0x000fe20008000000 */
[----:B------:R-:W-:Y:S02]  /*38550*/  ULDC UR4, c[0x0][0x22c] ;  /* 0x00008b0000047ab9 */ /* 0x000fe40000000800 */
[----:B------:R-:W-:Y:S01]  /*38560*/  ISETP.LT.AND P5, PT, R11, UR4, !P0 ;  /* 0x000000040b007c0c */ /* 0x000fe2000c7a1270 */
[----:B------:R-:W-:Y:S01]  /*38570*/  ULDC UR4, c[0x0][0x248] ;  /* 0x0000920000047ab9 */ /* 0x000fe20000000800 */
[----:B0-----:R-:W-:-:S05]  /*38580*/  PRMT R9, R130, 0x7632, R9 ;  /* 0x0000763282097816 */ /* 0x001fca0000000009 */
[----:B------:R0:W-:Y:S01]  /*38590*/  @P4 STG.E.U16 desc[UR6][R6.64], R9 ;  /* 0x0000000906004986 */ /* 0x0001e2000c101506 */
[----:B------:R-:W-:-:S04]  /*385a0*/  LEA R10, P4, R0, R3, 0x1 ;  /* 0x00000003000a7211 */ /* 0x000fc800078808ff */
[C---:B------:R-:W-:Y:S01]  /*385b0*/  LEA.HI.X.SX32 R11, R0.reuse, R5, 0x1, P4 ;  /* 0x00000005000b7211 */ /* 0x040fe200020f0eff */
[----:B------:R-:W-:Y:S01]  /*385c0*/  VIADD R0, R0, UR4 ;  /* 0x0000000400007c36 */ /* 0x000fe20008000000 */
[----:B------:R-:W-:Y:S01]  /*385d0*/  ULDC UR4, c[0x0][0x248] ;  /* 0x0000920000047ab9 */ /* 0x000fe20000000800 */
[----:B------:R-:W-:Y:S01]  /*385e0*/  ISETP.LT.AND P4, PT, R2, UR5, !P0 ;  /* 0x0000000502007c0c */ /* 0x000fe2000c781270 */
[----:B------:R-:W-:Y:S01]  /*385f0*/  ULDC UR5, c[0x0][0x248] ;  /* 0x0000920000057ab9 */ /* 0x000fe20000000800 */
[----:B------:R1:W-:Y:S01]  /*38600*/  @P6 STG.E.U16 desc[UR6][R10.64], R131 ;  /* 0x000000830a006986 */ /* 0x0003e2000c101506 */
[C---:B------:R-:W-:Y:S01]  /*38610*/  VIADD R2, R0.reuse, UR4 ;  /* 0x0000000400027c36 */ /* 0x040fe20008000000 */
[----:B0-----:R-:W-:Y:S01]  /*38620*/  LEA R6, P6, R0, R3, 0x1 ;  /* 0x0000000300067211 */ /* 0x001fe200078c08ff */
[----:B------:R-:W-:Y:S01]  /*38630*/  VIADD R9, R4, 0xfc ;  /* 0x000000fc04097836 */ /* 0x000fe20000000000 */
[----:B------:R-:W-:Y:S02]  /*38640*/  ULDC UR4, c[0x0][0x22c] ;  /* 0x00008b0000047ab9 */ /* 0x000fe40000000800 */
[----:B------:R-:W-:Y:S01]  /*38650*/  LEA.HI.X.SX32 R7, R0, R5, 0x1, P6 ;  /* 0x0000000500077211 */ /* 0x000fe200030f0eff */
[C---:B------:R-:W-:Y:S01]  /*38660*/  VIADD R0, R2.reuse, UR5 ;  /* 0x0000000502007c36 */ /* 0x040fe20008000000 */
[----:B------:R-:W-:Y:S01]  /*38670*/  LEA R8, P6, R2, R3, 0x1 ;  /* 0x0000000302087211 */ /* 0x000fe200078c08ff */
[----:B------:R-:W-:-:S02]  /*38680*/  ULDC UR5, c[0x0][0x248] ;  /* 0x0000920000057ab9 */ /* 0x000fc40000000800 */
[----:B------:R0:W-:Y:S01]  /*38690*/  @P3 STG.E.U16 desc[UR6][R6.64], R12 ;  /* 0x0000000c06003986 */ /* 0x0001e2000c101506 */
[----:B------:R-:W-:Y:S01]  /*386a0*/  ISETP.LT.AND P3, PT, R9, UR4, !P0 ;  /* 0x0000000409007c0c */ /* 0x000fe2000c761270 */
[----:B------:R-:W-:Y:S01]  /*386b0*/  ULDC UR4, c[0x0][0x22c] ;  /* 0x00008b0000047ab9 */ /* 0x000fe20000000800 */
[----:B------:R-:W-:Y:S01]  /*386c0*/  LEA.HI.X.SX32 R9, R2, R5, 0x1, P6 ;  /* 0x0000000502097211 */ /* 0x000fe200030f0eff */
[----:B------:R-:W-:Y:S01]  /*386d0*/  VIADD R2, R4, 0xfd ;  /* 0x000000fd04027836 */ /* 0x000fe20000000000 */
[----:B-1----:R-:W-:-:S03]  /*386e0*/  LEA R10, P6, R0, R3, 0x1 ;  /* 0x00000003000a7211 */ /* 0x002fc600078c08ff */
[----:B------:R-:W-:Y:S01]  /*386f0*/  @P2 STG.E.U16 desc[UR6][R8.64], R16 ;  /* 0x0000001008002986 */ /* 0x000fe2000c101506 */
[----:B------:R-:W-:Y:S01]  /*38700*/  ISETP.LT.AND P2, PT, R2, UR4, !P0 ;  /* 0x0000000402007c0c */ /* 0x000fe2000c741270 */
[----:B------:R-:W-:Y:S01]  /*38710*/  ULDC UR4, c[0x0][0x248] ;  /* 0x0000920000047ab9 */ /* 0x000fe20000000800 */
[C---:B------:R-:W-:Y:S01]  /*38720*/  LEA.HI.X.SX32 R11, R0.reuse, R5, 0x1, P6 ;  /* 0x00000005000b7211 */ /* 0x040fe200030f0eff */
[----:B------:R-:W-:Y:S01]  /*38730*/  VIADD R0, R0, UR4 ;  /* 0x0000000400007c36 */ /* 0x000fe20008000000 */
[----:B0-----:R-:W-:Y:S01]  /*38740*/  PRMT R7, R16, 0x7632, R7 ;  /* 0x0000763210077816 */ /* 0x001fe20000000007 */
[----:B------:R-:W-:Y:S02]  /*38750*/  ULDC UR4, c[0x0][0x248] ;  /* 0x0000920000047ab9 */ /* 0x000fe40000000800 */
[C---:B------:R-:W-:Y:S01]  /*38760*/  VIADD R2, R0.reuse, UR4 ;  /* 0x0000000400027c36 */ /* 0x040fe20008000000 */
[----:B------:R-:W-:Y:S01]  /*38770*/  ULDC UR4, c[0x0][0x248] ;  /* 0x0000920000047ab9 */ /* 0x000fe20000000800 */
[----:B------:R0:W-:Y:S01]  /*38780*/  @P1 STG.E.U16 desc[UR6][R10.64], R7 ;  /* 0x000000070a001986 */ /* 0x0001e2000c101506 */
[----:B------:R-:W-:Y:S01]  /*38790*/  LEA R6, P1, R0, R3, 0x1 ;  /* 0x0000000300067211 */ /* 0x000fe200078208ff */
[----:B------:R-:W-:-:S03]  /*387a0*/  VIADD R12, R2, UR5 ;  /* 0x00000005020c7c36 */ /* 0x000fc60008000000 */
[----:B0-----:R-:W-:Y:S01]  /*387b0*/  LEA.HI.X.SX32 R7, R0, R5, 0x1, P1 ;  /* 0x0000000500077211 */ /* 0x001fe200008f0eff */
[C---:B------:R-:W-:Y:S01]  /*387c0*/  VIADD R0, R12.reuse, UR4 ;  /* 0x000000040c007c36 */ /* 0x040fe20008000000 */
[-C--:B------:R-:W-:Y:S01]  /*387d0*/  LEA R10, P6, R12, R3.reuse, 0x1 ;  /* 0x000000030c0a7211 */ /* 0x080fe200078c08ff */
[----:B------:R-:W-:Y:S01]  /*387e0*/  ULDC UR4, c[0x0][0x248] ;  /* 0x0000920000047ab9 */ /* 0x000fe20000000800 */
[----:B------:R-:W-:Y:S01]  /*387f0*/  LEA R8, P1, R2, R3, 0x1 ;  /* 0x0000000302087211 */ /* 0x000fe200078208ff */
[----:B------:R-:W-:Y:S01]  /*38800*/  VIADD R14, R0, UR8 ;  /* 0x00000008000e7c36 */ /* 0x000fe20008000000 */
[----:B------:R-:W-:Y:S01]  /*38810*/  LEA.HI.X.SX32 R11, R12, R5, 0x1, P6 ;  /* 0x000000050c0b7211 */ /* 0x000fe200030f0eff */
[----:B------:R0:W-:Y:S01]  /*38820*/  @P5 STG.E.U16 desc[UR6][R6.64], R17 ;  /* 0x0000001106005986 */ /* 0x0001e2000c101506 */
[----:B------:R-:W-:Y:S01]  /*38830*/  LEA R12, P6, R0, R3, 0x1 ;  /* 0x00000003000c7211 */ /* 0x000fe200078c08ff */
[----:B------:R-:W-:Y:S01]  /*38840*/  VIADD R16, R14, UR4 ;  /* 0x000000040e107c36 */ /* 0x000fe20008000000 */
[----:B------:R-:W-:Y:S01]  /*38850*/  LEA.HI.X.SX32 R9, R2, R5, 0x1, P1 ;  /* 0x0000000502097211 */ /* 0x000fe200008f0eff */
[----:B------:R-:W-:Y:S01]  /*38860*/  ULDC UR4, c[0x0][0x22c] ;  /* 0x00008b0000047ab9 */ /* 0x000fe20000000800 */
[----:B------:R-:W-:-:S02]  /*38870*/  LEA R2, P1, R14, R3, 0x1 ;  /* 0x000000030e027211 */ /* 0x000fc400078208ff */
[----:B------:R-:W-:Y:S02]  /*38880*/  LEA.HI.X.SX32 R13, R0, R5, 0x1, P6 ;  /* 0x00000005000d7211 */ /* 0x000fe400030f0eff */
[----:B------:R-:W-:Y:S02]  /*38890*/  LEA R4, P6, R16, R3, 0x1 ;  /* 0x0000000310047211 */ /* 0x000fe400078c08ff */
[----:B------:R-:W-:Y:S02]  /*388a0*/  LEA.HI.X.SX32 R3, R14, R5, 0x1, P1 ;  /* 0x000000050e037211 */ /* 0x000fe400008f0eff */
[----:B------:R-:W-:Y:S02]  /*388b0*/  ISETP.LT.AND P1, PT, R15, UR4, !P0 ;  /* 0x000000040f007c0c */ /* 0x000fe4000c721270 */
[----:B------:R-:W-:Y:S02]  /*388c0*/  ISETP.LT.AND P0, PT, R20, UR9, !P0 ;  /* 0x0000000914007c0c */ /* 0x000fe4000c701270 */
[----:B------:R-:W-:-:S02]  /*388d0*/  PRMT R0, R17, 0x7632, R0 ;  /* 0x0000763211007816 */ /* 0x000fc40000000000 */
[----:B0-----:R-:W-:Y:S02]  /*388e0*/  PRMT R7, R18, 0x7632, R7 ;  /* 0x0000763212077816 */ /* 0x001fe40000000007 */
[----:B------:R-:W-:Y:S01]  /*388f0*/  LEA.HI.X.SX32 R5, R16, R5, 0x1, P6 ;  /* 0x0000000510057211 */ /* 0x000fe200030f0eff */
[----:B------:R0:W-:Y:S04]  /*38900*/  @P4 STG.E.U16 desc[UR6][R8.64], R0 ;  /* 0x0000000008004986 */ /* 0x0001e8000c101506 */
[----:B------:R0:W-:Y:S04]  /*38910*/  @P3 STG.E.U16 desc[UR6][R10.64], R18 ;  /* 0x000000120a003986 */ /* 0x0001e8000c101506 */
[----:B------:R0:W-:Y:S04]  /*38920*/  @P2 STG.E.U16 desc[UR6][R12.64], R7 ;  /* 0x000000070c002986 */ /* 0x0001e8000c101506 */
[----:B------:R0:W-:Y:S01]  /*38930*/  @P1 STG.E.U16 desc[UR6][R2.64], R19 ;  /* 0x0000001302001986 */ /* 0x0001e2000c101506 */
[----:B------:R-:W-:Y:S05]  /*38940*/  @!P0 EXIT ;  /* 0x000000000000894d */ /* 0x000fea0003800000 */
[----:B0-----:R-:W-:-:S05]  /*38950*/  PRMT R2, R19, 0x7632, R2 ;  /* 0x0000763213027816 */ /* 0x001fca0000000002 */
[----:B------:R-:W-:Y:S01]  /*38960*/  STG.E.U16 desc[UR6][R4.64], R2 ;  /* 0x0000000204007986 */ /* 0x000fe2000c101506 */
[----:B------:R-:W-:Y:S05]  /*38970*/  EXIT ;  /* 0x000000000000794d */ /* 0x000fea0003800000 */
.L_x_2:
[----:B------:R-:W-:-:S00]  /*38980*/  BRA `(.L_x_2) ;  /* 0xfffffffc00fc7947 */ /* 0x000fc0000383ffff */
[----:B------:R-:W-:-:S00]  /*38990*/  NOP ;  /* 0x0000000000007918 */ /* 0x000fc00000000000 */
        /* <DEDUP_REMOVED lines=14> */
.L_x_3:


//--------------------- .nv.shared.matmul_kernel  --------------------------
	.section	.nv.shared.matmul_kernel,"aw",@nobits
	.sectionflags	@""
	.align	16
	.zero		1024


//--------------------- .nv.shared.reserved.0     --------------------------
	.section	.nv.shared.reserved.0,"aw",@nobits
	.weak		__nv_reservedSMEM_offset_0_alias
	.size		__nv_reservedSMEM_offset_0_alias, 0, 0
	.other		__nv_reservedSMEM_offset_0_alias,@"STO_CUDA_RESERVED_SHARED STV_DEFAULT"
__nv_reservedSMEM_offset_0_alias:
	.zero		0


//--------------------- .nv.constant0.matmul_kernel --------------------------
	.section	.nv.constant0.matmul_kernel,"a",@progbits
	.sectionflags	@""
	.align	4
.nv.constant0.matmul_kernel:
	.zero		608


//--------------------- SYMBOLS --------------------------

	.type		.nv.reservedSmem.offset0,@object
	.size		.nv.reservedSmem.offset0,0x4
